	.target	sm_80

	.elftype	@"ET_EXEC"


//--------------------- .note.nv.tkinfo           --------------------------
	.section	.note.nv.tkinfo,"",@"SHT_NOTE"
	.sectionflags	@"SHF_NOTE_NV_TKINFO"
	.tkinfo
        /*0018*/ 	.word	0x00000002
        /*0030*/ 	.string	""
        /*0030*/ 	.string	"ptxas"
        /*0030*/ 	.string	"Cuda compilation tools, release 13.0, V13.0.88"
        /*0030*/ 	.string	"Build cuda_13.0.r13.0/compiler.36424714_0"
        /*0030*/ 	.string	"-v  -suppress-debug-info  -lineinfo  -arch sm_80 "



//--------------------- .note.nv.cuinfo           --------------------------
	.section	.note.nv.cuinfo,"",@"SHT_NOTE"
	.sectionflags	@"SHF_NOTE_NV_CUINFO"
        /*0018*/ 	.short	0x0002
        /*001a*/ 	.short	0x0050
        /*001c*/ 	.short	0x0082
	.zero		2


//--------------------- .nv.info                  --------------------------
	.section	.nv.info,"",@"SHT_CUDA_INFO"
	.align	4


	//----- nvinfo : EIATTR_REGCOUNT
	.align		4
        /*0000*/ 	.byte	0x04, 0x2f
        /*0002*/ 	.short	(.L_1 - .L_0)
	.align		4
.L_0:
        /*0004*/ 	.word	index@(matmul_kernel)
        /*0008*/ 	.word	0x00000020


	//----- nvinfo : EIATTR_FRAME_SIZE
	.align		4
.L_1:
        /*000c*/ 	.byte	0x04, 0x11
        /*000e*/ 	.short	(.L_3 - .L_2)
	.align		4
.L_2:
        /*0010*/ 	.word	index@(matmul_kernel)
        /*0014*/ 	.word	0x00001ef8


	//----- nvinfo : EIATTR_MIN_STACK_SIZE
	.align		4
.L_3:
        /*0018*/ 	.byte	0x04, 0x12
        /*001a*/ 	.short	(.L_5 - .L_4)
	.align		4
.L_4:
        /*001c*/ 	.word	index@(matmul_kernel)
        /*0020*/ 	.word	0x00001ef8
.L_5:


//--------------------- .nv.info.matmul_kernel    --------------------------
	.section	.nv.info.matmul_kernel,"",@"SHT_CUDA_INFO"
	.sectionflags	@""
	.align	4


	//----- nvinfo : EIATTR_CUDA_API_VERSION
	.align		4
        /*0000*/ 	.byte	0x04, 0x37
        /*0002*/ 	.short	(.L_7 - .L_6)
.L_6:
        /*0004*/ 	.word	0x00000082


	//----- nvinfo : EIATTR_SW2861232_WAR
	.align		4
.L_7:
        /*0008*/ 	.byte	0x01, 0x35
	.zero		2


	//----- nvinfo : EIATTR_PARAM_CBANK
	.align		4
        /*000c*/ 	.byte	0x04, 0x0a
        /*000e*/ 	.short	(.L_9 - .L_8)
	.align		4
.L_8:
        /*0010*/ 	.word	index@(.nv.constant0.matmul_kernel)
        /*0014*/ 	.short	0x0160
        /*0016*/ 	.short	0x0050


	//----- nvinfo : EIATTR_CBANK_PARAM_SIZE
	.align		4
.L_9:
        /*0018*/ 	.byte	0x03, 0x19
        /*001a*/ 	.short	0x0050


	//----- nvinfo : EIATTR_KPARAM_INFO
	.align		4
        /*001c*/ 	.byte	0x04, 0x17
        /*001e*/ 	.short	(.L_11 - .L_10)
.L_10:
        /*0020*/ 	.word	0x00000000
        /*0024*/ 	.short	0x000d
        /*0026*/ 	.short	0x0048
        /*0028*/ 	.byte	0x00, 0xf4, 0x21, 0x00


	//----- nvinfo : EIATTR_KPARAM_INFO
	.align		4
.L_11:
        /*002c*/ 	.byte	0x04, 0x17
        /*002e*/ 	.short	(.L_13 - .L_12)
.L_12:
        /*0030*/ 	.word	0x00000000
        /*0034*/ 	.short	0x000c
        /*0036*/ 	.short	0x0040
        /*0038*/ 	.byte	0x00, 0xf4, 0x21, 0x00


	//----- nvinfo : EIATTR_KPARAM_INFO
	.align		4
.L_13:
        /*003c*/ 	.byte	0x04, 0x17
        /*003e*/ 	.short	(.L_15 - .L_14)
.L_14:
        /*0040*/ 	.word	0x00000000
        /*0044*/ 	.short	0x000b
        /*0046*/ 	.short	0x0038
        /*0048*/ 	.byte	0x00, 0xf0, 0x11, 0x00


	//----- nvinfo : EIATTR_KPARAM_INFO
	.align		4
.L_15:
        /*004c*/ 	.byte	0x04, 0x17
        /*004e*/ 	.short	(.L_17 - .L_16)
.L_16:
        /*0050*/ 	.word	0x00000000
        /*0054*/ 	.short	0x000a
        /*0056*/ 	.short	0x0034
        /*0058*/ 	.byte	0x00, 0xf0, 0x11, 0x00


	//----- nvinfo : EIATTR_KPARAM_INFO
	.align		4
.L_17:
        /*005c*/ 	.byte	0x04, 0x17
        /*005e*/ 	.short	(.L_19 - .L_18)
.L_18:
        /*0060*/ 	.word	0x00000000
        /*0064*/ 	.short	0x0009
        /*0066*/ 	.short	0x0030
        /*0068*/ 	.byte	0x00, 0xf0, 0x11, 0x00


	//----- nvinfo : EIATTR_KPARAM_INFO
	.align		4
.L_19:
        /*006c*/ 	.byte	0x04, 0x17
        /*006e*/ 	.short	(.L_21 - .L_20)
.L_20:
        /*0070*/ 	.word	0x00000000
        /*0074*/ 	.short	0x0008
        /*0076*/ 	.short	0x002c
        /*0078*/ 	.byte	0x00, 0xf0, 0x11, 0x00


	//----- nvinfo : EIATTR_KPARAM_INFO
	.align		4
.L_21:
        /*007c*/ 	.byte	0x04, 0x17
        /*007e*/ 	.short	(.L_23 - .L_22)
.L_22:
        /*0080*/ 	.word	0x00000000
        /*0084*/ 	.short	0x0007
        /*0086*/ 	.short	0x0028
        /*0088*/ 	.byte	0x00, 0xf0, 0x11, 0x00


	//----- nvinfo : EIATTR_KPARAM_INFO
	.align		4
.L_23:
        /*008c*/ 	.byte	0x04, 0x17
        /*008e*/ 	.short	(.L_25 - .L_24)
.L_24:
        /*0090*/ 	.word	0x00000000
        /*0094*/ 	.short	0x0006
        /*0096*/ 	.short	0x0024
        /*0098*/ 	.byte	0x00, 0xf0, 0x11, 0x00


	//----- nvinfo : EIATTR_KPARAM_INFO
	.align		4
.L_25:
        /*009c*/ 	.byte	0x04, 0x17
        /*009e*/ 	.short	(.L_27 - .L_26)
.L_26:
        /*00a0*/ 	.word	0x00000000
        /*00a4*/ 	.short	0x0005
        /*00a6*/ 	.short	0x0020
        /*00a8*/ 	.byte	0x00, 0xf0, 0x11, 0x00


	//----- nvinfo : EIATTR_KPARAM_INFO
	.align		4
.L_27:
        /*00ac*/ 	.byte	0x04, 0x17
        /*00ae*/ 	.short	(.L_29 - .L_28)
.L_28:
        /*00b0*/ 	.word	0x00000000
        /*00b4*/ 	.short	0x0004
        /*00b6*/ 	.short	0x001c
        /*00b8*/ 	.byte	0x00, 0xf0, 0x11, 0x00


	//----- nvinfo : EIATTR_KPARAM_INFO
	.align		4
.L_29:
        /*00bc*/ 	.byte	0x04, 0x17
        /*00be*/ 	.short	(.L_31 - .L_30)
.L_30:
        /*00c0*/ 	.word	0x00000000
        /*00c4*/ 	.short	0x0003
        /*00c6*/ 	.short	0x0018
        /*00c8*/ 	.byte	0x00, 0xf0, 0x11, 0x00


	//----- nvinfo : EIATTR_KPARAM_INFO
	.align		4
.L_31:
        /*00cc*/ 	.byte	0x04, 0x17
        /*00ce*/ 	.short	(.L_33 - .L_32)
.L_32:
        /*00d0*/ 	.word	0x00000000
        /*00d4*/ 	.short	0x0002
        /*00d6*/ 	.short	0x0010
        /*00d8*/ 	.byte	0x00, 0xf4, 0x21, 0x00


	//----- nvinfo : EIATTR_KPARAM_INFO
	.align		4
.L_33:
        /*00dc*/ 	.byte	0x04, 0x17
        /*00de*/ 	.short	(.L_35 - .L_34)
.L_34:
        /*00e0*/ 	.word	0x00000000
        /*00e4*/ 	.short	0x0001
        /*00e6*/ 	.short	0x0008
        /*00e8*/ 	.byte	0x00, 0xf4, 0x21, 0x00


	//----- nvinfo : EIATTR_KPARAM_INFO
	.align		4
.L_35:
        /*00ec*/ 	.byte	0x04, 0x17
        /*00ee*/ 	.short	(.L_37 - .L_36)
.L_36:
        /*00f0*/ 	.word	0x00000000
        /*00f4*/ 	.short	0x0000
        /*00f6*/ 	.short	0x0000
        /*00f8*/ 	.byte	0x00, 0xf4, 0x21, 0x00


	//----- nvinfo : EIATTR_MAXREG_COUNT
	.align		4
.L_37:
        /*00fc*/ 	.byte	0x03, 0x1b
        /*00fe*/ 	.short	0x00ff


	//----- nvinfo : EIATTR_NUM_BARRIERS
	.align		4
        /*0100*/ 	.byte	0x02, 0x4c
        /*0102*/ 	.byte	0x01
	.zero		1


	//----- nvinfo : EIATTR_ANNOTATIONS
	.align		4
        /*0104*/ 	.byte	0x04, 0x55
        /*0106*/ 	.short	(.L_39 - .L_38)


	//   ....[0]....
.L_38:
        /*0108*/ 	.word	0x00000001
        /*010c*/ 	.byte	0x70, 0x00, 0x00, 0x00, 0x01, 0x00, 0x00, 0x00, 0xb0, 0x00, 0x00, 0x00, 0x01, 0x00, 0x00, 0x00
        /* <DEDUP_REMOVED lines=2975> */
        /*bb0c*/ 	.byte	0x90, 0xc5, 0x02, 0x00


	//----- nvinfo : EIATTR_MERCURY_ISA_VERSION
	.align		4
.L_39:
        /*bb10*/ 	.byte	0x03, 0x5f
        /*bb12*/ 	.short	0x0000


	//----- nvinfo : EIATTR_EXIT_INSTR_OFFSETS
	.align		4
        /*bb14*/ 	.byte	0x04, 0x1c
        /*bb16*/ 	.short	(.L_41 - .L_40)


	//   ....[0]....
.L_40:
        /*bb18*/ 	.word	0x0002c6d0


	//   ....[1]....
        /*bb1c*/ 	.word	0x0002c700


	//----- nvinfo : EIATTR_REQNTID
	.align		4
.L_41:
        /*bb20*/ 	.byte	0x04, 0x10
        /*bb22*/ 	.short	(.L_43 - .L_42)
.L_42:
        /*bb24*/ 	.word	0x00000100
        /*bb28*/ 	.word	0x00000001
        /*bb2c*/ 	.word	0x00000001
.L_43:


//--------------------- .nv.callgraph             --------------------------
	.section	.nv.callgraph,"",@"SHT_CUDA_CALLGRAPH"
	.align	4
	.sectionentsize	8
	.align		4
        /*0000*/ 	.word	0x00000000
	.align		4
        /*0004*/ 	.word	0xffffffff
	.align		4
        /*0008*/ 	.word	0x00000000
	.align		4
        /*000c*/ 	.word	0xfffffffe
	.align		4
        /*0010*/ 	.word	0x00000000
	.align		4
        /*0014*/ 	.word	0xfffffffd
	.align		4
        /*0018*/ 	.word	0x00000000
	.align		4
        /*001c*/ 	.word	0xfffffffc


//--------------------- .nv.rel.action            --------------------------
	.section	.nv.rel.action,"",@"SHT_CUDA_RELOCINFO"
	.align	8
	.sectionentsize	8
        /*0000*/ 	.byte	0x73, 0x00, 0x00, 0x00, 0x00, 0x00, 0x00, 0x00, 0x00, 0x00, 0x00, 0x11, 0x25, 0x00, 0x05, 0x36


//--------------------- .nv.constant0.matmul_kernel --------------------------
	.section	.nv.constant0.matmul_kernel,"a",@progbits
	.sectionflags	@""
	.align	4
.nv.constant0.matmul_kernel:
	.zero		432


//--------------------- .text.matmul_kernel       --------------------------
	.section	.text.matmul_kernel,"ax",@progbits
	.sectioninfo	@"SHI_REGISTERS=32"
	.align	128
        .global         matmul_kernel
        .type           matmul_kernel,@function
        .size           matmul_kernel,(.L_x_4 - matmul_kernel)
        .other          matmul_kernel,@"STO_CUDA_ENTRY STV_DEFAULT"
matmul_kernel:
.text.matmul_kernel:
[----:B------:R-:W-:-:S04]  /*0000*/  IMAD.MOV.U32 R1, RZ, RZ, c[0x0][0x28] ;  /* 0x00000a00ff017624 */ /* 0x000fc800078e00ff */
[----:B------:R-:W-:Y:S01]  /*0010*/  IMAD.MOV.U32 R0, RZ, RZ, c[0x0][0x17c] ;  /* 0x00005f00ff007624 */ /* 0x000fe200078e00ff */
[----:B------:R-:W-:Y:S01]  /*0020*/  IADD3 R1, R1, -0x1ef8, RZ ;  /* 0xffffe10801017810 */ /* 0x000fe20007ffe0ff */
[----:B------:R-:W0:Y:S01]  /*0030*/  S2R R29, SR_TID.X ;  /* 0x00000000001d7919 */ /* 0x000e220000002100 */
[----:B------:R-:W-:Y:S01]  /*0040*/  ULDC.64 UR6, c[0x0][0x118] ;  /* 0x0000460000067ab9 */ /* 0x000fe20000000a00 */
[----:B------:R-:W-:Y:S01]  /*0050*/  CS2R R12, SRZ ;  /* 0x00000000000c7805 */ /* 0x000fe2000001ff00 */
[----:B------:R-:W-:Y:S01]  /*0060*/  IADD3 R0, R0, 0x7f, RZ ;  /* 0x0000007f00007810 */ /* 0x000fe20007ffe0ff */
[----:B------:R1:W-:Y:S01]  /*0070*/  STL [R1+0x10], RZ ;  /* 0x000010ff01007387 */ /* 0x0003e20000100800 */
[----:B------:R-:W-:Y:S01]  /*0080*/  CS2R R14, SRZ ;  /* 0x00000000000e7805 */ /* 0x000fe2000001ff00 */
[----:B------:R-:W-:Y:S01]  /*0090*/  CS2R R16, SRZ ;  /* 0x0000000000107805 */ /* 0x000fe2000001ff00 */
[----:B------:R-:W-:Y:S01]  /*00a0*/  SHF.R.S32.HI R3, RZ, 0x1f, R0 ;  /* 0x0000001fff037819 */ /* 0x000fe20000011400 */
[----:B------:R1:W-:Y:S01]  /*00b0*/  STL [R1+0x14], RZ ;  /* 0x000014ff01007387 */ /* 0x0003e20000100800 */
[----:B------:R-:W-:Y:S01]  /*00c0*/  CS2R R18, SRZ ;  /* 0x0000000000127805 */ /* 0x000fe2000001ff00 */
[----:B------:R-:W-:Y:S01]  /*00d0*/  CS2R R20, SRZ ;  /* 0x0000000000147805 */ /* 0x000fe2000001ff00 */
[----:B------:R-:W-:Y:S01]  /*00e0*/  LEA.HI R3, R3, R0, RZ, 0x7 ;  /* 0x0000000003037211 */ /* 0x000fe200078f38ff */
[----:B------:R1:W-:Y:S01]  /*00f0*/  STL [R1+0x18], RZ ;  /* 0x000018ff01007387 */ /* 0x0003e20000100800 */
[----:B------:R-:W-:Y:S01]  /*0100*/  CS2R R22, SRZ ;  /* 0x0000000000167805 */ /* 0x000fe2000001ff00 */
[----:B------:R-:W-:Y:S01]  /*0110*/  CS2R R24, SRZ ;  /* 0x0000000000187805 */ /* 0x000fe2000001ff00 */
[----:B------:R-:W-:Y:S01]  /*0120*/  SHF.R.S32.HI R0, RZ, 0x7, R3 ;  /* 0x00000007ff007819 */ /* 0x000fe20000011403 */
[----:B------:R1:W-:Y:S01]  /*0130*/  STL [R1+0x1c], RZ ;  /* 0x00001cff01007387 */ /* 0x0003e20000100800 */
[----:B------:R-:W-:-:S03]  /*0140*/  CS2R R26, SRZ ;  /* 0x00000000001a7805 */ /* 0x000fc6000001ff00 */
[----:B------:R-:W-:Y:S01]  /*0150*/  IMAD.SHL.U32 R0, R0, 0x8, RZ ;  /* 0x0000000800007824 */ /* 0x000fe200078e00ff */
[----:B------:R-:W2:Y:S01]  /*0160*/  S2R R3, SR_CTAID.X ;  /* 0x0000000000037919 */ /* 0x000ea20000002500 */
[----:B0-----:R-:W-:-:S03]  /*0170*/  LOP3.LUT R28, R29, 0xff, RZ, 0xc0, !PT ;  /* 0x000000ff1d1c7812 */ /* 0x001fc600078ec0ff */
[----:B------:R1:W-:Y:S01]  /*0180*/  STL [R1], RZ ;  /* 0x000000ff01007387 */ /* 0x0003e20000100800 */
[-C--:B------:R-:W-:Y:S02]  /*0190*/  IABS R7, R0.reuse ;  /* 0x0000000000077213 */ /* 0x080fe40000000000 */
[----:B------:R-:W-:Y:S01]  /*01a0*/  IABS R10, R0 ;  /* 0x00000000000a7213 */ /* 0x000fe20000000000 */
[----:B------:R1:W-:Y:S01]  /*01b0*/  STL [R1+0x4], RZ ;  /* 0x000004ff01007387 */ /* 0x0003e20000100800 */
[----:B------:R-:W0:Y:S03]  /*01c0*/  I2F.RP R2, R7 ;  /* 0x0000000700027306 */ /* 0x000e260000209400 */
[----:B------:R1:W-:Y:S04]  /*01d0*/  STL [R1+0x8], RZ ;  /* 0x000008ff01007387 */ /* 0x0003e80000100800 */
[----:B------:R1:W-:Y:S04]  /*01e0*/  STL [R1+0xc], RZ ;  /* 0x00000cff01007387 */ /* 0x0003e80000100800 */
[----:B------:R1:W-:Y:S01]  /*01f0*/  STL [R1+0x30], RZ ;  /* 0x000030ff01007387 */ /* 0x0003e20000100800 */
[----:B--2---:R-:W-:Y:S01]  /*0200*/  IABS R8, R3 ;  /* 0x0000000300087213 */ /* 0x004fe20000000000 */
[----:B0-----:R-:W0:Y:S02]  /*0210*/  MUFU.RCP R2, R2 ;  /* 0x0000000200027308 */ /* 0x001e240000001000 */
[----:B------:R1:W-:Y:S04]  /*0220*/  STL [R1+0x34], RZ ;  /* 0x000034ff01007387 */ /* 0x0003e80000100800 */
[----:B------:R1:W-:Y:S04]  /*0230*/  STL [R1+0x38], RZ ;  /* 0x000038ff01007387 */ /* 0x0003e80000100800 */
[----:B------:R1:W-:Y:S04]  /*0240*/  STL [R1+0x3c], RZ ;  /* 0x00003cff01007387 */ /* 0x0003e80000100800 */
[----:B------:R1:W-:Y:S01]  /*0250*/  STL [R1+0x20], RZ ;  /* 0x000020ff01007387 */ /* 0x0003e20000100800 */
[----:B0-----:R-:W-:Y:S01]  /*0260*/  IADD3 R4, R2, 0xffffffe, RZ ;  /* 0x0ffffffe02047810 */ /* 0x001fe20007ffe0ff */
[----:B------:R-:W-:-:S02]  /*0270*/  IMAD.MOV R2, RZ, RZ, -R10 ;  /* 0x000000ffff027224 */ /* 0x000fc400078e0a0a */
[----:B------:R1:W-:Y:S01]  /*0280*/  STL [R1+0x24], RZ ;  /* 0x000024ff01007387 */ /* 0x0003e20000100800 */
[----:B------:R0:W2:Y:S03]  /*0290*/  F2I.FTZ.U32.TRUNC.NTZ R5, R4 ;  /* 0x0000000400057305 */ /* 0x0000a6000021f000 */
[----:B------:R1:W-:Y:S04]  /*02a0*/  STL [R1+0x28], RZ ;  /* 0x000028ff01007387 */ /* 0x0003e80000100800 */
[----:B------:R1:W-:Y:S01]  /*02b0*/  STL [R1+0x2c], RZ ;  /* 0x00002cff01007387 */ /* 0x0003e20000100800 */
[----:B0-----:R-:W-:-:S03]  /*02c0*/  IMAD.MOV.U32 R4, RZ, RZ, RZ ;  /* 0x000000ffff047224 */ /* 0x001fc600078e00ff */
[----:B------:R1:W-:Y:S04]  /*02d0*/  STL [R1+0x40], RZ ;  /* 0x000040ff01007387 */ /* 0x0003e80000100800 */
[----:B------:R1:W-:Y:S01]  /*02e0*/  STL [R1+0x44], RZ ;  /* 0x000044ff01007387 */ /* 0x0003e20000100800 */
[----:B--2---:R-:W-:-:S03]  /*02f0*/  IMAD.MOV R6, RZ, RZ, -R5 ;  /* 0x000000ffff067224 */ /* 0x004fc600078e0a05 */
[----:B------:R1:W-:Y:S01]  /*0300*/  STL [R1+0x48], RZ ;  /* 0x000048ff01007387 */ /* 0x0003e20000100800 */
[----:B------:R-:W-:Y:S02]  /*0310*/  IMAD R9, R6, R7, RZ ;  /* 0x0000000706097224 */ /* 0x000fe400078e02ff */
[----:B------:R-:W-:Y:S01]  /*0320*/  IMAD.MOV.U32 R6, RZ, RZ, R8 ;  /* 0x000000ffff067224 */ /* 0x000fe200078e0008 */
[----:B------:R1:W-:Y:S01]  /*0330*/  STL [R1+0x4c], RZ ;  /* 0x00004cff01007387 */ /* 0x0003e20000100800 */
[----:B------:R-:W-:-:S03]  /*0340*/  IMAD.HI.U32 R5, R5, R9, R4 ;  /* 0x0000000905057227 */ /* 0x000fc600078e0004 */
[----:B------:R1:W-:Y:S03]  /*0350*/  STL [R1+0x50], RZ ;  /* 0x000050ff01007387 */ /* 0x0003e60000100800 */
[----:B------:R-:W-:Y:S01]  /*0360*/  IMAD.HI.U32 R5, R5, R6, RZ ;  /* 0x0000000605057227 */ /* 0x000fe200078e00ff */
[----:B------:R1:W-:Y:S03]  /*0370*/  STL [R1+0x54], RZ ;  /* 0x000054ff01007387 */ /* 0x0003e60000100800 */
[----:B------:R-:W-:Y:S01]  /*0380*/  IMAD R2, R5, R2, R6 ;  /* 0x0000000205027224 */ /* 0x000fe200078e0206 */
[----:B------:R1:W-:Y:S04]  /*0390*/  STL [R1+0x58], RZ ;  /* 0x000058ff01007387 */ /* 0x0003e80000100800 */
[----:B------:R-:W-:Y:S01]  /*03a0*/  ISETP.GT.U32.AND P1, PT, R7, R2, PT ;  /* 0x000000020700720c */ /* 0x000fe20003f24070 */
[----:B------:R1:W-:Y:S04]  /*03b0*/  STL [R1+0x5c], RZ ;  /* 0x00005cff01007387 */ /* 0x0003e80000100800 */
[----:B------:R1:W-:Y:S04]  /*03c0*/  STL [R1+0x60], RZ ;  /* 0x000060ff01007387 */ /* 0x0003e80000100800 */
[----:B------:R1:W-:Y:S04]  /*03d0*/  STL [R1+0x64], RZ ;  /* 0x000064ff01007387 */ /* 0x0003e80000100800 */
[----:B------:R-:W-:Y:S01]  /*03e0*/  @!P1 IMAD.IADD R2, R2, 0x1, -R7 ;  /* 0x0000000102029824 */ /* 0x000fe200078e0a07 */
[----:B------:R-:W-:Y:S01]  /*03f0*/  @!P1 IADD3 R5, R5, 0x1, RZ ;  /* 0x0000000105059810 */ /* 0x000fe20007ffe0ff */
[----:B------:R1:W-:Y:S01]  /*0400*/  STL [R1+0x68], RZ ;  /* 0x000068ff01007387 */ /* 0x0003e20000100800 */
[----:B------:R-:W-:-:S02]  /*0410*/  ISETP.NE.AND P1, PT, R0, RZ, PT ;  /* 0x000000ff0000720c */ /* 0x000fc40003f25270 */
[----:B------:R-:W-:Y:S01]  /*0420*/  ISETP.GE.U32.AND P0, PT, R2, R7, PT ;  /* 0x000000070200720c */ /* 0x000fe20003f06070 */
[----:B------:R1:W-:Y:S01]  /*0430*/  STL [R1+0x6c], RZ ;  /* 0x00006cff01007387 */ /* 0x0003e20000100800 */
[----:B------:R-:W-:-:S03]  /*0440*/  LOP3.LUT R2, R3, R0, RZ, 0x3c, !PT ;  /* 0x0000000003027212 */ /* 0x000fc600078e3cff */
[----:B------:R1:W-:Y:S01]  /*0450*/  STL [R1+0x70], RZ ;  /* 0x000070ff01007387 */ /* 0x0003e20000100800 */
[----:B------:R-:W-:Y:S01]  /*0460*/  ISETP.GE.AND P2, PT, R2, RZ, PT ;  /* 0x000000ff0200720c */ /* 0x000fe20003f46270 */
[----:B------:R-:W-:Y:S02]  /*0470*/  IMAD.MOV.U32 R2, RZ, RZ, c[0x0][0x178] ;  /* 0x00005e00ff027624 */ /* 0x000fe400078e00ff */
[----:B------:R1:W-:Y:S03]  /*0480*/  STL [R1+0x74], RZ ;  /* 0x000074ff01007387 */ /* 0x0003e60000100800 */
[----:B------:R-:W-:Y:S01]  /*0490*/  IADD3 R2, R2, 0xff, RZ ;  /* 0x000000ff02027810 */ /* 0x000fe20007ffe0ff */
[----:B------:R1:W-:Y:S01]  /*04a0*/  STL [R1+0x78], RZ ;  /* 0x000078ff01007387 */ /* 0x0003e20000100800 */
[----:B------:R-:W-:-:S03]  /*04b0*/  @P0 IADD3 R5, R5, 0x1, RZ ;  /* 0x0000000105050810 */ /* 0x000fc60007ffe0ff */
[----:B------:R1:W-:Y:S02]  /*04c0*/  STL [R1+0x7c], RZ ;  /* 0x00007cff01007387 */ /* 0x0003e40000100800 */
[----:B------:R-:W-:Y:S01]  /*04d0*/  IMAD.MOV.U32 R4, RZ, RZ, R5 ;  /* 0x000000ffff047224 */ /* 0x000fe200078e0005 */
[----:B------:R-:W-:Y:S01]  /*04e0*/  SHF.R.S32.HI R5, RZ, 0x1f, R2 ;  /* 0x0000001fff057819 */ /* 0x000fe20000011402 */
[----:B------:R1:W-:Y:S02]  /*04f0*/  STL [R1+0x80], RZ ;  /* 0x000080ff01007387 */ /* 0x0003e40000100800 */
[----:B------:R-:W-:Y:S01]  /*0500*/  @!P2 IMAD.MOV R4, RZ, RZ, -R4 ;  /* 0x000000ffff04a224 */ /* 0x000fe200078e0a04 */
[----:B------:R-:W-:Y:S01]  /*0510*/  @!P1 LOP3.LUT R4, RZ, R0, RZ, 0x33, !PT ;  /* 0x00000000ff049212 */ /* 0x000fe200078e33ff */
[----:B------:R1:W-:Y:S01]  /*0520*/  STL [R1+0x84], RZ ;  /* 0x000084ff01007387 */ /* 0x0003e20000100800 */
[----:B------:R-:W-:-:S03]  /*0530*/  LEA.HI R5, R5, R2, RZ, 0x8 ;  /* 0x0000000205057211 */ /* 0x000fc600078f40ff */
[----:B------:R-:W-:Y:S01]  /*0540*/  IMAD.SHL.U32 R2, R4, 0x8, RZ ;  /* 0x0000000804027824 */ /* 0x000fe200078e00ff */
[----:B------:R1:W-:Y:S01]  /*0550*/  STL [R1+0x88], RZ ;  /* 0x000088ff01007387 */ /* 0x0003e20000100800 */
[----:B------:R-:W-:-:S03]  /*0560*/  IMAD.MOV R4, RZ, RZ, -R4 ;  /* 0x000000ffff047224 */ /* 0x000fc600078e0a04 */
[----:B------:R-:W-:Y:S01]  /*0570*/  LEA.HI.SX32 R5, R5, -R2, 0x18 ;  /* 0x8000000205057211 */ /* 0x000fe200078fc2ff */
[----:B------:R-:W-:Y:S01]  /*0580*/  IMAD R9, R0, R4, R3 ;  /* 0x0000000400097224 */ /* 0x000fe200078e0203 */
[----:B------:R1:W-:Y:S01]  /*0590*/  STL [R1+0x8c], RZ ;  /* 0x00008cff01007387 */ /* 0x0003e20000100800 */
[----:B------:R-:W-:Y:S01]  /*05a0*/  IMAD.MOV.U32 R4, RZ, RZ, RZ ;  /* 0x000000ffff047224 */ /* 0x000fe200078e00ff */
[----:B------:R-:W-:Y:S02]  /*05b0*/  IMNMX R10, R5, 0x8, PT ;  /* 0x00000008050a7817 */ /* 0x000fe40003800200 */
[----:B------:R1:W-:Y:S02]  /*05c0*/  STL [R1+0x90], RZ ;  /* 0x000090ff01007387 */ /* 0x0003e40000100800 */
[-C--:B------:R-:W-:Y:S02]  /*05d0*/  IABS R8, R10.reuse ;  /* 0x0000000a00087213 */ /* 0x080fe40000000000 */
[----:B------:R-:W-:Y:S01]  /*05e0*/  IABS R0, R10 ;  /* 0x0000000a00007213 */ /* 0x000fe20000000000 */
[----:B------:R1:W-:Y:S01]  /*05f0*/  STL [R1+0x94], RZ ;  /* 0x000094ff01007387 */ /* 0x0003e20000100800 */
[----:B------:R-:W0:Y:S03]  /*0600*/  I2F.RP R6, R8 ;  /* 0x0000000800067306 */ /* 0x000e260000209400 */
[----:B------:R1:W-:Y:S04]  /*0610*/  STL [R1+0x98], RZ ;  /* 0x000098ff01007387 */ /* 0x0003e80000100800 */
[----:B------:R1:W-:Y:S01]  /*0620*/  STL [R1+0x9c], RZ ;  /* 0x00009cff01007387 */ /* 0x0003e20000100800 */
[----:B0-----:R-:W0:Y:S02]  /*0630*/  MUFU.RCP R6, R6 ;  /* 0x0000000600067308 */ /* 0x001e240000001000 */
[----:B0-----:R-:W-:-:S06]  /*0640*/  IADD3 R5, R6, 0xffffffe, RZ ;  /* 0x0ffffffe06057810 */ /* 0x001fcc0007ffe0ff */
[----:B------:R-:W0:Y:S02]  /*0650*/  F2I.FTZ.U32.TRUNC.NTZ R5, R5 ;  /* 0x0000000500057305 */ /* 0x000e24000021f000 */
[----:B0-----:R-:W-:-:S04]  /*0660*/  IMAD.MOV R7, RZ, RZ, -R5 ;  /* 0x000000ffff077224 */ /* 0x001fc800078e0a05 */
[----:B------:R-:W-:Y:S01]  /*0670*/  IMAD.MOV.U32 R3, RZ, RZ, R7 ;  /* 0x000000ffff037224 */ /* 0x000fe200078e0007 */
[----:B------:R-:W-:-:S03]  /*0680*/  IABS R7, R9 ;  /* 0x0000000900077213 */ /* 0x000fc60000000000 */
[----:B------:R-:W-:-:S04]  /*0690*/  IMAD R3, R3, R8, RZ ;  /* 0x0000000803037224 */ /* 0x000fc800078e02ff */
[----:B------:R-:W-:-:S04]  /*06a0*/  IMAD.HI.U32 R4, R5, R3, R4 ;  /* 0x0000000305047227 */ /* 0x000fc800078e0004 */
[----:B------:R-:W-:Y:S02]  /*06b0*/  IMAD.MOV R3, RZ, RZ, -R0 ;  /* 0x000000ffff037224 */ /* 0x000fe400078e0a00 */
[----:B------:R-:W-:-:S04]  /*06c0*/  IMAD.HI.U32 R0, R4, R7, RZ ;  /* 0x0000000704007227 */ /* 0x000fc800078e00ff */
[----:B------:R-:W-:Y:S02]  /*06d0*/  IMAD R3, R0, R3, R7 ;  /* 0x0000000300037224 */ /* 0x000fe400078e0207 */
[----:B------:R-:W-:-:S03]  /*06e0*/  CS2R R6, SRZ ;  /* 0x0000000000067805 */ /* 0x000fc6000001ff00 */
[----:B------:R-:W-:-:S13]  /*06f0*/  ISETP.GT.U32.AND P1, PT, R8, R3, PT ;  /* 0x000000030800720c */ /* 0x000fda0003f24070 */
[----:B------:R-:W-:Y:S01]  /*0700*/  @!P1 IMAD.IADD R3, R3, 0x1, -R8 ;  /* 0x0000000103039824 */ /* 0x000fe200078e0a08 */
[----:B------:R-:W-:Y:S02]  /*0710*/  @!P1 IADD3 R0, R0, 0x1, RZ ;  /* 0x0000000100009810 */ /* 0x000fe40007ffe0ff */
[----:B------:R-:W-:Y:S02]  /*0720*/  ISETP.NE.AND P1, PT, R10, RZ, PT ;  /* 0x000000ff0a00720c */ /* 0x000fe40003f25270 */
[----:B------:R-:W-:Y:S02]  /*0730*/  ISETP.GE.U32.AND P0, PT, R3, R8, PT ;  /* 0x000000080300720c */ /* 0x000fe40003f06070 */
[----:B------:R-:W-:-:S04]  /*0740*/  LOP3.LUT R3, R9, R10, RZ, 0x3c, !PT ;  /* 0x0000000a09037212 */ /* 0x000fc800078e3cff */
[----:B------:R-:W-:Y:S01]  /*0750*/  ISETP.GE.AND P2, PT, R3, RZ, PT ;  /* 0x000000ff0300720c */ /* 0x000fe20003f46270 */
[----:B------:R-:W-:-:S05]  /*0760*/  IMAD.MOV.U32 R3, RZ, RZ, c[0x0][0x180] ;  /* 0x00006000ff037624 */ /* 0x000fca00078e00ff */
[----:B------:R-:W-:Y:S02]  /*0770*/  IADD3 R3, R3, 0x7f, RZ ;  /* 0x0000007f03037810 */ /* 0x000fe40007ffe0ff */
[----:B------:R-:W-:Y:S02]  /*0780*/  @P0 IADD3 R0, R0, 0x1, RZ ;  /* 0x0000000100000810 */ /* 0x000fe40007ffe0ff */
[----:B------:R-:W-:-:S03]  /*0790*/  ISETP.GE.AND P0, PT, R3, 0x80, PT ;  /* 0x000000800300780c */ /* 0x000fc60003f06270 */
[----:B------:R-:W-:Y:S01]  /*07a0*/  @!P2 IMAD.MOV R0, RZ, RZ, -R0 ;  /* 0x000000ffff00a224 */ /* 0x000fe200078e0a00 */
[----:B------:R-:W-:-:S05]  /*07b0*/  @!P1 LOP3.LUT R0, RZ, R10, RZ, 0x33, !PT ;  /* 0x0000000aff009212 */ /* 0x000fca00078e33ff */
[----:B------:R-:W-:Y:S02]  /*07c0*/  IMAD.MOV R5, RZ, RZ, -R0 ;  /* 0x000000ffff057224 */ /* 0x000fe400078e0a00 */
[----:B------:R-:W-:Y:S02]  /*07d0*/  IMAD.SHL.U32 R0, R0, 0x80, RZ ;  /* 0x0000008000007824 */ /* 0x000fe400078e00ff */
[----:B------:R-:W-:Y:S02]  /*07e0*/  IMAD R5, R10, R5, R9 ;  /* 0x000000050a057224 */ /* 0x000fe400078e0209 */
[----:B------:R-:W-:Y:S01]  /*07f0*/  CS2R R8, SRZ ;  /* 0x0000000000087805 */ /* 0x000fe2000001ff00 */
[----:B------:R-:W-:Y:S01]  /*0800*/  CS2R R10, SRZ ;  /* 0x00000000000a7805 */ /* 0x000fe2000001ff00 */
[----:B------:R-:W-:Y:S02]  /*0810*/  IMAD.IADD R2, R2, 0x1, R5 ;  /* 0x0000000102027824 */ /* 0x000fe400078e0205 */
[----:B------:R-:W-:-:S02]  /*0820*/  CS2R R4, SRZ ;  /* 0x0000000000047805 */ /* 0x000fc4000001ff00 */
[----:B------:R-:W-:-:S05]  /*0830*/  IMAD R28, R2, 0x100, R28 ;  /* 0x00000100021c7824 */ /* 0x000fca00078e021c */
[----:B------:R1:W-:Y:S04]  /*0840*/  STL [R1+0xa64], R28 ;  /* 0x000a641c01007387 */ /* 0x0003e80000100800 */
[----:B------:R1:W-:Y:S01]  /*0850*/  STL [R1+0x434], R0 ;  /* 0x0004340001007387 */ /* 0x0003e20000100800 */
[----:B------:R-:W-:Y:S05]  /*0860*/  @!P0 BRA `(.L_x_0) ;  /* 0x00027ce000008947 */ /* 0x000fea0003800000 */
[----:B------:R-:W-:Y:S01]  /*0870*/  IABS R8, c[0x0][0x17c] ;  /* 0x00005f0000087a13 */ /* 0x000fe20000000000 */
[C---:B------:R-:W-:Y:S01]  /*0880*/  IMAD.SHL.U32 R14, R29.reuse, 0x2, RZ ;  /* 0x000000021d0e7824 */ /* 0x040fe200078e00ff */
[----:B------:R-:W-:Y:S02]  /*0890*/  SHF.R.U32.HI R23, RZ, 0x7, R29 ;  /* 0x00000007ff177819 */ /* 0x000fe4000001161d */
[----:B------:R-:W0:Y:S01]  /*08a0*/  I2F.RP R6, R8 ;  /* 0x0000000800067306 */ /* 0x000e220000209400 */
[----:B------:R-:W-:-:S02]  /*08b0*/  LOP3.LUT R9, R29, 0x7f, RZ, 0xc0, !PT ;  /* 0x0000007f1d097812 */ /* 0x000fc400078ec0ff */
[----:B------:R-:W-:Y:S02]  /*08c0*/  SGXT.U32 R23, R23, 0x1 ;  /* 0x000000011717781a */ /* 0x000fe40000000000 */
[----:B------:R-:W-:Y:S01]  /*08d0*/  LOP3.LUT R11, R29, 0x7, RZ, 0xc0, !PT ;  /* 0x000000071d0b7812 */ /* 0x000fe200078ec0ff */
[----:B------:R-:W-:Y:S01]  /*08e0*/  IMAD.SHL.U32 R9, R9, 0x2, RZ ;  /* 0x0000000209097824 */ /* 0x000fe200078e00ff */
[----:B------:R-:W-:-:S03]  /*08f0*/  LOP3.LUT R23, R0, R23, RZ, 0xfc, !PT ;  /* 0x0000001700177212 */ /* 0x000fc600078efcff */
[----:B------:R-:W-:Y:S01]  /*0900*/  IMAD R11, R11, 0x110, RZ ;  /* 0x000001100b0b7824 */ /* 0x000fe200078e02ff */
[C---:B------:R-:W-:Y:S02]  /*0910*/  LOP3.LUT R2, R23.reuse, 0x7e, RZ, 0xfc, !PT ;  /* 0x0000007e17027812 */ /* 0x040fe400078efcff */
[C---:B-1----:R-:W-:Y:S02]  /*0920*/  LOP3.LUT R0, R23.reuse, 0x7c, RZ, 0xfc, !PT ;  /* 0x0000007c17007812 */ /* 0x042fe400078efcff */
[----:B------:R-:W-:Y:S01]  /*0930*/  IABS R7, R2 ;  /* 0x0000000200077213 */ /* 0x000fe20000000000 */
[----:B0-----:R-:W0:Y:S01]  /*0940*/  MUFU.RCP R6, R6 ;  /* 0x0000000600067308 */ /* 0x001e220000001000 */
[----:B------:R-:W-:Y:S02]  /*0950*/  IABS R12, R0 ;  /* 0x00000000000c7213 */ /* 0x000fe40000000000 */
[----:B------:R-:W-:Y:S02]  /*0960*/  LOP3.LUT R10, R23, 0x78, RZ, 0xfc, !PT ;  /* 0x00000078170a7812 */ /* 0x000fe400078efcff */
[----:B------:R-:W-:-:S02]  /*0970*/  LOP3.LUT R11, R11, 0x30, R14, 0x78, !PT ;  /* 0x000000300b0b7812 */ /* 0x000fc400078e780e */
[----:B------:R-:W-:Y:S02]  /*0980*/  ISETP.GE.AND P2, PT, R2, RZ, PT ;  /* 0x000000ff0200720c */ /* 0x000fe40003f46270 */
[C---:B------:R-:W-:Y:S02]  /*0990*/  LOP3.LUT R2, R23.reuse, 0x76, RZ, 0xfc, !PT ;  /* 0x0000007617027812 */ /* 0x040fe400078efcff */
[----:B------:R-:W-:Y:S02]  /*09a0*/  ISETP.GE.AND P5, PT, R0, RZ, PT ;  /* 0x000000ff0000720c */ /* 0x000fe40003fa6270 */
[----:B------:R-:W-:Y:S02]  /*09b0*/  IABS R27, R2 ;  /* 0x00000002001b7213 */ /* 0x000fe40000000000 */
[----:B------:R-:W-:Y:S02]  /*09c0*/  LOP3.LUT R24, R23, 0x20, RZ, 0xfc, !PT ;  /* 0x0000002017187812 */ /* 0x000fe400078efcff */
[----:B0-----:R-:W-:-:S02]  /*09d0*/  IADD3 R4, R6, 0xffffffe, RZ ;  /* 0x0ffffffe06047810 */ /* 0x001fc40007ffe0ff */
[----:B------:R-:W-:Y:S02]  /*09e0*/  SHF.R.S32.HI R6, RZ, 0x1f, R3 ;  /* 0x0000001fff067819 */ /* 0x000fe40000011403 */
[----:B------:R0:W1:Y:S01]  /*09f0*/  F2I.FTZ.U32.TRUNC.NTZ R5, R4 ;  /* 0x0000000400057305 */ /* 0x000062000021f000 */
[C---:B------:R-:W-:Y:S02]  /*0a00*/  LOP3.LUT R25, R23.reuse, 0x1e, RZ, 0xfc, !PT ;  /* 0x0000001e17197812 */ /* 0x040fe400078efcff */
[----:B------:R-:W-:Y:S02]  /*0a10*/  LEA.HI R6, R6, R3, RZ, 0x7 ;  /* 0x0000000306067211 */ /* 0x000fe400078f38ff */
[----:B------:R-:W-:-:S03]  /*0a20*/  LOP3.LUT R26, R23, 0x1c, RZ, 0xfc, !PT ;  /* 0x0000001c171a7812 */ /* 0x000fc600078efcff */
[----:B------:R2:W-:Y:S01]  /*0a30*/  STL [R1+0x10c], R6 ;  /* 0x00010c0601007387 */ /* 0x0005e20000100800 */
[----:B0-----:R-:W-:Y:S02]  /*0a40*/  IMAD.MOV.U32 R4, RZ, RZ, RZ ;  /* 0x000000ffff047224 */ /* 0x001fe400078e00ff */
[----:B-1----:R-:W-:Y:S01]  /*0a50*/  IMAD.MOV R19, RZ, RZ, -R5 ;  /* 0x000000ffff137224 */ /* 0x002fe200078e0a05 */
[----:B--2---:R-:W-:-:S03]  /*0a60*/  LOP3.LUT R6, R23, 0x7a, RZ, 0xfc, !PT ;  /* 0x0000007a17067812 */ /* 0x004fc600078efcff */
[----:B------:R-:W-:-:S04]  /*0a70*/  IMAD R19, R19, R8, RZ ;  /* 0x0000000813137224 */ /* 0x000fc800078e02ff */
[----:B------:R-:W-:-:S06]  /*0a80*/  IMAD.HI.U32 R19, R5, R19, R4 ;  /* 0x0000001305137227 */ /* 0x000fcc00078e0004 */
[----:B------:R-:W-:-:S04]  /*0a90*/  IMAD.HI.U32 R4, R19, R7, RZ ;  /* 0x0000000713047227 */ /* 0x000fc800078e00ff */
[----:B------:R-:W-:-:S04]  /*0aa0*/  IMAD.HI.U32 R5, R19, R12, RZ ;  /* 0x0000000c13057227 */ /* 0x000fc800078e00ff */
[----:B------:R-:W-:Y:S02]  /*0ab0*/  IMAD.MOV R4, RZ, RZ, -R4 ;  /* 0x000000ffff047224 */ /* 0x000fe400078e0a04 */
[----:B------:R-:W-:Y:S02]  /*0ac0*/  IMAD.MOV R5, RZ, RZ, -R5 ;  /* 0x000000ffff057224 */ /* 0x000fe400078e0a05 */
[C---:B------:R-:W-:Y:S01]  /*0ad0*/  IMAD R3, R8.reuse, R4, R7 ;  /* 0x0000000408037224 */ /* 0x040fe200078e0207 */
[--C-:B------:R-:W-:Y:S01]  /*0ae0*/  SHF.R.U32.HI R4, RZ, 0x1, R29.reuse ;  /* 0x00000001ff047819 */ /* 0x100fe2000001161d */
[----:B------:R-:W-:Y:S01]  /*0af0*/  IMAD R12, R8, R5, R12 ;  /* 0x00000005080c7224 */ /* 0x000fe200078e020c */
[----:B------:R-:W-:Y:S01]  /*0b00*/  SHF.R.S32.HI R7, RZ, 0x7, R29 ;  /* 0x00000007ff077819 */ /* 0x000fe2000001141d */
[----:B------:R-:W-:Y:S01]  /*0b10*/  IMAD.HI.U32 R0, R19, R27, RZ ;  /* 0x0000001b13007227 */ /* 0x000fe200078e00ff */
[----:B------:R-:W-:Y:S02]  /*0b20*/  LOP3.LUT R5, R4, 0x60, RZ, 0xc0, !PT ;  /* 0x0000006004057812 */ /* 0x000fe400078ec0ff */
[----:B------:R-:W-:Y:S01]  /*0b30*/  SGXT R4, R7, 0x1 ;  /* 0x000000010704781a */ /* 0x000fe20000000200 */
[----:B------:R-:W-:Y:S01]  /*0b40*/  IMAD.MOV R0, RZ, RZ, -R0 ;  /* 0x000000ffff007224 */ /* 0x000fe200078e0a00 */
[----:B------:R-:W-:-:S02]  /*0b50*/  IABS R7, R6 ;  /* 0x0000000600077213 */ /* 0x000fc40000000000 */
[----:B------:R-:W-:Y:S01]  /*0b60*/  IABS R29, R10 ;  /* 0x0000000a001d7213 */ /* 0x000fe20000000000 */
[C---:B------:R-:W-:Y:S01]  /*0b70*/  IMAD R27, R8.reuse, R0, R27 ;  /* 0x00000000081b7224 */ /* 0x040fe200078e021b */
[C---:B------:R-:W-:Y:S02]  /*0b80*/  ISETP.GT.U32.AND P3, PT, R8.reuse, R12, PT ;  /* 0x0000000c0800720c */ /* 0x040fe40003f64070 */
[----:B------:R-:W-:Y:S01]  /*0b90*/  LOP3.LUT R13, R5, 0x10, R14, 0xf8, !PT ;  /* 0x00000010050d7812 */ /* 0x000fe200078ef80e */
[----:B------:R-:W-:Y:S01]  /*0ba0*/  IMAD.HI.U32 R5, R19, R7, RZ ;  /* 0x0000000713057227 */ /* 0x000fe200078e00ff */
[----:B------:R-:W-:Y:S02]  /*0bb0*/  LOP3.LUT R9, R9, 0x110, R4, 0x78, !PT ;  /* 0x0000011009097812 */ /* 0x000fe400078e7804 */
[----:B------:R-:W-:Y:S01]  /*0bc0*/  ISETP.GT.U32.AND P0, PT, R8, R3, PT ;  /* 0x000000030800720c */ /* 0x000fe20003f04070 */
[----:B------:R-:W-:Y:S01]  /*0bd0*/  IMAD.HI.U32 R4, R19, R29, RZ ;  /* 0x0000001d13047227 */ /* 0x000fe200078e00ff */
[----:B------:R-:W-:Y:S01]  /*0be0*/  STL [R1+0x88], R13 ;  /* 0x0000880d01007387 */ /* 0x000fe20000100800 */
[----:B------:R-:W-:-:S02]  /*0bf0*/  LOP3.LUT R14, R23, 0x68, RZ, 0xfc, !PT ;  /* 0x00000068170e7812 */ /* 0x000fc400078efcff */
[----:B------:R-:W-:Y:S01]  /*0c00*/  IMAD.MOV R5, RZ, RZ, -R5 ;  /* 0x000000ffff057224 */ /* 0x000fe200078e0a05 */
[----:B------:R-:W-:Y:S01]  /*0c10*/  STL [R1+0x8c], R11 ;  /* 0x00008c0b01007387 */ /* 0x000fe20000100800 */
[----:B------:R-:W-:Y:S02]  /*0c20*/  IMAD.MOV R4, RZ, RZ, -R4 ;  /* 0x000000ffff047224 */ /* 0x000fe400078e0a04 */
[----:B------:R-:W-:Y:S01]  /*0c30*/  IMAD R7, R8, R5, R7 ;  /* 0x0000000508077224 */ /* 0x000fe200078e0207 */
[----:B------:R0:W-:Y:S01]  /*0c40*/  STL [R1+0x394], R9 ;  /* 0x0003940901007387 */ /* 0x0001e20000100800 */
[--C-:B------:R-:W-:Y:S01]  /*0c50*/  @!P3 IMAD.IADD R12, R12, 0x1, -R8.reuse ;  /* 0x000000010c0cb824 */ /* 0x100fe200078e0a08 */
[----:B------:R-:W-:Y:S01]  /*0c60*/  LOP3.LUT R5, R23, 0x72, RZ, 0xfc, !PT ;  /* 0x0000007217057812 */ /* 0x000fe200078efcff */
[C---:B------:R-:W-:Y:S01]  /*0c70*/  IMAD R29, R8.reuse, R4, R29 ;  /* 0x00000004081d7224 */ /* 0x040fe200078e021d */
[C---:B------:R-:W-:Y:S01]  /*0c80*/  ISETP.GT.U32.AND P3, PT, R8.reuse, R7, PT ;  /* 0x000000070800720c */ /* 0x040fe20003f64070 */
[----:B------:R-:W-:Y:S01]  /*0c90*/  @!P0 IMAD.IADD R3, R3, 0x1, -R8 ;  /* 0x0000000103038824 */ /* 0x000fe200078e0a08 */
[----:B------:R-:W-:-:S02]  /*0ca0*/  ISETP.GT.U32.AND P4, PT, R8, R12, PT ;  /* 0x0000000c0800720c */ /* 0x000fc40003f84070 */
[C---:B------:R-:W-:Y:S02]  /*0cb0*/  ISETP.GT.U32.AND P6, PT, R8.reuse, R29, PT ;  /* 0x0000001d0800720c */ /* 0x040fe40003fc4070 */
[----:B------:R-:W-:Y:S02]  /*0cc0*/  ISETP.GT.U32.AND P1, PT, R8, R3, PT ;  /* 0x000000030800720c */ /* 0x000fe40003f24070 */
[----:B0-----:R-:W-:Y:S02]  /*0cd0*/  LOP3.LUT R9, R23, 0x74, RZ, 0xfc, !PT ;  /* 0x0000007417097812 */ /* 0x001fe400078efcff */
[----:B------:R-:W-:Y:S02]  /*0ce0*/  IABS R11, R5 ;  /* 0x00000005000b7213 */ /* 0x000fe40000000000 */
[----:B------:R-:W-:Y:S01]  /*0cf0*/  IABS R4, R9 ;  /* 0x0000000900047213 */ /* 0x000fe20000000000 */
[--C-:B------:R-:W-:Y:S01]  /*0d00*/  @!P3 IMAD.IADD R7, R7, 0x1, -R8.reuse ;  /* 0x000000010707b824 */ /* 0x100fe200078e0a08 */
[----:B------:R-:W-:Y:S01]  /*0d10*/  ISETP.GE.AND P0, PT, R6, RZ, PT ;  /* 0x000000ff0600720c */ /* 0x000fe20003f06270 */
[--C-:B------:R-:W-:Y:S01]  /*0d20*/  @!P4 IMAD.IADD R12, R12, 0x1, -R8.reuse ;  /* 0x000000010c0cc824 */ /* 0x100fe200078e0a08 */
[----:B------:R-:W-:Y:S01]  /*0d30*/  ISETP.GE.AND P4, PT, R2, RZ, PT ;  /* 0x000000ff0200720c */ /* 0x000fe20003f86270 */
[--C-:B------:R-:W-:Y:S01]  /*0d40*/  @!P6 IMAD.IADD R29, R29, 0x1, -R8.reuse ;  /* 0x000000011d1de824 */ /* 0x100fe200078e0a08 */
[----:B------:R-:W-:Y:S01]  /*0d50*/  ISETP.GT.U32.AND P3, PT, R8, R7, PT ;  /* 0x000000070800720c */ /* 0x000fe20003f64070 */
[----:B------:R-:W-:Y:S01]  /*0d60*/  @!P1 IMAD.IADD R3, R3, 0x1, -R8 ;  /* 0x0000000103039824 */ /* 0x000fe200078e0a08 */
[----:B------:R-:W-:Y:S01]  /*0d70*/  ISETP.GE.AND P1, PT, R10, RZ, PT ;  /* 0x000000ff0a00720c */ /* 0x000fe20003f26270 */
[----:B------:R-:W-:Y:S01]  /*0d80*/  IMAD.HI.U32 R2, R19, R4, RZ ;  /* 0x0000000413027227 */ /* 0x000fe200078e00ff */
[----:B------:R-:W-:-:S02]  /*0d90*/  ISETP.GT.U32.AND P6, PT, R8, R29, PT ;  /* 0x0000001d0800720c */ /* 0x000fc40003fc4070 */
[C---:B------:R-:W-:Y:S01]  /*0da0*/  LOP3.LUT R6, R23.reuse, 0x6e, RZ, 0xfc, !PT ;  /* 0x0000006e17067812 */ /* 0x040fe200078efcff */
[----:B------:R-:W-:Y:S02]  /*0db0*/  IMAD.MOV.U32 R13, RZ, RZ, R3 ;  /* 0x000000ffff0d7224 */ /* 0x000fe400078e0003 */
[----:B------:R-:W-:Y:S01]  /*0dc0*/  IMAD.MOV R3, RZ, RZ, -R2 ;  /* 0x000000ffff037224 */ /* 0x000fe200078e0a02 */
[----:B------:R-:W-:Y:S01]  /*0dd0*/  LOP3.LUT R2, R23, 0x6c, RZ, 0xfc, !PT ;  /* 0x0000006c17027812 */ /* 0x000fe200078efcff */
[----:B------:R-:W-:Y:S01]  /*0de0*/  IMAD.HI.U32 R0, R19, R11, RZ ;  /* 0x0000000b13007227 */ /* 0x000fe200078e00ff */
[----:B------:R-:W-:-:S03]  /*0df0*/  IABS R16, R6 ;  /* 0x0000000600107213 */ /* 0x000fc60000000000 */
[C---:B------:R-:W-:Y:S01]  /*0e00*/  IMAD R4, R8.reuse, R3, R4 ;  /* 0x0000000308047224 */ /* 0x040fe200078e0204 */
[----:B------:R-:W-:Y:S01]  /*0e10*/  LOP3.LUT R3, R23, 0x70, RZ, 0xfc, !PT ;  /* 0x0000007017037812 */ /* 0x000fe200078efcff */
[--C-:B------:R-:W-:Y:S01]  /*0e20*/  @!P3 IMAD.IADD R7, R7, 0x1, -R8.reuse ;  /* 0x000000010707b824 */ /* 0x100fe200078e0a08 */
[C---:B------:R-:W-:Y:S01]  /*0e30*/  ISETP.GT.U32.AND P3, PT, R8.reuse, R27, PT ;  /* 0x0000001b0800720c */ /* 0x040fe20003f64070 */
[----:B------:R-:W-:Y:S01]  /*0e40*/  @!P6 IMAD.IADD R29, R29, 0x1, -R8 ;  /* 0x000000011d1de824 */ /* 0x000fe200078e0a08 */
[C---:B------:R-:W-:Y:S01]  /*0e50*/  ISETP.GT.U32.AND P6, PT, R8.reuse, R4, PT ;  /* 0x000000040800720c */ /* 0x040fe20003fc4070 */
[----:B------:R-:W-:Y:S01]  /*0e60*/  IMAD.MOV R0, RZ, RZ, -R0 ;  /* 0x000000ffff007224 */ /* 0x000fe200078e0a00 */
[----:B------:R-:W-:Y:S01]  /*0e70*/  IABS R15, R3 ;  /* 0x00000003000f7213 */ /* 0x000fe20000000000 */
[----:B------:R-:W-:Y:S01]  /*0e80*/  @!P2 IMAD.MOV R13, RZ, RZ, -R13 ;  /* 0x000000ffff0da224 */ /* 0x000fe200078e0a0d */
[----:B------:R-:W-:Y:S01]  /*0e90*/  ISETP.GE.AND P2, PT, R9, RZ, PT ;  /* 0x000000ff0900720c */ /* 0x000fe20003f46270 */
[C---:B------:R-:W-:Y:S01]  /*0ea0*/  IMAD R11, R8.reuse, R0, R11 ;  /* 0x00000000080b7224 */ /* 0x040fe200078e020b */
[----:B------:R-:W-:Y:S01]  /*0eb0*/  LOP3.LUT R0, R23, 0x6a, RZ, 0xfc, !PT ;  /* 0x0000006a17007812 */ /* 0x000fe200078efcff */
[----:B------:R-:W-:Y:S01]  /*0ec0*/  IMAD.HI.U32 R10, R19, R15, RZ ;  /* 0x0000000f130a7227 */ /* 0x000fe200078e00ff */
[----:B------:R0:W-:Y:S03]  /*0ed0*/  STL [R1+0x20], R13 ;  /* 0x0000200d01007387 */ /* 0x0001e60000100800 */
[--C-:B------:R-:W-:Y:S01]  /*0ee0*/  @!P3 IMAD.IADD R27, R27, 0x1, -R8.reuse ;  /* 0x000000011b1bb824 */ /* 0x100fe200078e0a08 */
[----:B------:R-:W-:Y:S01]  /*0ef0*/  ISETP.GT.U32.AND P3, PT, R8, R11, PT ;  /* 0x0000000b0800720c */ /* 0x000fe20003f64070 */
[----:B------:R-:W-:-:S02]  /*0f00*/  @!P6 IMAD.IADD R4, R4, 0x1, -R8 ;  /* 0x000000010404e824 */ /* 0x000fc400078e0a08 */
[----:B------:R-:W-:Y:S01]  /*0f10*/  IMAD.MOV R10, RZ, RZ, -R10 ;  /* 0x000000ffff0a7224 */ /* 0x000fe200078e0a0a */
[C---:B------:R-:W-:Y:S01]  /*0f20*/  ISETP.GT.U32.AND P6, PT, R8.reuse, R27, PT ;  /* 0x0000001b0800720c */ /* 0x040fe20003fc4070 */
[----:B------:R-:W-:Y:S01]  /*0f30*/  @!P5 IMAD.MOV R12, RZ, RZ, -R12 ;  /* 0x000000ffff0cd224 */ /* 0x000fe200078e0a0c */
[----:B0-----:R-:W-:Y:S01]  /*0f40*/  IABS R13, R2 ;  /* 0x00000002000d7213 */ /* 0x001fe20000000000 */
[----:B------:R-:W-:Y:S01]  /*0f50*/  IMAD R15, R8, R10, R15 ;  /* 0x0000000a080f7224 */ /* 0x000fe200078e020f */
[----:B------:R-:W-:Y:S01]  /*0f60*/  ISETP.GE.AND P5, PT, R5, RZ, PT ;  /* 0x000000ff0500720c */ /* 0x000fe20003fa6270 */
[----:B------:R-:W-:Y:S01]  /*0f70*/  IMAD.HI.U32 R9, R19, R16, RZ ;  /* 0x0000001013097227 */ /* 0x000fe200078e00ff */
[----:B------:R0:W-:Y:S01]  /*0f80*/  STL [R1+0x1c], R12 ;  /* 0x00001c0c01007387 */ /* 0x0001e20000100800 */
[----:B------:R-:W-:Y:S02]  /*0f90*/  IABS R5, R0 ;  /* 0x0000000000057213 */ /* 0x000fe40000000000 */
[----:B------:R-:W-:Y:S01]  /*0fa0*/  IMAD.MOV R9, RZ, RZ, -R9 ;  /* 0x000000ffff097224 */ /* 0x000fe200078e0a09 */
[----:B------:R-:W-:Y:S01]  /*0fb0*/  LOP3.LUT R10, R23, 0x62, RZ, 0xfc, !PT ;  /* 0x00000062170a7812 */ /* 0x000fe200078efcff */
[----:B------:R-:W-:-:S02]  /*0fc0*/  @!P3 IMAD.IADD R11, R11, 0x1, -R8 ;  /* 0x000000010b0bb824 */ /* 0x000fc400078e0a08 */
[----:B------:R-:W-:Y:S01]  /*0fd0*/  @!P6 IMAD.IADD R27, R27, 0x1, -R8 ;  /* 0x000000011b1be824 */ /* 0x000fe200078e0a08 */
[C---:B------:R-:W-:Y:S01]  /*0fe0*/  ISETP.GT.U32.AND P6, PT, R8.reuse, R15, PT ;  /* 0x0000000f0800720c */ /* 0x040fe20003fc4070 */
[C---:B------:R-:W-:Y:S01]  /*0ff0*/  IMAD R16, R8.reuse, R9, R16 ;  /* 0x0000000908107224 */ /* 0x040fe200078e0210 */
[----:B------:R-:W-:Y:S01]  /*1000*/  ISETP.GT.U32.AND P3, PT, R8, R11, PT ;  /* 0x0000000b0800720c */ /* 0x000fe20003f64070 */
[----:B0-----:R-:W-:Y:S02]  /*1010*/  IMAD.MOV.U32 R12, RZ, RZ, R7 ;  /* 0x000000ffff0c7224 */ /* 0x001fe400078e0007 */
[----:B------:R-:W-:-:S04]  /*1020*/  IMAD.HI.U32 R7, R19, R13, RZ ;  /* 0x0000000d13077227 */ /* 0x000fc800078e00ff */
[----:B------:R-:W-:Y:S02]  /*1030*/  IMAD.MOV R7, RZ, RZ, -R7 ;  /* 0x000000ffff077224 */ /* 0x000fe400078e0a07 */
[----:B------:R-:W-:Y:S01]  /*1040*/  @!P4 IMAD.MOV R27, RZ, RZ, -R27 ;  /* 0x000000ffff1bc224 */ /* 0x000fe200078e0a1b */
[C---:B------:R-:W-:Y:S01]  /*1050*/  ISETP.GT.U32.AND P4, PT, R8.reuse, R16, PT ;  /* 0x000000100800720c */ /* 0x040fe20003f84070 */
[C---:B------:R-:W-:Y:S01]  /*1060*/  IMAD R13, R8.reuse, R7, R13 ;  /* 0x00000007080d7224 */ /* 0x040fe200078e020d */
[----:B------:R-:W-:Y:S01]  /*1070*/  IABS R7, R10 ;  /* 0x0000000a00077213 */ /* 0x000fe20000000000 */
[----:B------:R-:W-:Y:S02]  /*1080*/  @!P6 IMAD.IADD R15, R15, 0x1, -R8 ;  /* 0x000000010f0fe824 */ /* 0x000fe400078e0a08 */
[----:B------:R-:W-:Y:S01]  /*1090*/  @!P0 IMAD.MOV R12, RZ, RZ, -R12 ;  /* 0x000000ffff0c8224 */ /* 0x000fe200078e0a0c */
[C---:B------:R-:W-:Y:S01]  /*10a0*/  ISETP.GT.U32.AND P6, PT, R8.reuse, R13, PT ;  /* 0x0000000d0800720c */ /* 0x040fe20003fc4070 */
[--C-:B------:R-:W-:Y:S01]  /*10b0*/  @!P3 IMAD.IADD R11, R11, 0x1, -R8.reuse ;  /* 0x000000010b0bb824 */ /* 0x100fe200078e0a08 */
[----:B------:R-:W-:Y:S01]  /*10c0*/  ISETP.GT.U32.AND P0, PT, R8, R4, PT ;  /* 0x000000040800720c */ /* 0x000fe20003f04070 */
[----:B------:R-:W-:Y:S01]  /*10d0*/  IMAD.HI.U32 R9, R19, R5, RZ ;  /* 0x0000000513097227 */ /* 0x000fe200078e00ff */
[----:B------:R-:W-:Y:S01]  /*10e0*/  ISETP.GE.AND P3, PT, R2, RZ, PT ;  /* 0x000000ff0200720c */ /* 0x000fe20003f66270 */
[----:B------:R0:W-:Y:S01]  /*10f0*/  STL [R1], R12 ;  /* 0x0000000c01007387 */ /* 0x0001e20000100800 */
[----:B------:R-:W-:Y:S01]  /*1100*/  IABS R2, R14 ;  /* 0x0000000e00027213 */ /* 0x000fe20000000000 */
[----:B------:R-:W-:Y:S01]  /*1110*/  @!P4 IMAD.IADD R16, R16, 0x1, -R8 ;  /* 0x000000011010c824 */ /* 0x000fe200078e0a08 */
[----:B------:R-:W-:Y:S01]  /*1120*/  ISETP.GT.U32.AND P4, PT, R8, R15, PT ;  /* 0x0000000f0800720c */ /* 0x000fe20003f84070 */
[----:B------:R-:W-:Y:S01]  /*1130*/  @!P1 IMAD.MOV R29, RZ, RZ, -R29 ;  /* 0x000000ffff1d9224 */ /* 0x000fe200078e0a1d */
[----:B------:R-:W-:Y:S01]  /*1140*/  ISETP.GE.AND P1, PT, R3, RZ, PT ;  /* 0x000000ff0300720c */ /* 0x000fe20003f26270 */
[----:B------:R-:W-:-:S02]  /*1150*/  IMAD.MOV R9, RZ, RZ, -R9 ;  /* 0x000000ffff097224 */ /* 0x000fc400078e0a09 */
[----:B------:R-:W-:Y:S01]  /*1160*/  @!P6 IMAD.IADD R13, R13, 0x1, -R8 ;  /* 0x000000010d0de824 */ /* 0x000fe200078e0a08 */
[----:B------:R-:W-:Y:S01]  /*1170*/  STL [R1+0xb90], R29 ;  /* 0x000b901d01007387 */ /* 0x000fe20000100800 */
[----:B------:R-:W-:-:S03]  /*1180*/  IMAD.HI.U32 R3, R19, R2, RZ ;  /* 0x0000000213037227 */ /* 0x000fc600078e00ff */
[C---:B------:R-:W-:Y:S01]  /*1190*/  ISETP.GT.U32.AND P6, PT, R8.reuse, R13, PT ;  /* 0x0000000d0800720c */ /* 0x040fe20003fc4070 */
[----:B------:R-:W-:Y:S01]  /*11a0*/  IMAD R5, R8, R9, R5 ;  /* 0x0000000908057224 */ /* 0x000fe200078e0205 */
[----:B------:R-:W-:Y:S01]  /*11b0*/  LOP3.LUT R9, R23, 0x64, RZ, 0xfc, !PT ;  /* 0x0000006417097812 */ /* 0x000fe200078efcff */
[----:B------:R-:W-:Y:S01]  /*11c0*/  IMAD.MOV R3, RZ, RZ, -R3 ;  /* 0x000000ffff037224 */ /* 0x000fe200078e0a03 */
[----:B------:R1:W-:Y:S01]  /*11d0*/  STL [R1+0xb94], R27 ;  /* 0x000b941b01007387 */ /* 0x0003e20000100800 */
[--C-:B------:R-:W-:Y:S01]  /*11e0*/  @!P0 IMAD.IADD R4, R4, 0x1, -R8.reuse ;  /* 0x0000000104048824 */ /* 0x100fe200078e0a08 */
[----:B------:R-:W-:Y:S01]  /*11f0*/  ISETP.GE.AND P0, PT, R6, RZ, PT ;  /* 0x000000ff0600720c */ /* 0x000fe20003f06270 */
[----:B------:R-:W-:Y:S01]  /*1200*/  @!P4 IMAD.IADD R15, R15, 0x1, -R8 ;  /* 0x000000010f0fc824 */ /* 0x000fe200078e0a08 */
[C---:B------:R-:W-:Y:S01]  /*1210*/  ISETP.GT.U32.AND P4, PT, R8.reuse, R5, PT ;  /* 0x000000050800720c */ /* 0x040fe20003f84070 */
[C---:B------:R-:W-:Y:S01]  /*1220*/  IMAD R2, R8.reuse, R3, R2 ;  /* 0x0000000308027224 */ /* 0x040fe200078e0202 */
[----:B------:R-:W-:Y:S01]  /*1230*/  LOP3.LUT R6, R23, 0x66, RZ, 0xfc, !PT ;  /* 0x0000006617067812 */ /* 0x000fe200078efcff */
[----:B------:R-:W-:Y:S01]  /*1240*/  @!P2 IMAD.MOV R4, RZ, RZ, -R4 ;  /* 0x000000ffff04a224 */ /* 0x000fe200078e0a04 */
[C---:B------:R-:W-:Y:S01]  /*1250*/  ISETP.GT.U32.AND P2, PT, R8.reuse, R16, PT ;  /* 0x000000100800720c */ /* 0x040fe20003f44070 */
[--C-:B------:R-:W-:Y:S01]  /*1260*/  @!P6 IMAD.IADD R13, R13, 0x1, -R8.reuse ;  /* 0x000000010d0de824 */ /* 0x100fe200078e0a08 */
[----:B------:R-:W-:Y:S01]  /*1270*/  ISETP.GT.U32.AND P6, PT, R8, R2, PT ;  /* 0x000000020800720c */ /* 0x000fe20003fc4070 */
[----:B------:R-:W-:Y:S01]  /*1280*/  IMAD.HI.U32 R3, R19, R7, RZ ;  /* 0x0000000713037227 */ /* 0x000fe200078e00ff */
[----:B------:R-:W-:Y:S01]  /*1290*/  IABS R17, R6 ;  /* 0x0000000600117213 */ /* 0x000fe20000000000 */
[----:B------:R2:W-:Y:S01]  /*12a0*/  STL [R1+0xb98], R4 ;  /* 0x000b980401007387 */ /* 0x0005e20000100800 */
[----:B0-----:R-:W-:Y:S01]  /*12b0*/  IABS R12, R9 ;  /* 0x00000009000c7213 */ /* 0x001fe20000000000 */
[----:B------:R-:W-:Y:S01]  /*12c0*/  IMAD.MOV.U32 R21, RZ, RZ, R11 ;  /* 0x000000ffff157224 */ /* 0x000fe200078e000b */
[----:B-1----:R-:W-:Y:S01]  /*12d0*/  LOP3.LUT R27, R23, 0xc, RZ, 0xfc, !PT ;  /* 0x0000000c171b7812 */ /* 0x002fe200078efcff */
[----:B------:R-:W-:Y:S01]  /*12e0*/  @!P4 IMAD.IADD R5, R5, 0x1, -R8 ;  /* 0x000000010505c824 */ /* 0x000fe200078e0a08 */
[----:B------:R-:W-:Y:S01]  /*12f0*/  ISETP.GE.AND P4, PT, R14, RZ, PT ;  /* 0x000000ff0e00720c */ /* 0x000fe20003f86270 */
[----:B------:R-:W-:Y:S01]  /*1300*/  IMAD.HI.U32 R18, R19, R17, RZ ;  /* 0x0000001113127227 */ /* 0x000fe200078e00ff */
[----:B------:R-:W-:-:S03]  /*1310*/  LOP3.LUT R29, R23, 0x8, RZ, 0xfc, !PT ;  /* 0x00000008171d7812 */ /* 0x000fc600078efcff */
[----:B------:R-:W-:Y:S01]  /*1320*/  @!P2 IMAD.IADD R16, R16, 0x1, -R8 ;  /* 0x000000011010a824 */ /* 0x000fe200078e0a08 */
[----:B------:R-:W-:Y:S01]  /*1330*/  ISETP.GE.AND P2, PT, R0, RZ, PT ;  /* 0x000000ff0000720c */ /* 0x000fe20003f46270 */
[----:B------:R-:W-:-:S04]  /*1340*/  IMAD.HI.U32 R0, R19, R12, RZ ;  /* 0x0000000c13007227 */ /* 0x000fc800078e00ff */
[----:B------:R-:W-:Y:S01]  /*1350*/  @!P6 IMAD.IADD R2, R2, 0x1, -R8 ;  /* 0x000000010202e824 */ /* 0x000fe200078e0a08 */
[C---:B------:R-:W-:Y:S01]  /*1360*/  ISETP.GT.U32.AND P6, PT, R8.reuse, R5, PT ;  /* 0x000000050800720c */ /* 0x040fe20003fc4070 */
[----:B------:R-:W-:Y:S02]  /*1370*/  IMAD.MOV R18, RZ, RZ, -R18 ;  /* 0x000000ffff127224 */ /* 0x000fe400078e0a12 */
[----:B------:R-:W-:Y:S02]  /*1380*/  IMAD.MOV R0, RZ, RZ, -R0 ;  /* 0x000000ffff007224 */ /* 0x000fe400078e0a00 */
[----:B------:R-:W-:Y:S01]  /*1390*/  IMAD R14, R8, R18, R17 ;  /* 0x00000012080e7224 */ /* 0x000fe200078e0211 */
[----:B------:R-:W-:Y:S01]  /*13a0*/  LOP3.LUT R17, R23, 0x42, RZ, 0xfc, !PT ;  /* 0x0000004217117812 */ /* 0x000fe200078efcff */
[----:B------:R-:W-:Y:S02]  /*13b0*/  IMAD.MOV.U32 R20, RZ, RZ, R15 ;  /* 0x000000ffff147224 */ /* 0x000fe400078e000f */
[----:B------:R-:W-:-:S02]  /*13c0*/  IMAD.MOV R3, RZ, RZ, -R3 ;  /* 0x000000ffff037224 */ /* 0x000fc400078e0a03 */
[C---:B------:R-:W-:Y:S01]  /*13d0*/  IMAD R12, R8.reuse, R0, R12 ;  /* 0x00000000080c7224 */ /* 0x040fe200078e020c */
[----:B------:R-:W-:Y:S01]  /*13e0*/  LOP3.LUT R0, R23, 0x60, RZ, 0xfc, !PT ;  /* 0x0000006017007812 */ /* 0x000fe200078efcff */
[----:B--2---:R-:W-:Y:S02]  /*13f0*/  IMAD.MOV.U32 R4, RZ, RZ, R13 ;  /* 0x000000ffff047224 */ /* 0x004fe400078e000d */
[----:B------:R-:W-:Y:S01]  /*1400*/  @!P5 IMAD.MOV R21, RZ, RZ, -R21 ;  /* 0x000000ffff15d224 */ /* 0x000fe200078e0a15 */
[C---:B------:R-:W-:Y:S01]  /*1410*/  ISETP.GT.U32.AND P5, PT, R8.reuse, R14, PT ;  /* 0x0000000e0800720c */ /* 0x040fe20003fa4070 */
[----:B------:R-:W-:Y:S01]  /*1420*/  @!P1 IMAD.MOV R20, RZ, RZ, -R20 ;  /* 0x000000ffff149224 */ /* 0x000fe200078e0a14 */
[C---:B------:R-:W-:Y:S01]  /*1430*/  ISETP.GT.U32.AND P1, PT, R8.reuse, R2, PT ;  /* 0x000000020800720c */ /* 0x040fe20003f24070 */
[C---:B------:R-:W-:Y:S01]  /*1440*/  IMAD R7, R8.reuse, R3, R7 ;  /* 0x0000000308077224 */ /* 0x040fe200078e0207 */
[----:B------:R-:W-:Y:S01]  /*1450*/  STL [R1+0x54], R21 ;  /* 0x0000541501007387 */ /* 0x000fe20000100800 */
[----:B------:R-:W-:Y:S01]  /*1460*/  @!P0 IMAD.MOV R16, RZ, RZ, -R16 ;  /* 0x000000ffff108224 */ /* 0x000fe200078e0a10 */
[C---:B------:R-:W-:Y:S01]  /*1470*/  ISETP.GT.U32.AND P0, PT, R8.reuse, R12, PT ;  /* 0x0000000c0800720c */ /* 0x040fe20003f04070 */
[----:B------:R-:W-:Y:S01]  /*1480*/  @!P3 IMAD.MOV R4, RZ, RZ, -R4 ;  /* 0x000000ffff04b224 */ /* 0x000fe200078e0a04 */
[----:B------:R-:W-:Y:S01]  /*1490*/  IABS R11, R0 ;  /* 0x00000000000b7213 */ /* 0x000fe20000000000 */
[----:B------:R-:W-:Y:S01]  /*14a0*/  @!P6 IMAD.IADD R5, R5, 0x1, -R8 ;  /* 0x000000010505e824 */ /* 0x000fe200078e0a08 */
[----:B------:R-:W-:Y:S01]  /*14b0*/  STL [R1+0x6c], R20 ;  /* 0x00006c1401007387 */ /* 0x000fe20000100800 */
[----:B------:R-:W-:-:S02]  /*14c0*/  ISETP.GT.U32.AND P6, PT, R8, R7, PT ;  /* 0x000000070800720c */ /* 0x000fc40003fc4070 */
[----:B------:R-:W-:Y:S01]  /*14d0*/  LOP3.LUT R3, R23, 0x5e, RZ, 0xfc, !PT ;  /* 0x0000005e17037812 */ /* 0x000fe200078efcff */
[----:B------:R0:W-:Y:S01]  /*14e0*/  STL [R1+0x70], R16 ;  /* 0x0000701001007387 */ /* 0x0001e20000100800 */
[----:B------:R-:W-:Y:S01]  /*14f0*/  IMAD.HI.U32 R13, R19, R11, RZ ;  /* 0x0000000b130d7227 */ /* 0x000fe200078e00ff */
[----:B------:R-:W-:Y:S02]  /*1500*/  ISETP.GE.AND P3, PT, R6, RZ, PT ;  /* 0x000000ff0600720c */ /* 0x000fe40003f66270 */
[----:B------:R1:W-:Y:S01]  /*1510*/  STL [R1+0x74], R4 ;  /* 0x0000740401007387 */ /* 0x0003e20000100800 */
[----:B------:R-:W-:Y:S01]  /*1520*/  IABS R15, R3 ;  /* 0x00000003000f7213 */ /* 0x000fe20000000000 */
[----:B------:R-:W-:Y:S02]  /*1530*/  IMAD.MOV R13, RZ, RZ, -R13 ;  /* 0x000000ffff0d7224 */ /* 0x000fe400078e0a0d */
[--C-:B------:R-:W-:Y:S01]  /*1540*/  @!P1 IMAD.IADD R2, R2, 0x1, -R8.reuse ;  /* 0x0000000102029824 */ /* 0x100fe200078e0a08 */
[----:B------:R-:W-:Y:S01]  /*1550*/  ISETP.GE.AND P1, PT, R9, RZ, PT ;  /* 0x000000ff0900720c */ /* 0x000fe20003f26270 */
[--C-:B------:R-:W-:Y:S01]  /*1560*/  @!P5 IMAD.IADD R14, R14, 0x1, -R8.reuse ;  /* 0x000000010e0ed824 */ /* 0x100fe200078e0a08 */
[----:B------:R-:W-:Y:S01]  /*1570*/  ISETP.GE.AND P5, PT, R10, RZ, PT ;  /* 0x000000ff0a00720c */ /* 0x000fe20003fa6270 */
[----:B------:R-:W-:Y:S01]  /*1580*/  @!P0 IMAD.IADD R12, R12, 0x1, -R8 ;  /* 0x000000010c0c8824 */ /* 0x000fe200078e0a08 */
[----:B0-----:R-:W-:Y:S01]  /*1590*/  LOP3.LUT R16, R23, 0x44, RZ, 0xfc, !PT ;  /* 0x0000004417107812 */ /* 0x001fe200078efcff */
[----:B-1----:R-:W-:Y:S01]  /*15a0*/  IMAD.MOV.U32 R4, RZ, RZ, R5 ;  /* 0x000000ffff047224 */ /* 0x002fe200078e0005 */
[----:B------:R-:W-:Y:S01]  /*15b0*/  ISETP.GT.U32.AND P0, PT, R8, R14, PT ;  /* 0x0000000e0800720c */ /* 0x000fe20003f04070 */
[----:B------:R-:W-:-:S02]  /*15c0*/  IMAD.MOV.U32 R6, RZ, RZ, R15 ;  /* 0x000000ffff067224 */ /* 0x000fc400078e000f */
[----:B------:R-:W-:Y:S02]  /*15d0*/  @!P2 IMAD.MOV R4, RZ, RZ, -R4 ;  /* 0x000000ffff04a224 */ /* 0x000fe400078e0a04 */
[C---:B------:R-:W-:Y:S02]  /*15e0*/  IMAD R11, R8.reuse, R13, R11 ;  /* 0x0000000d080b7224 */ /* 0x040fe400078e020b */
[--C-:B------:R-:W-:Y:S01]  /*15f0*/  @!P6 IMAD.IADD R7, R7, 0x1, -R8.reuse ;  /* 0x000000010707e824 */ /* 0x100fe200078e0a08 */
[----:B------:R0:W-:Y:S01]  /*1600*/  STL [R1+0x78], R4 ;  /* 0x0000780401007387 */ /* 0x0001e20000100800 */
[----:B------:R-:W-:Y:S01]  /*1610*/  IMAD.HI.U32 R9, R19, R6, RZ ;  /* 0x0000000613097227 */ /* 0x000fe200078e00ff */
[C---:B------:R-:W-:Y:S02]  /*1620*/  ISETP.GT.U32.AND P6, PT, R8.reuse, R12, PT ;  /* 0x0000000c0800720c */ /* 0x040fe40003fc4070 */
[----:B------:R-:W-:Y:S01]  /*1630*/  ISETP.GT.U32.AND P2, PT, R8, R7, PT ;  /* 0x000000070800720c */ /* 0x000fe20003f44070 */
[----:B------:R-:W-:Y:S01]  /*1640*/  IMAD.MOV R5, RZ, RZ, -R9 ;  /* 0x000000ffff057224 */ /* 0x000fe200078e0a09 */
[C---:B------:R-:W-:Y:S01]  /*1650*/  LOP3.LUT R9, R23.reuse, 0x5c, RZ, 0xfc, !PT ;  /* 0x0000005c17097812 */ /* 0x040fe200078efcff */
[----:B------:R-:W-:Y:S01]  /*1660*/  @!P0 IMAD.IADD R14, R14, 0x1, -R8 ;  /* 0x000000010e0e8824 */ /* 0x000fe200078e0a08 */
[----:B------:R-:W-:Y:S01]  /*1670*/  ISETP.GE.AND P0, PT, R0, RZ, PT ;  /* 0x000000ff0000720c */ /* 0x000fe20003f06270 */
[----:B------:R-:W-:Y:S01]  /*1680*/  IMAD R6, R8, R5, R6 ;  /* 0x0000000508067224 */ /* 0x000fe200078e0206 */
[----:B------:R-:W-:Y:S01]  /*1690*/  LOP3.LUT R5, R23, 0x5a, RZ, 0xfc, !PT ;  /* 0x0000005a17057812 */ /* 0x000fe200078efcff */
[----:B0-----:R-:W-:Y:S01]  /*16a0*/  IMAD.MOV.U32 R4, RZ, RZ, R2 ;  /* 0x000000ffff047224 */ /* 0x001fe200078e0002 */
[----:B------:R-:W-:-:S02]  /*16b0*/  IABS R2, R9 ;  /* 0x0000000900027213 */ /* 0x000fc40000000000 */
[----:B------:R-:W-:Y:S01]  /*16c0*/  IABS R0, R5 ;  /* 0x0000000500007213 */ /* 0x000fe20000000000 */
[----:B------:R-:W-:Y:S01]  /*16d0*/  @!P4 IMAD.MOV R4, RZ, RZ, -R4 ;  /* 0x000000ffff04c224 */ /* 0x000fe200078e0a04 */
[----:B------:R-:W-:Y:S01]  /*16e0*/  ISETP.GT.U32.AND P4, PT, R8, R11, PT ;  /* 0x0000000b0800720c */ /* 0x000fe20003f84070 */
[--C-:B------:R-:W-:Y:S01]  /*16f0*/  @!P6 IMAD.IADD R12, R12, 0x1, -R8.reuse ;  /* 0x000000010c0ce824 */ /* 0x100fe200078e0a08 */
[C---:B------:R-:W-:Y:S01]  /*1700*/  ISETP.GT.U32.AND P6, PT, R8.reuse, R6, PT ;  /* 0x000000060800720c */ /* 0x040fe20003fc4070 */
[----:B------:R-:W-:Y:S01]  /*1710*/  IMAD.HI.U32 R13, R19, R2, RZ ;  /* 0x00000002130d7227 */ /* 0x000fe200078e00ff */
[----:B------:R0:W-:Y:S03]  /*1720*/  STL [R1+0x7c], R4 ;  /* 0x00007c0401007387 */ /* 0x0001e60000100800 */
[----:B------:R-:W-:Y:S02]  /*1730*/  IMAD.MOV R13, RZ, RZ, -R13 ;  /* 0x000000ffff0d7224 */ /* 0x000fe400078e0a0d */
[----:B------:R-:W-:Y:S01]  /*1740*/  @!P2 IMAD.IADD R7, R7, 0x1, -R8 ;  /* 0x000000010707a824 */ /* 0x000fe200078e0a08 */
[----:B------:R-:W-:Y:S01]  /*1750*/  ISETP.GE.AND P2, PT, R3, RZ, PT ;  /* 0x000000ff0300720c */ /* 0x000fe20003f46270 */
[C---:B------:R-:W-:Y:S01]  /*1760*/  IMAD R2, R8.reuse, R13, R2 ;  /* 0x0000000d08027224 */ /* 0x040fe200078e0202 */
[----:B------:R-:W-:Y:S01]  /*1770*/  LOP3.LUT R3, R23, 0x58, RZ, 0xfc, !PT ;  /* 0x0000005817037812 */ /* 0x000fe200078efcff */
[----:B------:R-:W-:Y:S01]  /*1780*/  @!P4 IMAD.IADD R11, R11, 0x1, -R8 ;  /* 0x000000010b0bc824 */ /* 0x000fe200078e0a08 */
[----:B------:R-:W-:Y:S01]  /*1790*/  ISETP.GE.AND P4, PT, R9, RZ, PT ;  /* 0x000000ff0900720c */ /* 0x000fe20003f86270 */
[----:B0-----:R-:W-:Y:S01]  /*17a0*/  IMAD.MOV.U32 R4, RZ, RZ, R14 ;  /* 0x000000ffff047224 */ /* 0x001fe200078e000e */
[----:B------:R-:W-:Y:S01]  /*17b0*/  IABS R9, R3 ;  /* 0x0000000300097213 */ /* 0x000fe20000000000 */
[----:B------:R-:W-:Y:S01]  /*17c0*/  @!P1 IMAD.MOV R12, RZ, RZ, -R12 ;  /* 0x000000ffff0c9224 */ /* 0x000fe200078e0a0c */
[C---:B------:R-:W-:Y:S01]  /*17d0*/  ISETP.GT.U32.AND P1, PT, R8.reuse, R2, PT ;  /* 0x000000020800720c */ /* 0x040fe20003f24070 */
[----:B------:R-:W-:Y:S01]  /*17e0*/  @!P3 IMAD.MOV R4, RZ, RZ, -R4 ;  /* 0x000000ffff04b224 */ /* 0x000fe200078e0a04 */
[----:B------:R-:W-:Y:S01]  /*17f0*/  ISETP.GT.U32.AND P3, PT, R8, R11, PT ;  /* 0x0000000b0800720c */ /* 0x000fe20003f64070 */
[----:B------:R-:W-:-:S02]  /*1800*/  @!P6 IMAD.IADD R6, R6, 0x1, -R8 ;  /* 0x000000010606e824 */ /* 0x000fc400078e0a08 */
[----:B------:R-:W-:Y:S01]  /*1810*/  IMAD.HI.U32 R10, R19, R0, RZ ;  /* 0x00000000130a7227 */ /* 0x000fe200078e00ff */
[----:B------:R0:W-:Y:S02]  /*1820*/  STL [R1+0x84], R4 ;  /* 0x0000840401007387 */ /* 0x0001e40000100800 */
[C---:B------:R-:W-:Y:S01]  /*1830*/  ISETP.GT.U32.AND P6, PT, R8.reuse, R6, PT ;  /* 0x000000060800720c */ /* 0x040fe20003fc4070 */
[----:B------:R-:W-:Y:S01]  /*1840*/  IMAD.MOV R10, RZ, RZ, -R10 ;  /* 0x000000ffff0a7224 */ /* 0x000fe200078e0a0a */
[----:B------:R1:W-:Y:S03]  /*1850*/  STL [R1+0x104], R12 ;  /* 0x0001040c01007387 */ /* 0x0003e60000100800 */
[----:B------:R-:W-:Y:S01]  /*1860*/  IMAD R0, R8, R10, R0 ;  /* 0x0000000a08007224 */ /* 0x000fe200078e0200 */
[----:B------:R-:W-:Y:S01]  /*1870*/  LOP3.LUT R10, R23, 0x54, RZ, 0xfc, !PT ;  /* 0x00000054170a7812 */ /* 0x000fe200078efcff */
[----:B------:R-:W-:-:S02]  /*1880*/  @!P3 IMAD.IADD R11, R11, 0x1, -R8 ;  /* 0x000000010b0bb824 */ /* 0x000fc400078e0a08 */
[----:B0-----:R-:W-:Y:S01]  /*1890*/  IMAD.MOV.U32 R4, RZ, RZ, R7 ;  /* 0x000000ffff047224 */ /* 0x001fe200078e0007 */
[----:B------:R-:W-:Y:S01]  /*18a0*/  ISETP.GT.U32.AND P3, PT, R8, R0, PT ;  /* 0x000000000800720c */ /* 0x000fe20003f64070 */
[----:B------:R-:W-:Y:S01]  /*18b0*/  IMAD.HI.U32 R7, R19, R9, RZ ;  /* 0x0000000913077227 */ /* 0x000fe200078e00ff */
[----:B------:R-:W-:-:S03]  /*18c0*/  IABS R18, R10 ;  /* 0x0000000a00127213 */ /* 0x000fc60000000000 */
[----:B------:R-:W-:Y:S01]  /*18d0*/  @!P5 IMAD.MOV R4, RZ, RZ, -R4 ;  /* 0x000000ffff04d224 */ /* 0x000fe200078e0a04 */
[----:B------:R-:W-:Y:S01]  /*18e0*/  ISETP.GE.AND P5, PT, R5, RZ, PT ;  /* 0x000000ff0500720c */ /* 0x000fe20003fa6270 */
[----:B------:R-:W-:Y:S01]  /*18f0*/  IMAD.MOV R5, RZ, RZ, -R7 ;  /* 0x000000ffff057224 */ /* 0x000fe200078e0a07 */
[----:B------:R-:W-:Y:S01]  /*1900*/  LOP3.LUT R7, R23, 0x52, RZ, 0xfc, !PT ;  /* 0x0000005217077812 */ /* 0x000fe200078efcff */
[----:B-1----:R-:W-:Y:S01]  /*1910*/  IMAD.MOV.U32 R12, RZ, RZ, R11 ;  /* 0x000000ffff0c7224 */ /* 0x002fe200078e000b */
[----:B------:R0:W-:Y:S01]  /*1920*/  STL [R1+0x108], R4 ;  /* 0x0001080401007387 */ /* 0x0001e20000100800 */
[----:B------:R-:W-:Y:S01]  /*1930*/  IMAD R9, R8, R5, R9 ;  /* 0x0000000508097224 */ /* 0x000fe200078e0209 */
[----:B------:R-:W-:Y:S01]  /*1940*/  IABS R5, R7 ;  /* 0x0000000700057213 */ /* 0x000fe20000000000 */
[----:B------:R-:W-:Y:S02]  /*1950*/  @!P1 IMAD.IADD R2, R2, 0x1, -R8 ;  /* 0x0000000102029824 */ /* 0x000fe400078e0a08 */
[----:B------:R-:W-:Y:S01]  /*1960*/  @!P0 IMAD.MOV R12, RZ, RZ, -R12 ;  /* 0x000000ffff0c8224 */ /* 0x000fe200078e0a0c */
[----:B------:R-:W-:Y:S01]  /*1970*/  ISETP.GT.U32.AND P0, PT, R8, R9, PT ;  /* 0x000000090800720c */ /* 0x000fe20003f04070 */
[--C-:B------:R-:W-:Y:S01]  /*1980*/  @!P6 IMAD.IADD R6, R6, 0x1, -R8.reuse ;  /* 0x000000010606e824 */ /* 0x100fe200078e0a08 */
[----:B------:R-:W-:Y:S01]  /*1990*/  ISETP.GT.U32.AND P1, PT, R8, R2, PT ;  /* 0x000000020800720c */ /* 0x000fe20003f24070 */
[----:B------:R-:W-:Y:S01]  /*19a0*/  @!P3 IMAD.IADD R0, R0, 0x1, -R8 ;  /* 0x000000010000b824 */ /* 0x000fe200078e0a08 */
[----:B------:R-:W-:Y:S01]  /*19b0*/  ISETP.GE.AND P6, PT, R3, RZ, PT ;  /* 0x000000ff0300720c */ /* 0x000fe20003fc6270 */
[----:B0-----:R-:W-:Y:S01]  /*19c0*/  IMAD.MOV.U32 R4, RZ, RZ, R6 ;  /* 0x000000ffff047224 */ /* 0x001fe200078e0006 */
[----:B------:R-:W-:Y:S01]  /*19d0*/  LOP3.LUT R3, R23, 0x56, RZ, 0xfc, !PT ;  /* 0x0000005617037812 */ /* 0x000fe200078efcff */
[----:B------:R-:W-:Y:S01]  /*19e0*/  IMAD.HI.U32 R6, R19, R18, RZ ;  /* 0x0000001213067227 */ /* 0x000fe200078e00ff */
[----:B------:R-:W-:Y:S01]  /*19f0*/  ISETP.GT.U32.AND P3, PT, R8, R0, PT ;  /* 0x000000000800720c */ /* 0x000fe20003f64070 */
[----:B------:R0:W-:Y:S01]  /*1a00*/  STL [R1+0xfc], R12 ;  /* 0x0000fc0c01007387 */ /* 0x0001e20000100800 */
[----:B------:R-:W-:Y:S01]  /*1a10*/  IABS R20, R3 ;  /* 0x0000000300147213 */ /* 0x000fe20000000000 */
[----:B------:R-:W-:-:S02]  /*1a20*/  IMAD.MOV R6, RZ, RZ, -R6 ;  /* 0x000000ffff067224 */ /* 0x000fc400078e0a06 */
[----:B------:R-:W-:Y:S02]  /*1a30*/  @!P0 IMAD.IADD R9, R9, 0x1, -R8 ;  /* 0x0000000109098824 */ /* 0x000fe400078e0a08 */
[----:B------:R-:W-:-:S03]  /*1a40*/  IMAD.HI.U32 R11, R19, R20, RZ ;  /* 0x00000014130b7227 */ /* 0x000fc600078e00ff */
[----:B------:R-:W-:Y:S01]  /*1a50*/  ISETP.GT.U32.AND P0, PT, R8, R9, PT ;  /* 0x000000090800720c */ /* 0x000fe20003f04070 */
[----:B------:R-:W-:Y:S01]  /*1a60*/  @!P1 IMAD.IADD R2, R2, 0x1, -R8 ;  /* 0x0000000102029824 */ /* 0x000fe200078e0a08 */
[----:B------:R-:W-:Y:S01]  /*1a70*/  ISETP.GE.AND P1, PT, R10, RZ, PT ;  /* 0x000000ff0a00720c */ /* 0x000fe20003f26270 */
[----:B------:R-:W-:Y:S01]  /*1a80*/  IMAD.MOV R10, RZ, RZ, -R11 ;  /* 0x000000ffff0a7224 */ /* 0x000fe200078e0a0b */
[C---:B------:R-:W-:Y:S01]  /*1a90*/  LOP3.LUT R11, R23.reuse, 0x50, RZ, 0xfc, !PT ;  /* 0x00000050170b7812 */ /* 0x040fe200078efcff */
[----:B0-----:R-:W-:Y:S01]  /*1aa0*/  IMAD.MOV.U32 R12, RZ, RZ, R2 ;  /* 0x000000ffff0c7224 */ /* 0x001fe200078e0002 */
[----:B------:R-:W-:Y:S01]  /*1ab0*/  LOP3.LUT R2, R23, 0x4a, RZ, 0xfc, !PT ;  /* 0x0000004a17027812 */ /* 0x000fe200078efcff */
[C---:B------:R-:W-:Y:S02]  /*1ac0*/  IMAD R20, R8.reuse, R10, R20 ;  /* 0x0000000a08147224 */ /* 0x040fe400078e0214 */
[----:B------:R-:W-:Y:S01]  /*1ad0*/  @!P4 IMAD.MOV R12, RZ, RZ, -R12 ;  /* 0x000000ffff0cc224 */ /* 0x000fe200078e0a0c */
[----:B------:R-:W-:Y:S01]  /*1ae0*/  IABS R13, R2 ;  /* 0x00000002000d7213 */ /* 0x000fe20000000000 */
[C---:B------:R-:W-:Y:S01]  /*1af0*/  IMAD R18, R8.reuse, R6, R18 ;  /* 0x0000000608127224 */ /* 0x040fe200078e0212 */
[C---:B------:R-:W-:Y:S01]  /*1b00*/  ISETP.GT.U32.AND P4, PT, R8.reuse, R20, PT ;  /* 0x000000140800720c */ /* 0x040fe20003f84070 */
[----:B------:R-:W-:Y:S01]  /*1b10*/  @!P2 IMAD.MOV R4, RZ, RZ, -R4 ;  /* 0x000000ffff04a224 */ /* 0x000fe200078e0a04 */
[----:B------:R-:W-:Y:S01]  /*1b20*/  ISETP.GE.AND P2, PT, R3, RZ, PT ;  /* 0x000000ff0300720c */ /* 0x000fe20003f46270 */
[--C-:B------:R-:W-:Y:S01]  /*1b30*/  @!P0 IMAD.IADD R9, R9, 0x1, -R8.reuse ;  /* 0x0000000109098824 */ /* 0x100fe200078e0a08 */
[----:B------:R-:W-:Y:S01]  /*1b40*/  ISETP.GT.U32.AND P0, PT, R8, R18, PT ;  /* 0x000000120800720c */ /* 0x000fe20003f04070 */
[----:B------:R-:W-:Y:S01]  /*1b50*/  @!P3 IMAD.IADD R0, R0, 0x1, -R8 ;  /* 0x000000010000b824 */ /* 0x000fe200078e0a08 */
[----:B------:R0:W-:Y:S01]  /*1b60*/  STL [R1+0x100], R4 ;  /* 0x0001000401007387 */ /* 0x0001e20000100800 */
[----:B------:R-:W-:Y:S01]  /*1b70*/  IMAD.HI.U32 R3, R19, R5, RZ ;  /* 0x0000000513037227 */ /* 0x000fe200078e00ff */
[----:B------:R-:W-:-:S02]  /*1b80*/  LOP3.LUT R6, R23, 0x4e, RZ, 0xfc, !PT ;  /* 0x0000004e17067812 */ /* 0x000fc400078efcff */
[----:B------:R1:W-:Y:S01]  /*1b90*/  STL [R1+0xf4], R12 ;  /* 0x0000f40c01007387 */ /* 0x0003e20000100800 */
[----:B------:R-:W-:Y:S01]  /*1ba0*/  IMAD.MOV R3, RZ, RZ, -R3 ;  /* 0x000000ffff037224 */ /* 0x000fe200078e0a03 */
[----:B------:R-:W-:Y:S01]  /*1bb0*/  ISETP.GE.AND P3, PT, R7, RZ, PT ;  /* 0x000000ff0700720c */ /* 0x000fe20003f66270 */
[----:B------:R-:W-:Y:S01]  /*1bc0*/  @!P4 IMAD.IADD R20, R20, 0x1, -R8 ;  /* 0x000000011414c824 */ /* 0x000fe200078e0a08 */
[----:B------:R-:W-:Y:S01]  /*1bd0*/  IABS R7, R6 ;  /* 0x0000000600077213 */ /* 0x000fe20000000000 */
[C---:B------:R-:W-:Y:S01]  /*1be0*/  IMAD R5, R8.reuse, R3, R5 ;  /* 0x0000000308057224 */ /* 0x040fe200078e0205 */
[----:B------:R-:W-:Y:S01]  /*1bf0*/  LOP3.LUT R3, R23, 0x4c, RZ, 0xfc, !PT ;  /* 0x0000004c17037812 */ /* 0x000fe200078efcff */
[----:B0-----:R-:W-:Y:S01]  /*1c00*/  IMAD.MOV.U32 R4, RZ, RZ, R0 ;  /* 0x000000ffff047224 */ /* 0x001fe200078e0000 */
[----:B------:R-:W-:Y:S01]  /*1c10*/  ISETP.GT.U32.AND P4, PT, R8, R20, PT ;  /* 0x000000140800720c */ /* 0x000fe20003f84070 */
[----:B------:R-:W-:Y:S01]  /*1c20*/  @!P0 IMAD.IADD R18, R18, 0x1, -R8 ;  /* 0x0000000112128824 */ /* 0x000fe200078e0a08 */
[----:B------:R-:W-:Y:S01]  /*1c30*/  IABS R14, R3 ;  /* 0x00000003000e7213 */ /* 0x000fe20000000000 */
[----:B------:R-:W-:Y:S01]  /*1c40*/  @!P5 IMAD.MOV R4, RZ, RZ, -R4 ;  /* 0x000000ffff04d224 */ /* 0x000fe200078e0a04 */
[----:B------:R-:W-:Y:S01]  /*1c50*/  ISETP.GE.AND P5, PT, R11, RZ, PT ;  /* 0x000000ff0b00720c */ /* 0x000fe20003fa6270 */
[----:B------:R-:W-:Y:S01]  /*1c60*/  IMAD.HI.U32 R10, R19, R7, RZ ;  /* 0x00000007130a7227 */ /* 0x000fe200078e00ff */
[----:B------:R-:W-:-:S02]  /*1c70*/  IABS R11, R11 ;  /* 0x0000000b000b7213 */ /* 0x000fc40000000000 */
[----:B------:R0:W-:Y:S01]  /*1c80*/  STL [R1+0xf8], R4 ;  /* 0x0000f80401007387 */ /* 0x0001e20000100800 */
[----:B------:R-:W-:Y:S01]  /*1c90*/  ISETP.GT.U32.AND P0, PT, R8, R18, PT ;  /* 0x000000120800720c */ /* 0x000fe20003f04070 */
[----:B------:R-:W-:Y:S02]  /*1ca0*/  IMAD.MOV R10, RZ, RZ, -R10 ;  /* 0x000000ffff0a7224 */ /* 0x000fe400078e0a0a */
[----:B-1----:R-:W-:-:S04]  /*1cb0*/  IMAD.HI.U32 R12, R19, R11, RZ ;  /* 0x0000000b130c7227 */ /* 0x002fc800078e00ff */
[----:B------:R-:W-:Y:S02]  /*1cc0*/  IMAD.MOV R12, RZ, RZ, -R12 ;  /* 0x000000ffff0c7224 */ /* 0x000fe400078e0a0c */
[----:B0-----:R-:W-:Y:S02]  /*1cd0*/  IMAD.MOV.U32 R4, RZ, RZ, R9 ;  /* 0x000000ffff047224 */ /* 0x001fe400078e0009 */
[----:B------:R-:W-:Y:S01]  /*1ce0*/  @!P4 IMAD.IADD R20, R20, 0x1, -R8 ;  /* 0x000000011414c824 */ /* 0x000fe200078e0a08 */
[----:B------:R-:W-:Y:S01]  /*1cf0*/  ISETP.GE.AND P4, PT, R6, RZ, PT ;  /* 0x000000ff0600720c */ /* 0x000fe20003f86270 */
[----:B------:R-:W-:Y:S01]  /*1d00*/  @!P6 IMAD.MOV R4, RZ, RZ, -R4 ;  /* 0x000000ffff04e224 */ /* 0x000fe200078e0a04 */
[C---:B------:R-:W-:Y:S01]  /*1d10*/  ISETP.GT.U32.AND P6, PT, R8.reuse, R5, PT ;  /* 0x000000050800720c */ /* 0x040fe20003fc4070 */
[C---:B------:R-:W-:Y:S01]  /*1d20*/  IMAD R6, R8.reuse, R12, R11 ;  /* 0x0000000c08067224 */ /* 0x040fe200078e020b */
[----:B------:R-:W-:Y:S01]  /*1d30*/  LOP3.LUT R12, R23, 0x48, RZ, 0xfc, !PT ;  /* 0x00000048170c7812 */ /* 0x000fe200078efcff */
[----:B------:R-:W-:Y:S01]  /*1d40*/  IMAD R7, R8, R10, R7 ;  /* 0x0000000a08077224 */ /* 0x000fe200078e0207 */
[----:B------:R0:W-:Y:S01]  /*1d50*/  STL [R1+0xf0], R4 ;  /* 0x0000f00401007387 */ /* 0x0001e20000100800 */
[----:B------:R-:W-:Y:S01]  /*1d60*/  @!P0 IMAD.IADD R18, R18, 0x1, -R8 ;  /* 0x0000000112128824 */ /* 0x000fe200078e0a08 */
[----:B------:R-:W-:Y:S01]  /*1d70*/  ISETP.GT.U32.AND P0, PT, R8, R6, PT ;  /* 0x000000060800720c */ /* 0x000fe20003f04070 */
[----:B------:R-:W-:Y:S01]  /*1d80*/  IMAD.HI.U32 R15, R19, R14, RZ ;  /* 0x0000000e130f7227 */ /* 0x000fe200078e00ff */
[----:B------:R-:W-:-:S02]  /*1d90*/  IABS R10, R12 ;  /* 0x0000000c000a7213 */ /* 0x000fc40000000000 */
[----:B------:R-:W-:Y:S01]  /*1da0*/  IABS R11, R16 ;  /* 0x00000010000b7213 */ /* 0x000fe20000000000 */
[----:B------:R-:W-:Y:S01]  /*1db0*/  IMAD.MOV R9, RZ, RZ, -R15 ;  /* 0x000000ffff097224 */ /* 0x000fe200078e0a0f */
[----:B------:R-:W-:Y:S01]  /*1dc0*/  LOP3.LUT R15, R23, 0x46, RZ, 0xfc, !PT ;  /* 0x00000046170f7812 */ /* 0x000fe200078efcff */
[----:B------:R-:W-:Y:S01]  /*1dd0*/  @!P6 IMAD.IADD R5, R5, 0x1, -R8 ;  /* 0x000000010505e824 */ /* 0x000fe200078e0a08 */
[C---:B------:R-:W-:Y:S01]  /*1de0*/  ISETP.GT.U32.AND P6, PT, R8.reuse, R7, PT ;  /* 0x000000070800720c */ /* 0x040fe20003fc4070 */
[----:B0-----:R-:W-:Y:S02]  /*1df0*/  IMAD.MOV.U32 R4, RZ, RZ, R20 ;  /* 0x000000ffff047224 */ /* 0x001fe400078e0014 */
[----:B------:R-:W-:Y:S01]  /*1e00*/  IMAD R14, R8, R9, R14 ;  /* 0x00000009080e7224 */ /* 0x000fe200078e020e */
[----:B------:R-:W-:Y:S01]  /*1e10*/  IABS R9, R15 ;  /* 0x0000000f00097213 */ /* 0x000fe20000000000 */
[----:B------:R-:W-:Y:S01]  /*1e20*/  @!P0 IMAD.IADD R6, R6, 0x1, -R8 ;  /* 0x0000000106068824 */ /* 0x000fe200078e0a08 */
[----:B------:R-:W-:Y:S01]  /*1e30*/  ISETP.GT.U32.AND P0, PT, R8, R5, PT ;  /* 0x000000050800720c */ /* 0x000fe20003f04070 */
[----:B------:R-:W-:-:S04]  /*1e40*/  IMAD.HI.U32 R0, R19, R13, RZ ;  /* 0x0000000d13007227 */ /* 0x000fc800078e00ff */
[----:B------:R-:W-:Y:S01]  /*1e50*/  @!P2 IMAD.MOV R4, RZ, RZ, -R4 ;  /* 0x000000ffff04a224 */ /* 0x000fe200078e0a04 */
[C---:B------:R-:W-:Y:S01]  /*1e60*/  ISETP.GT.U32.AND P2, PT, R8.reuse, R6, PT ;  /* 0x000000060800720c */ /* 0x040fe20003f44070 */
[----:B------:R-:W-:Y:S02]  /*1e70*/  @!P6 IMAD.IADD R7, R7, 0x1, -R8 ;  /* 0x000000010707e824 */ /* 0x000fe400078e0a08 */
[----:B------:R-:W-:Y:S01]  /*1e80*/  IMAD.MOV R0, RZ, RZ, -R0 ;  /* 0x000000ffff007224 */ /* 0x000fe200078e0a00 */
[----:B------:R0:W-:Y:S01]  /*1e90*/  STL [R1+0xec], R4 ;  /* 0x0000ec0401007387 */ /* 0x0001e20000100800 */
[----:B------:R-:W-:Y:S01]  /*1ea0*/  IMAD.HI.U32 R20, R19, R10, RZ ;  /* 0x0000000a13147227 */ /* 0x000fe200078e00ff */
[----:B------:R-:W-:-:S03]  /*1eb0*/  ISETP.GT.U32.AND P6, PT, R8, R7, PT ;  /* 0x000000070800720c */ /* 0x000fc60003fc4070 */
[----:B------:R-:W-:-:S04]  /*1ec0*/  IMAD.HI.U32 R21, R19, R9, RZ ;  /* 0x0000000913157227 */ /* 0x000fc800078e00ff */
[C---:B------:R-:W-:Y:S01]  /*1ed0*/  IMAD R13, R8.reuse, R0, R13 ;  /* 0x00000000080d7224 */ /* 0x040fe200078e020d */
[----:B------:R-:W-:Y:S01]  /*1ee0*/  IABS R0, R17 ;  /* 0x0000001100007213 */ /* 0x000fe20000000000 */
[----:B0-----:R-:W-:Y:S02]  /*1ef0*/  IMAD.MOV.U32 R4, RZ, RZ, R18 ;  /* 0x000000ffff047224 */ /* 0x001fe400078e0012 */
[----:B------:R-:W-:Y:S02]  /*1f00*/  IMAD.MOV R20, RZ, RZ, -R20 ;  /* 0x000000ffff147224 */ /* 0x000fe400078e0a14 */
[----:B------:R-:W-:Y:S02]  /*1f10*/  IMAD.MOV R21, RZ, RZ, -R21 ;  /* 0x000000ffff157224 */ /* 0x000fe400078e0a15 */
[----:B------:R-:W-:Y:S01]  /*1f20*/  @!P1 IMAD.MOV R4, RZ, RZ, -R4 ;  /* 0x000000ffff049224 */ /* 0x000fe200078e0a04 */
[C---:B------:R-:W-:Y:S01]  /*1f30*/  ISETP.GT.U32.AND P1, PT, R8.reuse, R14, PT ;  /* 0x0000000e0800720c */ /* 0x040fe20003f24070 */
[----:B------:R-:W-:Y:S01]  /*1f40*/  @!P0 IMAD.IADD R5, R5, 0x1, -R8 ;  /* 0x0000000105058824 */ /* 0x000fe200078e0a08 */
[C---:B------:R-:W-:Y:S01]  /*1f50*/  ISETP.GT.U32.AND P0, PT, R8.reuse, R13, PT ;  /* 0x0000000d0800720c */ /* 0x040fe20003f04070 */
[C---:B------:R-:W-:Y:S01]  /*1f60*/  IMAD R10, R8.reuse, R20, R10 ;  /* 0x00000014080a7224 */ /* 0x040fe200078e020a */
[----:B------:R0:W-:Y:S01]  /*1f70*/  STL [R1+0xe8], R4 ;  /* 0x0000e80401007387 */ /* 0x0001e20000100800 */
[----:B------:R-:W-:Y:S01]  /*1f80*/  IMAD R9, R8, R21, R9 ;  /* 0x0000001508097224 */ /* 0x000fe200078e0209 */
[----:B------:R-:W-:Y:S01]  /*1f90*/  LOP3.LUT R21, R23, 0x30, RZ, 0xfc, !PT ;  /* 0x0000003017157812 */ /* 0x000fe200078efcff */
[--C-:B------:R-:W-:Y:S01]  /*1fa0*/  @!P2 IMAD.IADD R6, R6, 0x1, -R8.reuse ;  /* 0x000000010606a824 */ /* 0x100fe200078e0a08 */
[C---:B------:R-:W-:Y:S01]  /*1fb0*/  ISETP.GT.U32.AND P2, PT, R8.reuse, R10, PT ;  /* 0x0000000a0800720c */ /* 0x040fe20003f44070 */
[----:B------:R-:W-:Y:S01]  /*1fc0*/  @!P6 IMAD.IADD R7, R7, 0x1, -R8 ;  /* 0x000000010707e824 */ /* 0x000fe200078e0a08 */
[----:B------:R-:W-:Y:S01]  /*1fd0*/  ISETP.GT.U32.AND P6, PT, R8, R9, PT ;  /* 0x000000090800720c */ /* 0x000fe20003fc4070 */
[----:B------:R-:W-:-:S04]  /*1fe0*/  IMAD.HI.U32 R18, R19, R11, RZ ;  /* 0x0000000b13127227 */ /* 0x000fc800078e00ff */
[--C-:B------:R-:W-:Y:S01]  /*1ff0*/  @!P1 IMAD.IADD R14, R14, 0x1, -R8.reuse ;  /* 0x000000010e0e9824 */ /* 0x100fe200078e0a08 */
[----:B------:R-:W-:Y:S01]  /*2000*/  ISETP.GE.AND P1, PT, R3, RZ, PT ;  /* 0x000000ff0300720c */ /* 0x000fe20003f26270 */
[--C-:B------:R-:W-:Y:S01]  /*2010*/  @!P0 IMAD.IADD R13, R13, 0x1, -R8.reuse ;  /* 0x000000010d0d8824 */ /* 0x100fe200078e0a08 */
[----:B------:R-:W-:Y:S01]  /*2020*/  ISETP.GE.AND P0, PT, R2, RZ, PT ;  /* 0x000000ff0200720c */ /* 0x000fe20003f06270 */
[----:B------:R-:W-:Y:S01]  /*2030*/  @!P3 IMAD.MOV R5, RZ, RZ, -R5 ;  /* 0x000000ffff05b224 */ /* 0x000fe200078e0a05 */
[----:B------:R-:W-:Y:S01]  /*2040*/  LOP3.LUT R3, R23, 0x3e, RZ, 0xfc, !PT ;  /* 0x0000003e17037812 */ /* 0x000fe200078efcff */
[--C-:B------:R-:W-:Y:S01]  /*2050*/  @!P2 IMAD.IADD R10, R10, 0x1, -R8.reuse ;  /* 0x000000010a0aa824 */ /* 0x100fe200078e0a08 */
[C---:B------:R-:W-:Y:S01]  /*2060*/  ISETP.GT.U32.AND P2, PT, R8.reuse, R14, PT ;  /* 0x0000000e0800720c */ /* 0x040fe20003f44070 */
[----:B------:R-:W-:Y:S01]  /*2070*/  @!P6 IMAD.IADD R9, R9, 0x1, -R8 ;  /* 0x000000010909e824 */ /* 0x000fe200078e0a08 */
[C---:B------:R-:W-:Y:S01]  /*2080*/  ISETP.GT.U32.AND P3, PT, R8.reuse, R13, PT ;  /* 0x0000000d0800720c */ /* 0x040fe20003f64070 */
[----:B------:R-:W-:Y:S01]  /*2090*/  IMAD.HI.U32 R20, R19, R0, RZ ;  /* 0x0000000013147227 */ /* 0x000fe200078e00ff */
[----:B------:R-:W-:Y:S01]  /*20a0*/  ISETP.GT.U32.AND P6, PT, R8, R10, PT ;  /* 0x0000000a0800720c */ /* 0x000fe20003fc4070 */
[----:B------:R-:W-:Y:S02]  /*20b0*/  STL [R1+0xb78], R5 ;  /* 0x000b780501007387 */ /* 0x000fe40000100800 */
[----:B------:R-:W-:-:S02]  /*20c0*/  IMAD.MOV R18, RZ, RZ, -R18 ;  /* 0x000000ffff127224 */ /* 0x000fc400078e0a12 */
[----:B------:R-:W-:Y:S01]  /*20d0*/  @!P5 IMAD.MOV R6, RZ, RZ, -R6 ;  /* 0x000000ffff06d224 */ /* 0x000fe200078e0a06 */
[C---:B------:R-:W-:Y:S01]  /*20e0*/  ISETP.GT.U32.AND P5, PT, R8.reuse, R9, PT ;  /* 0x000000090800720c */ /* 0x040fe20003fa4070 */
[----:B------:R-:W-:Y:S02]  /*20f0*/  IMAD.MOV R20, RZ, RZ, -R20 ;  /* 0x000000ffff147224 */ /* 0x000fe400078e0a14 */
[C---:B------:R-:W-:Y:S01]  /*2100*/  IMAD R2, R8.reuse, R18, R11 ;  /* 0x0000001208027224 */ /* 0x040fe200078e020b */
[----:B------:R-:W-:Y:S01]  /*2110*/  LOP3.LUT R11, R23, 0x40, RZ, 0xfc, !PT ;  /* 0x00000040170b7812 */ /* 0x000fe200078efcff */
[C---:B------:R-:W-:Y:S01]  /*2120*/  IMAD R0, R8.reuse, R20, R0 ;  /* 0x0000001408007224 */ /* 0x040fe200078e0200 */
[----:B------:R-:W-:Y:S01]  /*2130*/  IABS R20, R3 ;  /* 0x0000000300147213 */ /* 0x000fe20000000000 */
[----:B------:R-:W-:Y:S01]  /*2140*/  @!P4 IMAD.MOV R7, RZ, RZ, -R7 ;  /* 0x000000ffff07c224 */ /* 0x000fe200078e0a07 */
[----:B------:R-:W-:Y:S01]  /*2150*/  ISETP.GT.U32.AND P4, PT, R8, R2, PT ;  /* 0x000000020800720c */ /* 0x000fe20003f84070 */
[--C-:B------:R-:W-:Y:S01]  /*2160*/  @!P2 IMAD.IADD R14, R14, 0x1, -R8.reuse ;  /* 0x000000010e0ea824 */ /* 0x100fe200078e0a08 */
[----:B------:R-:W-:Y:S01]  /*2170*/  IABS R18, R11 ;  /* 0x0000000b00127213 */ /* 0x000fe20000000000 */
[----:B------:R-:W-:Y:S01]  /*2180*/  @!P3 IMAD.IADD R13, R13, 0x1, -R8 ;  /* 0x000000010d0db824 */ /* 0x000fe200078e0a08 */
[----:B------:R-:W-:Y:S01]  /*2190*/  ISETP.GE.AND P2, PT, R12, RZ, PT ;  /* 0x000000ff0c00720c */ /* 0x000fe20003f46270 */
[----:B------:R-:W-:Y:S01]  /*21a0*/  IMAD.MOV.U32 R12, RZ, RZ, R20 ;  /* 0x000000ffff0c7224 */ /* 0x000fe200078e0014 */
[----:B------:R-:W-:Y:S01]  /*21b0*/  ISETP.GT.U32.AND P3, PT, R8, R0, PT ;  /* 0x000000000800720c */ /* 0x000fe20003f64070 */
[----:B------:R-:W-:Y:S01]  /*21c0*/  IMAD.HI.U32 R20, R19, R18, RZ ;  /* 0x0000001213147227 */ /* 0x000fe200078e00ff */
[----:B------:R-:W-:Y:S03]  /*21d0*/  STL [R1+0xb74], R6 ;  /* 0x000b740601007387 */ /* 0x000fe60000100800 */
[----:B------:R-:W-:Y:S01]  /*21e0*/  IMAD.MOV.U32 R22, RZ, RZ, R14 ;  /* 0x000000ffff167224 */ /* 0x000fe200078e000e */
[----:B------:R1:W-:Y:S01]  /*21f0*/  STL [R1+0xb7c], R7 ;  /* 0x000b7c0701007387 */ /* 0x0003e20000100800 */
[--C-:B------:R-:W-:Y:S01]  /*2200*/  @!P6 IMAD.IADD R10, R10, 0x1, -R8.reuse ;  /* 0x000000010a0ae824 */ /* 0x100fe200078e0a08 */
[----:B------:R-:W-:Y:S01]  /*2210*/  ISETP.GE.AND P6, PT, R15, RZ, PT ;  /* 0x000000ff0f00720c */ /* 0x000fe20003fc6270 */
[----:B------:R-:W-:Y:S01]  /*2220*/  @!P5 IMAD.IADD R9, R9, 0x1, -R8 ;  /* 0x000000010909d824 */ /* 0x000fe200078e0a08 */
[----:B------:R-:W-:Y:S01]  /*2230*/  ISETP.GE.AND P5, PT, R16, RZ, PT ;  /* 0x000000ff1000720c */ /* 0x000fe20003fa6270 */
[----:B0-----:R-:W-:-:S02]  /*2240*/  IMAD.MOV.U32 R4, RZ, RZ, R13 ;  /* 0x000000ffff047224 */ /* 0x001fc400078e000d */
[----:B------:R-:W-:Y:S01]  /*2250*/  IMAD.HI.U32 R15, R19, R12, RZ ;  /* 0x0000000c130f7227 */ /* 0x000fe200078e00ff */
[----:B-1----:R-:W-:-:S03]  /*2260*/  LOP3.LUT R7, R23, 0x16, RZ, 0xfc, !PT ;  /* 0x0000001617077812 */ /* 0x002fc600078efcff */
[----:B------:R-:W-:Y:S02]  /*2270*/  IMAD.MOV R16, RZ, RZ, -R20 ;  /* 0x000000ffff107224 */ /* 0x000fe400078e0a14 */
[----:B------:R-:W-:Y:S01]  /*2280*/  @!P1 IMAD.MOV R22, RZ, RZ, -R22 ;  /* 0x000000ffff169224 */ /* 0x000fe200078e0a16 */
[----:B------:R-:W-:Y:S01]  /*2290*/  ISETP.GE.AND P1, PT, R11, RZ, PT ;  /* 0x000000ff0b00720c */ /* 0x000fe20003f26270 */
[----:B------:R-:W-:Y:S02]  /*22a0*/  @!P0 IMAD.MOV R4, RZ, RZ, -R4 ;  /* 0x000000ffff048224 */ /* 0x000fe400078e0a04 */
[----:B------:R-:W-:Y:S01]  /*22b0*/  @!P4 IMAD.IADD R2, R2, 0x1, -R8 ;  /* 0x000000010202c824 */ /* 0x000fe200078e0a08 */
[----:B------:R0:W-:Y:S01]  /*22c0*/  STL [R1+0x38], R22 ;  /* 0x0000381601007387 */ /* 0x0001e20000100800 */
[----:B------:R-:W-:Y:S01]  /*22d0*/  IMAD.MOV R15, RZ, RZ, -R15 ;  /* 0x000000ffff0f7224 */ /* 0x000fe200078e0a0f */
[----:B------:R-:W-:Y:S01]  /*22e0*/  ISETP.GE.AND P4, PT, R17, RZ, PT ;  /* 0x000000ff1100720c */ /* 0x000fe20003f86270 */
[----:B------:R-:W-:Y:S01]  /*22f0*/  IMAD R14, R8, R16, R18 ;  /* 0x00000010080e7224 */ /* 0x000fe200078e0212 */
[----:B------:R1:W-:Y:S01]  /*2300*/  STL [R1+0xc4], R4 ;  /* 0x0000c40401007387 */ /* 0x0003e20000100800 */
[----:B------:R-:W-:Y:S01]  /*2310*/  IMAD.MOV.U32 R5, RZ, RZ, R10 ;  /* 0x000000ffff057224 */ /* 0x000fe200078e000a */
[C---:B------:R-:W-:Y:S01]  /*2320*/  LOP3.LUT R10, R23.reuse, 0x3a, RZ, 0xfc, !PT ;  /* 0x0000003a170a7812 */ /* 0x040fe200078efcff */
[----:B------:R-:W-:Y:S01]  /*2330*/  @!P3 IMAD.IADD R0, R0, 0x1, -R8 ;  /* 0x000000010000b824 */ /* 0x000fe200078e0a08 */
[C---:B------:R-:W-:Y:S01]  /*2340*/  ISETP.GT.U32.AND P3, PT, R8.reuse, R2, PT ;  /* 0x000000020800720c */ /* 0x040fe20003f64070 */
[C---:B------:R-:W-:Y:S01]  /*2350*/  IMAD R12, R8.reuse, R15, R12 ;  /* 0x0000000f080c7224 */ /* 0x040fe200078e020c */
[----:B------:R-:W-:Y:S01]  /*2360*/  IABS R11, R10 ;  /* 0x0000000a000b7213 */ /* 0x000fe20000000000 */
[----:B------:R-:W-:Y:S01]  /*2370*/  @!P2 IMAD.MOV R5, RZ, RZ, -R5 ;  /* 0x000000ffff05a224 */ /* 0x000fe200078e0a05 */
[C---:B------:R-:W-:Y:S01]  /*2380*/  ISETP.GT.U32.AND P2, PT, R8.reuse, R14, PT ;  /* 0x0000000e0800720c */ /* 0x040fe20003f44070 */
[----:B0-----:R-:W-:Y:S01]  /*2390*/  IMAD.MOV.U32 R22, RZ, RZ, R28 ;  /* 0x000000ffff167224 */ /* 0x001fe200078e001c */
[C---:B------:R-:W-:Y:S01]  /*23a0*/  ISETP.GT.U32.AND P0, PT, R8.reuse, R0, PT ;  /* 0x000000000800720c */ /* 0x040fe20003f04070 */
[----:B-1----:R-:W-:Y:S01]  /*23b0*/  IMAD.MOV.U32 R4, RZ, RZ, R9 ;  /* 0x000000ffff047224 */ /* 0x002fe200078e0009 */
[C---:B------:R-:W-:Y:S01]  /*23c0*/  LOP3.LUT R9, R23.reuse, 0x3c, RZ, 0xfc, !PT ;  /* 0x0000003c17097812 */ /* 0x040fe200078efcff */
[----:B------:R-:W-:Y:S01]  /*23d0*/  STL [R1+0xc8], R5 ;  /* 0x0000c80501007387 */ /* 0x000fe20000100800 */
[----:B------:R-:W-:Y:S01]  /*23e0*/  LOP3.LUT R16, R23, 0x2e, RZ, 0xfc, !PT ;  /* 0x0000002e17107812 */ /* 0x000fe200078efcff */
[----:B------:R-:W-:Y:S01]  /*23f0*/  @!P6 IMAD.MOV R4, RZ, RZ, -R4 ;  /* 0x000000ffff04e224 */ /* 0x000fe200078e0a04 */
[----:B------:R-:W-:Y:S01]  /*2400*/  ISETP.GT.U32.AND P6, PT, R8, R12, PT ;  /* 0x0000000c0800720c */ /* 0x000fe20003fc4070 */
[----:B------:R-:W-:Y:S01]  /*2410*/  @!P3 IMAD.IADD R2, R2, 0x1, -R8 ;  /* 0x000000010202b824 */ /* 0x000fe200078e0a08 */
[----:B------:R-:W-:Y:S01]  /*2420*/  ISETP.GE.AND P3, PT, R3, RZ, PT ;  /* 0x000000ff0300720c */ /* 0x000fe20003f66270 */
[----:B------:R-:W-:Y:S01]  /*2430*/  IMAD.MOV.U32 R6, RZ, RZ, R22 ;  /* 0x000000ffff067224 */ /* 0x000fe200078e0016 */
[----:B------:R-:W-:Y:S01]  /*2440*/  IABS R3, R9 ;  /* 0x0000000900037213 */ /* 0x000fe20000000000 */
[--C-:B------:R-:W-:Y:S01]  /*2450*/  @!P2 IMAD.IADD R14, R14, 0x1, -R8.reuse ;  /* 0x000000010e0ea824 */ /* 0x100fe200078e0a08 */
[----:B------:R-:W-:Y:S01]  /*2460*/  ISETP.GE.AND P2, PT, R10, RZ, PT ;  /* 0x000000ff0a00720c */ /* 0x000fe20003f46270 */
[----:B------:R-:W-:Y:S01]  /*2470*/  @!P0 IMAD.IADD R0, R0, 0x1, -R8 ;  /* 0x0000000100008824 */ /* 0x000fe200078e0a08 */
[----:B------:R-:W-:Y:S01]  /*2480*/  ISETP.GE.AND P0, PT, R9, RZ, PT ;  /* 0x000000ff0900720c */ /* 0x000fe20003f06270 */
[----:B------:R-:W-:Y:S01]  /*2490*/  IMAD.HI.U32 R10, R19, R3, RZ ;  /* 0x00000003130a7227 */ /* 0x000fe200078e00ff */
[----:B------:R0:W-:Y:S01]  /*24a0*/  STL [R1+0xcc], R4 ;  /* 0x0000cc0401007387 */ /* 0x0001e20000100800 */
[----:B------:R-:W-:-:S02]  /*24b0*/  IABS R20, R16 ;  /* 0x0000001000147213 */ /* 0x000fc40000000000 */
[----:B------:R-:W-:Y:S01]  /*24c0*/  @!P6 IMAD.IADD R12, R12, 0x1, -R8 ;  /* 0x000000010c0ce824 */ /* 0x000fe200078e0a08 */
[C---:B------:R-:W-:Y:S01]  /*24d0*/  ISETP.GT.U32.AND P6, PT, R8.reuse, R14, PT ;  /* 0x0000000e0800720c */ /* 0x040fe20003fc4070 */
[----:B------:R-:W-:Y:S01]  /*24e0*/  IMAD.MOV R10, RZ, RZ, -R10 ;  /* 0x000000ffff0a7224 */ /* 0x000fe200078e0a0a */
[C---:B------:R-:W-:Y:S01]  /*24f0*/  LOP3.LUT R28, R23.reuse, 0x18, RZ, 0xfc, !PT ;  /* 0x00000018171c7812 */ /* 0x040fe200078efcff */
[----:B------:R-:W-:Y:S01]  /*2500*/  IMAD.MOV.U32 R9, RZ, RZ, R11 ;  /* 0x000000ffff097224 */ /* 0x000fe200078e000b */
[C---:B------:R-:W-:Y:S01]  /*2510*/  LOP3.LUT R11, R23.reuse, 0x32, RZ, 0xfc, !PT ;  /* 0x00000032170b7812 */ /* 0x040fe200078efcff */
[----:B------:R-:W-:Y:S01]  /*2520*/  IMAD R3, R8, R10, R3 ;  /* 0x0000000a08037224 */ /* 0x000fe200078e0203 */
[----:B------:R-:W-:Y:S01]  /*2530*/  LOP3.LUT R10, R23, 0x34, RZ, 0xfc, !PT ;  /* 0x00000034170a7812 */ /* 0x000fe200078efcff */
[----:B0-----:R-:W-:Y:S01]  /*2540*/  IMAD.MOV.U32 R4, RZ, RZ, R2 ;  /* 0x000000ffff047224 */ /* 0x001fe200078e0002 */
[----:B------:R-:W-:Y:S01]  /*2550*/  IABS R18, R11 ;  /* 0x0000000b00127213 */ /* 0x000fe20000000000 */
[----:B------:R-:W-:Y:S01]  /*2560*/  IMAD.HI.U32 R2, R19, R9, RZ ;  /* 0x0000000913027227 */ /* 0x000fe200078e00ff */
[----:B------:R-:W-:-:S03]  /*2570*/  IABS R22, R29 ;  /* 0x0000001d00167213 */ /* 0x000fc60000000000 */
[----:B------:R-:W-:Y:S01]  /*2580*/  @!P6 IMAD.IADD R14, R14, 0x1, -R8 ;  /* 0x000000010e0ee824 */ /* 0x000fe200078e0a08 */
[C---:B------:R-:W-:Y:S01]  /*2590*/  ISETP.GT.U32.AND P6, PT, R8.reuse, R3, PT ;  /* 0x000000030800720c */ /* 0x040fe20003fc4070 */
[----:B------:R-:W-:Y:S01]  /*25a0*/  @!P5 IMAD.MOV R4, RZ, RZ, -R4 ;  /* 0x000000ffff04d224 */ /* 0x000fe200078e0a04 */
[C---:B------:R-:W-:Y:S01]  /*25b0*/  ISETP.GT.U32.AND P5, PT, R8.reuse, R12, PT ;  /* 0x0000000c0800720c */ /* 0x040fe20003fa4070 */
[----:B------:R-:W-:Y:S02]  /*25c0*/  IMAD.MOV R2, RZ, RZ, -R2 ;  /* 0x000000ffff027224 */ /* 0x000fe400078e0a02 */
[----:B------:R-:W-:Y:S01]  /*25d0*/  IMAD.MOV.U32 R5, RZ, RZ, R14 ;  /* 0x000000ffff057224 */ /* 0x000fe200078e000e */
[----:B------:R0:W-:Y:S01]  /*25e0*/  STL [R1+0xd4], R4 ;  /* 0x0000d40401007387 */ /* 0x0001e20000100800 */
[----:B------:R-:W-:Y:S01]  /*25f0*/  IMAD R9, R8, R2, R9 ;  /* 0x0000000208097224 */ /* 0x000fe200078e0209 */
[----:B------:R-:W-:Y:S01]  /*2600*/  LOP3.LUT R2, R23, 0x36, RZ, 0xfc, !PT ;  /* 0x0000003617027812 */ /* 0x000fe200078efcff */
[----:B------:R-:W-:-:S02]  /*2610*/  @!P1 IMAD.MOV R5, RZ, RZ, -R5 ;  /* 0x000000ffff059224 */ /* 0x000fc400078e0a05 */
[----:B------:R-:W-:Y:S01]  /*2620*/  IMAD.HI.U32 R15, R19, R20, RZ ;  /* 0x00000014130f7227 */ /* 0x000fe200078e00ff */
[----:B------:R-:W-:-:S03]  /*2630*/  ISETP.GT.U32.AND P1, PT, R8, R9, PT ;  /* 0x000000090800720c */ /* 0x000fc60003f24070 */
[----:B------:R-:W-:Y:S02]  /*2640*/  @!P6 IMAD.IADD R3, R3, 0x1, -R8 ;  /* 0x000000010303e824 */ /* 0x000fe400078e0a08 */
[----:B0-----:R-:W-:Y:S01]  /*2650*/  IMAD.MOV.U32 R4, RZ, RZ, R0 ;  /* 0x000000ffff047224 */ /* 0x001fe200078e0000 */
[----:B------:R-:W-:Y:S01]  /*2660*/  LOP3.LUT R0, R23, 0x38, RZ, 0xfc, !PT ;  /* 0x0000003817007812 */ /* 0x000fe200078efcff */
[----:B------:R-:W-:Y:S01]  /*2670*/  @!P5 IMAD.IADD R12, R12, 0x1, -R8 ;  /* 0x000000010c0cd824 */ /* 0x000fe200078e0a08 */
[----:B------:R-:W-:Y:S01]  /*2680*/  ISETP.GE.AND P5, PT, R2, RZ, PT ;  /* 0x000000ff0200720c */ /* 0x000fe20003fa6270 */
[----:B------:R-:W-:Y:S01]  /*2690*/  @!P4 IMAD.MOV R4, RZ, RZ, -R4 ;  /* 0x000000ffff04c224 */ /* 0x000fe200078e0a04 */
[----:B------:R-:W-:Y:S01]  /*26a0*/  ISETP.GE.AND P4, PT, R0, RZ, PT ;  /* 0x000000ff0000720c */ /* 0x000fe20003f86270 */
[----:B------:R-:W-:Y:S01]  /*26b0*/  IMAD.MOV R15, RZ, RZ, -R15 ;  /* 0x000000ffff0f7224 */ /* 0x000fe200078e0a0f */
[----:B------:R-:W-:Y:S01]  /*26c0*/  IABS R0, R0 ;  /* 0x0000000000007213 */ /* 0x000fe20000000000 */
[----:B------:R-:W-:Y:S01]  /*26d0*/  @!P1 IMAD.IADD R9, R9, 0x1, -R8 ;  /* 0x0000000109099824 */ /* 0x000fe200078e0a08 */
[C---:B------:R-:W-:Y:S01]  /*26e0*/  ISETP.GT.U32.AND P6, PT, R8.reuse, R3, PT ;  /* 0x000000030800720c */ /* 0x040fe20003fc4070 */
[----:B------:R0:W-:Y:S01]  /*26f0*/  STL [R1+0xdc], R4 ;  /* 0x0000dc0401007387 */ /* 0x0001e20000100800 */
[----:B------:R-:W-:Y:S01]  /*2700*/  IABS R2, R2 ;  /* 0x0000000200027213 */ /* 0x000fe20000000000 */
[----:B------:R-:W-:Y:S01]  /*2710*/  IMAD.HI.U32 R13, R19, R0, RZ ;  /* 0x00000000130d7227 */ /* 0x000fe200078e00ff */
[----:B------:R-:W-:Y:S01]  /*2720*/  ISETP.GT.U32.AND P1, PT, R8, R9, PT ;  /* 0x000000090800720c */ /* 0x000fe20003f24070 */
[----:B------:R-:W-:Y:S02]  /*2730*/  STL [R1+0xe0], R5 ;  /* 0x0000e00501007387 */ /* 0x000fe40000100800 */
[----:B------:R-:W-:-:S02]  /*2740*/  IMAD.MOV R13, RZ, RZ, -R13 ;  /* 0x000000ffff0d7224 */ /* 0x000fc400078e0a0d */
[----:B------:R-:W-:Y:S02]  /*2750*/  IMAD R20, R8, R15, R20 ;  /* 0x0000000f08147224 */ /* 0x000fe400078e0214 */
[----:B0-----:R-:W-:Y:S02]  /*2760*/  IMAD.MOV.U32 R4, RZ, RZ, R12 ;  /* 0x000000ffff047224 */ /* 0x001fe400078e000c */
[----:B------:R-:W-:-:S04]  /*2770*/  IMAD.HI.U32 R12, R19, R2, RZ ;  /* 0x00000002130c7227 */ /* 0x000fc800078e00ff */
[----:B------:R-:W-:Y:S01]  /*2780*/  @!P3 IMAD.MOV R4, RZ, RZ, -R4 ;  /* 0x000000ffff04b224 */ /* 0x000fe200078e0a04 */
[----:B------:R-:W-:Y:S01]  /*2790*/  ISETP.GE.AND P3, PT, R10, RZ, PT ;  /* 0x000000ff0a00720c */ /* 0x000fe20003f66270 */
[C---:B------:R-:W-:Y:S01]  /*27a0*/  IMAD R0, R8.reuse, R13, R0 ;  /* 0x0000000d08007224 */ /* 0x040fe200078e0200 */
[----:B------:R-:W-:Y:S01]  /*27b0*/  IABS R10, R10 ;  /* 0x0000000a000a7213 */ /* 0x000fe20000000000 */
[----:B------:R-:W-:Y:S01]  /*27c0*/  IMAD.MOV R12, RZ, RZ, -R12 ;  /* 0x000000ffff0c7224 */ /* 0x000fe200078e0a0c */
[----:B------:R0:W-:Y:S01]  /*27d0*/  STL [R1+0xe4], R4 ;  /* 0x0000e40401007387 */ /* 0x0001e20000100800 */
[----:B------:R-:W-:Y:S01]  /*27e0*/  @!P6 IMAD.IADD R3, R3, 0x1, -R8 ;  /* 0x000000010303e824 */ /* 0x000fe200078e0a08 */
[C---:B------:R-:W-:Y:S01]  /*27f0*/  ISETP.GT.U32.AND P6, PT, R8.reuse, R0, PT ;  /* 0x000000000800720c */ /* 0x040fe20003fc4070 */
[----:B------:R-:W-:Y:S01]  /*2800*/  IMAD R2, R8, R12, R2 ;  /* 0x0000000c08027224 */ /* 0x000fe200078e0202 */
[----:B------:R-:W-:Y:S01]  /*2810*/  IABS R13, R21 ;  /* 0x00000015000d7213 */ /* 0x000fe20000000000 */
[----:B------:R-:W-:-:S04]  /*2820*/  IMAD.HI.U32 R14, R19, R10, RZ ;  /* 0x0000000a130e7227 */ /* 0x000fc800078e00ff */
[----:B------:R-:W-:-:S04]  /*2830*/  IMAD.HI.U32 R12, R19, R18, RZ ;  /* 0x00000012130c7227 */ /* 0x000fc800078e00ff */
[----:B0-----:R-:W-:Y:S02]  /*2840*/  IMAD.MOV.U32 R4, RZ, RZ, R3 ;  /* 0x000000ffff047224 */ /* 0x001fe400078e0003 */
[----:B------:R-:W-:Y:S02]  /*2850*/  IMAD.MOV R14, RZ, RZ, -R14 ;  /* 0x000000ffff0e7224 */ /* 0x000fe400078e0a0e */
[----:B------:R-:W-:Y:S02]  /*2860*/  IMAD.MOV R12, RZ, RZ, -R12 ;  /* 0x000000ffff0c7224 */ /* 0x000fe400078e0a0c */
[----:B------:R-:W-:Y:S01]  /*2870*/  @!P0 IMAD.MOV R4, RZ, RZ, -R4 ;  /* 0x000000ffff048224 */ /* 0x000fe200078e0a04 */
[C---:B------:R-:W-:Y:S01]  /*2880*/  ISETP.GT.U32.AND P0, PT, R8.reuse, R2, PT ;  /* 0x000000020800720c */ /* 0x040fe20003f04070 */
[C---:B------:R-:W-:Y:S02]  /*2890*/  IMAD R3, R8.reuse, R14, R10 ;  /* 0x0000000e08037224 */ /* 0x040fe400078e020a */
[C---:B------:R-:W-:Y:S01]  /*28a0*/  IMAD R18, R8.reuse, R12, R18 ;  /* 0x0000000c08127224 */ /* 0x040fe200078e0212 */
[----:B------:R0:W-:Y:S01]  /*28b0*/  STL [R1+0xd8], R4 ;  /* 0x0000d80401007387 */ /* 0x0001e20000100800 */
[--C-:B------:R-:W-:Y:S01]  /*28c0*/  @!P1 IMAD.IADD R9, R9, 0x1, -R8.reuse ;  /* 0x0000000109099824 */ /* 0x100fe200078e0a08 */
[----:B------:R-:W-:Y:S01]  /*28d0*/  ISETP.GT.U32.AND P1, PT, R8, R3, PT ;  /* 0x000000030800720c */ /* 0x000fe20003f24070 */
[----:B------:R-:W-:Y:S01]  /*28e0*/  @!P6 IMAD.IADD R0, R0, 0x1, -R8 ;  /* 0x000000010000e824 */ /* 0x000fe200078e0a08 */
[----:B------:R-:W-:Y:S01]  /*28f0*/  ISETP.GT.U32.AND P6, PT, R8, R18, PT ;  /* 0x000000120800720c */ /* 0x000fe20003fc4070 */
[----:B------:R-:W-:Y:S01]  /*2900*/  IMAD.HI.U32 R10, R19, R13, RZ ;  /* 0x0000000d130a7227 */ /* 0x000fe200078e00ff */
[----:B------:R-:W-:-:S03]  /*2910*/  LOP3.LUT R12, R23, 0x2c, RZ, 0xfc, !PT ;  /* 0x0000002c170c7812 */ /* 0x000fc600078efcff */
[----:B------:R-:W-:Y:S01]  /*2920*/  @!P0 IMAD.IADD R2, R2, 0x1, -R8 ;  /* 0x0000000102028824 */ /* 0x000fe200078e0a08 */
[C---:B------:R-:W-:Y:S01]  /*2930*/  ISETP.GT.U32.AND P0, PT, R8.reuse, R0, PT ;  /* 0x000000000800720c */ /* 0x040fe20003f04070 */
[----:B0-----:R-:W-:Y:S01]  /*2940*/  IMAD.MOV.U32 R4, RZ, RZ, R9 ;  /* 0x000000ffff047224 */ /* 0x001fe200078e0009 */
[----:B------:R-:W-:Y:S01]  /*2950*/  IABS R14, R12 ;  /* 0x0000000c000e7213 */ /* 0x000fe20000000000 */
[----:B------:R-:W-:Y:S02]  /*2960*/  IMAD.MOV R10, RZ, RZ, -R10 ;  /* 0x000000ffff0a7224 */ /* 0x000fe400078e0a0a */
[--C-:B------:R-:W-:Y:S01]  /*2970*/  @!P1 IMAD.IADD R3, R3, 0x1, -R8.reuse ;  /* 0x0000000103039824 */ /* 0x100fe200078e0a08 */
[----:B------:R-:W-:Y:S01]  /*2980*/  ISETP.GT.U32.AND P1, PT, R8, R2, PT ;  /* 0x000000020800720c */ /* 0x000fe20003f24070 */
[----:B------:R-:W-:Y:S02]  /*2990*/  @!P6 IMAD.IADD R18, R18, 0x1, -R8 ;  /* 0x000000011212e824 */ /* 0x000fe400078e0a08 */
[----:B------:R-:W-:Y:S01]  /*29a0*/  @!P2 IMAD.MOV R4, RZ, RZ, -R4 ;  /* 0x000000ffff04a224 */ /* 0x000fe200078e0a04 */
[C---:B------:R-:W-:Y:S01]  /*29b0*/  ISETP.GT.U32.AND P6, PT, R8.reuse, R3, PT ;  /* 0x000000030800720c */ /* 0x040fe20003fc4070 */
[C---:B------:R-:W-:Y:S01]  /*29c0*/  IMAD R13, R8.reuse, R10, R13 ;  /* 0x0000000a080d7224 */ /* 0x040fe200078e020d */
[----:B------:R-:W-:Y:S01]  /*29d0*/  ISETP.GT.U32.AND P2, PT, R8, R18, PT ;  /* 0x000000120800720c */ /* 0x000fe20003f44070 */
[--C-:B------:R-:W-:Y:S01]  /*29e0*/  @!P0 IMAD.IADD R0, R0, 0x1, -R8.reuse ;  /* 0x0000000100008824 */ /* 0x100fe200078e0a08 */
[----:B------:R-:W-:Y:S01]  /*29f0*/  LOP3.LUT R10, R23, 0x2a, RZ, 0xfc, !PT ;  /* 0x0000002a170a7812 */ /* 0x000fe200078efcff */
[----:B------:R-:W-:Y:S01]  /*2a00*/  IMAD.HI.U32 R17, R19, R14, RZ ;  /* 0x0000000e13117227 */ /* 0x000fe200078e00ff */
[----:B------:R-:W-:Y:S01]  /*2a10*/  ISETP.GT.U32.AND P0, PT, R8, R13, PT ;  /* 0x0000000d0800720c */ /* 0x000fe20003f04070 */
[----:B------:R0:W-:Y:S01]  /*2a20*/  STL [R1+0xd0], R4 ;  /* 0x0000d00401007387 */ /* 0x0001e20000100800 */
[----:B------:R-:W-:Y:S01]  /*2a30*/  IABS R9, R10 ;  /* 0x0000000a00097213 */ /* 0x000fe20000000000 */
[--C-:B------:R-:W-:Y:S01]  /*2a40*/  @!P1 IMAD.IADD R2, R2, 0x1, -R8.reuse ;  /* 0x0000000102029824 */ /* 0x100fe200078e0a08 */
[----:B------:R-:W-:Y:S01]  /*2a50*/  ISETP.GE.AND P1, PT, R11, RZ, PT ;  /* 0x000000ff0b00720c */ /* 0x000fe20003f26270 */
[----:B------:R-:W-:Y:S01]  /*2a60*/  IMAD.MOV R17, RZ, RZ, -R17 ;  /* 0x000000ffff117224 */ /* 0x000fe200078e0a11 */
[----:B------:R-:W-:Y:S01]  /*2a70*/  LOP3.LUT R11, R23, 0x28, RZ, 0xfc, !PT ;  /* 0x00000028170b7812 */ /* 0x000fe200078efcff */
[--C-:B------:R-:W-:Y:S01]  /*2a80*/  @!P6 IMAD.IADD R3, R3, 0x1, -R8.reuse ;  /* 0x000000010303e824 */ /* 0x100fe200078e0a08 */
[----:B------:R-:W-:Y:S01]  /*2a90*/  ISETP.GT.U32.AND P6, PT, R8, R20, PT ;  /* 0x000000140800720c */ /* 0x000fe20003fc4070 */
[----:B------:R-:W-:Y:S01]  /*2aa0*/  @!P2 IMAD.IADD R18, R18, 0x1, -R8 ;  /* 0x000000011212a824 */ /* 0x000fe200078e0a08 */
[----:B------:R-:W-:Y:S01]  /*2ab0*/  ISETP.GE.AND P2, PT, R21, RZ, PT ;  /* 0x000000ff1500720c */ /* 0x000fe20003f46270 */
[----:B------:R-:W-:Y:S01]  /*2ac0*/  IMAD.HI.U32 R15, R19, R9, RZ ;  /* 0x00000009130f7227 */ /* 0x000fe200078e00ff */
[----:B------:R-:W-:-:S03]  /*2ad0*/  IABS R21, R11 ;  /* 0x0000000b00157213 */ /* 0x000fc60000000000 */
[----:B------:R-:W-:Y:S01]  /*2ae0*/  @!P0 IMAD.IADD R13, R13, 0x1, -R8 ;  /* 0x000000010d0d8824 */ /* 0x000fe200078e0a08 */
[----:B------:R-:W-:Y:S01]  /*2af0*/  ISETP.GE.AND P0, PT, R16, RZ, PT ;  /* 0x000000ff1000720c */ /* 0x000fe20003f06270 */
[----:B------:R-:W-:Y:S02]  /*2b00*/  IMAD.MOV.U32 R16, RZ, RZ, R21 ;  /* 0x000000ffff107224 */ /* 0x000fe400078e0015 */
[----:B------:R-:W-:Y:S01]  /*2b10*/  @!P4 IMAD.MOV R0, RZ, RZ, -R0 ;  /* 0x000000ffff00c224 */ /* 0x000fe200078e0a00 */
[C---:B------:R-:W-:Y:S01]  /*2b20*/  ISETP.GT.U32.AND P4, PT, R8.reuse, R13, PT ;  /* 0x0000000d0800720c */ /* 0x040fe20003f84070 */
[----:B------:R-:W-:Y:S02]  /*2b30*/  IMAD R14, R8, R17, R14 ;  /* 0x00000011080e7224 */ /* 0x000fe400078e020e */
[----:B------:R-:W-:Y:S01]  /*2b40*/  IMAD.MOV R15, RZ, RZ, -R15 ;  /* 0x000000ffff0f7224 */ /* 0x000fe200078e0a0f */
[----:B------:R1:W-:Y:S01]  /*2b50*/  STL [R1+0xb54], R0 ;  /* 0x000b540001007387 */ /* 0x0003e20000100800 */
[----:B------:R-:W-:-:S04]  /*2b60*/  IMAD.HI.U32 R17, R19, R16, RZ ;  /* 0x0000001013117227 */ /* 0x000fc800078e00ff */
[----:B------:R-:W-:Y:S01]  /*2b70*/  IMAD R9, R8, R15, R9 ;  /* 0x0000000f08097224 */ /* 0x000fe200078e0209 */
[----:B------:R-:W-:Y:S01]  /*2b80*/  LOP3.LUT R15, R23, 0x26, RZ, 0xfc, !PT ;  /* 0x00000026170f7812 */ /* 0x000fe200078efcff */
[----:B------:R-:W-:Y:S01]  /*2b90*/  @!P6 IMAD.IADD R20, R20, 0x1, -R8 ;  /* 0x000000011414e824 */ /* 0x000fe200078e0a08 */
[----:B------:R-:W-:Y:S01]  /*2ba0*/  ISETP.GT.U32.AND P6, PT, R8, R14, PT ;  /* 0x0000000e0800720c */ /* 0x000fe20003fc4070 */
[----:B------:R-:W-:Y:S02]  /*2bb0*/  IMAD.MOV R17, RZ, RZ, -R17 ;  /* 0x000000ffff117224 */ /* 0x000fe400078e0a11 */
[----:B------:R-:W-:Y:S01]  /*2bc0*/  @!P3 IMAD.MOV R3, RZ, RZ, -R3 ;  /* 0x000000ffff03b224 */ /* 0x000fe200078e0a03 */
[----:B------:R-:W-:Y:S01]  /*2bd0*/  ISETP.GE.AND P3, PT, R12, RZ, PT ;  /* 0x000000ff0c00720c */ /* 0x000fe20003f66270 */
[----:B------:R-:W-:Y:S01]  /*2be0*/  @!P5 IMAD.MOV R2, RZ, RZ, -R2 ;  /* 0x000000ffff02d224 */ /* 0x000fe200078e0a02 */
[----:B------:R-:W-:Y:S01]  /*2bf0*/  ISETP.GT.U32.AND P5, PT, R8, R20, PT ;  /* 0x000000140800720c */ /* 0x000fe20003fa4070 */
[----:B0-----:R-:W-:-:S02]  /*2c00*/  IMAD.MOV.U32 R4, RZ, RZ, R18 ;  /* 0x000000ffff047224 */ /* 0x001fc400078e0012 */
[C---:B------:R-:W-:Y:S01]  /*2c10*/  IMAD R12, R8.reuse, R17, R16 ;  /* 0x00000011080c7224 */ /* 0x040fe200078e0210 */
[----:B------:R-:W-:Y:S01]  /*2c20*/  IABS R17, R15 ;  /* 0x0000000f00117213 */ /* 0x000fe20000000000 */
[----:B------:R-:W-:Y:S01]  /*2c30*/  @!P1 IMAD.MOV R4, RZ, RZ, -R4 ;  /* 0x000000ffff049224 */ /* 0x000fe200078e0a04 */
[----:B------:R-:W-:Y:S01]  /*2c40*/  ISETP.GT.U32.AND P1, PT, R8, R9, PT ;  /* 0x000000090800720c */ /* 0x000fe20003f24070 */
[----:B------:R-:W-:Y:S01]  /*2c50*/  @!P4 IMAD.IADD R13, R13, 0x1, -R8 ;  /* 0x000000010d0dc824 */ /* 0x000fe200078e0a08 */
[----:B------:R-:W-:Y:S01]  /*2c60*/  ISETP.GE.AND P4, PT, R10, RZ, PT ;  /* 0x000000ff0a00720c */ /* 0x000fe20003f86270 */
[----:B------:R-:W-:Y:S01]  /*2c70*/  IMAD.MOV.U32 R10, RZ, RZ, R17 ;  /* 0x000000ffff0a7224 */ /* 0x000fe200078e0011 */
[----:B------:R-:W-:Y:S01]  /*2c80*/  STL [R1+0xb58], R2 ;  /* 0x000b580201007387 */ /* 0x000fe20000100800 */
[----:B-1----:R-:W-:Y:S01]  /*2c90*/  IMAD.MOV.U32 R0, RZ, RZ, R13 ;  /* 0x000000ffff007224 */ /* 0x002fe200078e000d */
[----:B------:R-:W-:Y:S01]  /*2ca0*/  LOP3.LUT R16, R23, 0x24, RZ, 0xfc, !PT ;  /* 0x0000002417107812 */ /* 0x000fe200078efcff */
[----:B------:R-:W-:Y:S01]  /*2cb0*/  IMAD.HI.U32 R21, R19, R10, RZ ;  /* 0x0000000a13157227 */ /* 0x000fe200078e00ff */
[----:B------:R-:W-:Y:S02]  /*2cc0*/  STL [R1+0xb5c], R3 ;  /* 0x000b5c0301007387 */ /* 0x000fe40000100800 */
[----:B------:R-:W-:Y:S01]  /*2cd0*/  IABS R17, R16 ;  /* 0x0000001000117213 */ /* 0x000fe20000000000 */
[----:B------:R-:W-:Y:S01]  /*2ce0*/  @!P2 IMAD.MOV R0, RZ, RZ, -R0 ;  /* 0x000000ffff00a224 */ /* 0x000fe200078e0a00 */
[----:B------:R-:W-:Y:S01]  /*2cf0*/  STL [R1+0xac], R4 ;  /* 0x0000ac0401007387 */ /* 0x000fe20000100800 */
[--C-:B------:R-:W-:Y:S01]  /*2d00*/  @!P5 IMAD.IADD R20, R20, 0x1, -R8.reuse ;  /* 0x000000011414d824 */ /* 0x100fe200078e0a08 */
[----:B------:R-:W-:Y:S01]  /*2d10*/  ISETP.GT.U32.AND P5, PT, R8, R12, PT ;  /* 0x0000000c0800720c */ /* 0x000fe20003fa4070 */
[--C-:B------:R-:W-:Y:S01]  /*2d20*/  @!P6 IMAD.IADD R14, R14, 0x1, -R8.reuse ;  /* 0x000000010e0ee824 */ /* 0x100fe200078e0a08 */
[----:B------:R0:W-:Y:S01]  /*2d30*/  STL [R1+0xb0], R0 ;  /* 0x0000b00001007387 */ /* 0x0001e20000100800 */
[----:B------:R-:W-:Y:S01]  /*2d40*/  IMAD.MOV R21, RZ, RZ, -R21 ;  /* 0x000000ffff157224 */ /* 0x000fe200078e0a15 */
[----:B------:R-:W-:Y:S01]  /*2d50*/  ISETP.GE.AND P6, PT, R11, RZ, PT ;  /* 0x000000ff0b00720c */ /* 0x000fe20003fc6270 */
[----:B------:R-:W-:Y:S01]  /*2d60*/  @!P1 IMAD.IADD R9, R9, 0x1, -R8 ;  /* 0x0000000109099824 */ /* 0x000fe200078e0a08 */
[C---:B------:R-:W-:Y:S01]  /*2d70*/  ISETP.GT.U32.AND P1, PT, R8.reuse, R14, PT ;  /* 0x0000000e0800720c */ /* 0x040fe20003f24070 */
[C---:B------:R-:W-:Y:S01]  /*2d80*/  IMAD R10, R8.reuse, R21, R10 ;  /* 0x00000015080a7224 */ /* 0x040fe200078e020a */
[----:B------:R-:W-:Y:S01]  /*2d90*/  LOP3.LUT R11, R23, 0x22, RZ, 0xfc, !PT ;  /* 0x00000022170b7812 */ /* 0x000fe200078efcff */
[----:B------:R-:W-:Y:S01]  /*2da0*/  IMAD.HI.U32 R18, R19, R17, RZ ;  /* 0x0000001113127227 */ /* 0x000fe200078e00ff */
[----:B------:R-:W-:-:S02]  /*2db0*/  ISETP.GT.U32.AND P2, PT, R8, R9, PT ;  /* 0x000000090800720c */ /* 0x000fc40003f44070 */
[----:B------:R-:W-:Y:S01]  /*2dc0*/  IABS R13, R11 ;  /* 0x0000000b000d7213 */ /* 0x000fe20000000000 */
[----:B0-----:R-:W-:Y:S01]  /*2dd0*/  IMAD.MOV.U32 R0, RZ, RZ, R20 ;  /* 0x000000ffff007224 */ /* 0x001fe200078e0014 */
[----:B------:R-:W-:Y:S01]  /*2de0*/  LOP3.LUT R4, R23, 0x10, RZ, 0xfc, !PT ;  /* 0x0000001017047812 */ /* 0x000fe200078efcff */
[----:B------:R-:W-:Y:S02]  /*2df0*/  @!P5 IMAD.IADD R12, R12, 0x1, -R8 ;  /* 0x000000010c0cd824 */ /* 0x000fe400078e0a08 */
[----:B------:R-:W-:Y:S01]  /*2e00*/  @!P0 IMAD.MOV R0, RZ, RZ, -R0 ;  /* 0x000000ffff008224 */ /* 0x000fe200078e0a00 */
[----:B------:R-:W-:Y:S01]  /*2e10*/  ISETP.GT.U32.AND P0, PT, R8, R10, PT ;  /* 0x0000000a0800720c */ /* 0x000fe20003f04070 */
[----:B------:R-:W-:Y:S01]  /*2e20*/  @!P1 IMAD.IADD R14, R14, 0x1, -R8 ;  /* 0x000000010e0e9824 */ /* 0x000fe200078e0a08 */
[C---:B------:R-:W-:Y:S01]  /*2e30*/  ISETP.GT.U32.AND P5, PT, R8.reuse, R12, PT ;  /* 0x0000000c0800720c */ /* 0x040fe20003fa4070 */
[----:B------:R-:W-:Y:S01]  /*2e40*/  IMAD.MOV R18, RZ, RZ, -R18 ;  /* 0x000000ffff127224 */ /* 0x000fe200078e0a12 */
[----:B------:R-:W-:Y:S01]  /*2e50*/  ISETP.GE.AND P1, PT, R15, RZ, PT ;  /* 0x000000ff0f00720c */ /* 0x000fe20003f26270 */
[----:B------:R-:W-:Y:S01]  /*2e60*/  IMAD.MOV.U32 R2, RZ, RZ, R14 ;  /* 0x000000ffff027224 */ /* 0x000fe200078e000e */
[----:B------:R-:W-:Y:S01]  /*2e70*/  STL [R1+0x24], R0 ;  /* 0x0000240001007387 */ /* 0x000fe20000100800 */
[----:B------:R-:W-:-:S02]  /*2e80*/  IMAD R15, R8, R18, R17 ;  /* 0x00000012080f7224 */ /* 0x000fc400078e0211 */
[----:B------:R-:W-:Y:S02]  /*2e90*/  @!P3 IMAD.MOV R2, RZ, RZ, -R2 ;  /* 0x000000ffff02b224 */ /* 0x000fe400078e0a02 */
[--C-:B------:R-:W-:Y:S01]  /*2ea0*/  @!P2 IMAD.IADD R9, R9, 0x1, -R8.reuse ;  /* 0x000000010909a824 */ /* 0x100fe200078e0a08 */
[----:B------:R-:W-:Y:S01]  /*2eb0*/  ISETP.GE.AND P2, PT, R16, RZ, PT ;  /* 0x000000ff1000720c */ /* 0x000fe20003f46270 */
[--C-:B------:R-:W-:Y:S01]  /*2ec0*/  @!P0 IMAD.IADD R10, R10, 0x1, -R8.reuse ;  /* 0x000000010a0a8824 */ /* 0x100fe200078e0a08 */
[----:B------:R0:W-:Y:S01]  /*2ed0*/  STL [R1+0x50], R2 ;  /* 0x0000500201007387 */ /* 0x0001e20000100800 */
[----:B------:R-:W-:Y:S01]  /*2ee0*/  @!P5 IMAD.IADD R12, R12, 0x1, -R8 ;  /* 0x000000010c0cd824 */ /* 0x000fe200078e0a08 */
[C---:B------:R-:W-:Y:S01]  /*2ef0*/  ISETP.GT.U32.AND P5, PT, R8.reuse, R15, PT ;  /* 0x0000000f0800720c */ /* 0x040fe20003fa4070 */
[----:B------:R-:W-:Y:S01]  /*2f00*/  IMAD.HI.U32 R20, R19, R13, RZ ;  /* 0x0000000d13147227 */ /* 0x000fe200078e00ff */
[----:B------:R-:W-:Y:S02]  /*2f10*/  ISETP.GT.U32.AND P3, PT, R8, R10, PT ;  /* 0x0000000a0800720c */ /* 0x000fe40003f64070 */
[----:B------:R-:W-:Y:S01]  /*2f20*/  ISETP.GE.AND P0, PT, R11, RZ, PT ;  /* 0x000000ff0b00720c */ /* 0x000fe20003f06270 */
[----:B------:R-:W-:Y:S01]  /*2f30*/  IMAD.MOV R20, RZ, RZ, -R20 ;  /* 0x000000ffff147224 */ /* 0x000fe200078e0a14 */
[----:B------:R-:W-:Y:S01]  /*2f40*/  IABS R16, c[0x0][0x178] ;  /* 0x00005e0000107a13 */ /* 0x000fe20000000000 */
[----:B------:R-:W-:-:S02]  /*2f50*/  IMAD.MOV.U32 R3, RZ, RZ, R12 ;  /* 0x000000ffff037224 */ /* 0x000fc400078e000c */
[----:B0-----:R-:W-:Y:S01]  /*2f60*/  IMAD.MOV.U32 R2, RZ, RZ, R9 ;  /* 0x000000ffff027224 */ /* 0x001fe200078e0009 */
[----:B------:R-:W-:Y:S01]  /*2f70*/  LOP3.LUT R9, R23, 0x1a, RZ, 0xfc, !PT ;  /* 0x0000001a17097812 */ /* 0x000fe200078efcff */
[----:B------:R-:W-:Y:S02]  /*2f80*/  IMAD R11, R8, R20, R13 ;  /* 0x00000014080b7224 */ /* 0x000fe400078e020d */
[----:B------:R-:W-:Y:S02]  /*2f90*/  @!P4 IMAD.MOV R2, RZ, RZ, -R2 ;  /* 0x000000ffff02c224 */ /* 0x000fe400078e0a02 */
[--C-:B------:R-:W-:Y:S01]  /*2fa0*/  @!P3 IMAD.IADD R10, R10, 0x1, -R8.reuse ;  /* 0x000000010a0ab824 */ /* 0x100fe200078e0a08 */
[----:B------:R-:W-:Y:S01]  /*2fb0*/  ISETP.GE.AND P3, PT, R25, RZ, PT ;  /* 0x000000ff1900720c */ /* 0x000fe20003f66270 */
[----:B------:R-:W-:Y:S01]  /*2fc0*/  @!P5 IMAD.IADD R15, R15, 0x1, -R8 ;  /* 0x000000010f0fd824 */ /* 0x000fe200078e0a08 */
[----:B------:R0:W-:Y:S01]  /*2fd0*/  STL [R1+0x58], R2 ;  /* 0x0000580201007387 */ /* 0x0001e20000100800 */
[----:B------:R-:W-:Y:S01]  /*2fe0*/  ISETP.GE.AND P5, PT, R24, RZ, PT ;  /* 0x000000ff1800720c */ /* 0x000fe20003fa6270 */
[----:B------:R-:W-:Y:S01]  /*2ff0*/  @!P6 IMAD.MOV R3, RZ, RZ, -R3 ;  /* 0x000000ffff03e224 */ /* 0x000fe200078e0a03 */
[----:B------:R-:W-:Y:S01]  /*3000*/  IABS R24, R24 ;  /* 0x0000001800187213 */ /* 0x000fe20000000000 */
[----:B------:R-:W-:Y:S01]  /*3010*/  IMAD.MOV.U32 R0, RZ, RZ, R16 ;  /* 0x000000ffff007224 */ /* 0x000fe200078e0010 */
[----:B------:R-:W-:-:S02]  /*3020*/  ISETP.GT.U32.AND P4, PT, R8, R15, PT ;  /* 0x0000000f0800720c */ /* 0x000fc40003f84070 */
[----:B------:R-:W-:Y:S01]  /*3030*/  IABS R25, R25 ;  /* 0x0000001900197213 */ /* 0x000fe20000000000 */
[----:B------:R-:W-:Y:S01]  /*3040*/  IMAD.HI.U32 R12, R19, R24, RZ ;  /* 0x00000018130c7227 */ /* 0x000fe200078e00ff */
[----:B------:R1:W-:Y:S01]  /*3050*/  STL [R1+0x60], R3 ;  /* 0x0000600301007387 */ /* 0x0003e20000100800 */
[----:B------:R-:W2:Y:S01]  /*3060*/  I2F.RP R17, R0 ;  /* 0x0000000000117306 */ /* 0x000ea20000209400 */
[----:B------:R-:W-:Y:S01]  /*3070*/  ISETP.GE.AND P6, PT, R26, RZ, PT ;  /* 0x000000ff1a00720c */ /* 0x000fe20003fc6270 */
[----:B0-----:R-:W-:Y:S01]  /*3080*/  IMAD.MOV.U32 R2, RZ, RZ, R10 ;  /* 0x000000ffff027224 */ /* 0x001fe200078e000a */
[----:B------:R-:W-:Y:S01]  /*3090*/  IABS R10, R28 ;  /* 0x0000001c000a7213 */ /* 0x000fe20000000000 */
[----:B------:R-:W-:Y:S01]  /*30a0*/  IMAD.MOV R12, RZ, RZ, -R12 ;  /* 0x000000ffff0c7224 */ /* 0x000fe200078e0a0c */
[----:B------:R-:W-:Y:S01]  /*30b0*/  IABS R26, R26 ;  /* 0x0000001a001a7213 */ /* 0x000fe20000000000 */
[----:B------:R-:W-:Y:S01]  /*30c0*/  @!P1 IMAD.MOV R2, RZ, RZ, -R2 ;  /* 0x000000ffff029224 */ /* 0x000fe200078e0a02 */
[----:B------:R-:W-:Y:S01]  /*30d0*/  ISETP.GT.U32.AND P1, PT, R8, R11, PT ;  /* 0x0000000b0800720c */ /* 0x000fe20003f24070 */
[----:B------:R-:W-:Y:S01]  /*30e0*/  @!P4 IMAD.IADD R15, R15, 0x1, -R8 ;  /* 0x000000010f0fc824 */ /* 0x000fe200078e0a08 */
[----:B------:R-:W-:Y:S01]  /*30f0*/  ISETP.GE.AND P4, PT, R9, RZ, PT ;  /* 0x000000ff0900720c */ /* 0x000fe20003f86270 */
[----:B------:R-:W-:Y:S01]  /*3100*/  IMAD.HI.U32 R16, R19, R25, RZ ;  /* 0x0000001913107227 */ /* 0x000fe200078e00ff */
[----:B------:R0:W-:Y:S01]  /*3110*/  STL [R1+0x80], R2 ;  /* 0x0000800201007387 */ /* 0x0001e20000100800 */
[----:B------:R-:W-:-:S02]  /*3120*/  IABS R9, R9 ;  /* 0x0000000900097213 */ /* 0x000fc40000000000 */
[----:B------:R-:W-:Y:S01]  /*3130*/  IMAD R24, R8, R12, R24 ;  /* 0x0000000c08187224 */ /* 0x000fe200078e0218 */
[----:B-1----:R-:W-:Y:S01]  /*3140*/  LOP3.LUT R3, R23, 0x14, RZ, 0xfc, !PT ;  /* 0x0000001417037812 */ /* 0x002fe200078efcff */
[----:B------:R-:W-:Y:S02]  /*3150*/  IMAD.MOV R16, RZ, RZ, -R16 ;  /* 0x000000ffff107224 */ /* 0x000fe400078e0a10 */
[----:B------:R-:W-:-:S04]  /*3160*/  IMAD.HI.U32 R13, R19, R9, RZ ;  /* 0x00000009130d7227 */ /* 0x000fc800078e00ff */
[----:B------:R-:W-:Y:S02]  /*3170*/  @!P1 IMAD.IADD R11, R11, 0x1, -R8 ;  /* 0x000000010b0b9824 */ /* 0x000fe400078e0a08 */
[----:B0-----:R-:W-:Y:S02]  /*3180*/  IMAD.MOV.U32 R2, RZ, RZ, R15 ;  /* 0x000000ffff027224 */ /* 0x001fe400078e000f */
[C---:B------:R-:W-:Y:S01]  /*3190*/  IMAD R25, R8.reuse, R16, R25 ;  /* 0x0000001008197224 */ /* 0x040fe200078e0219 */
[C---:B------:R-:W-:Y:S01]  /*31a0*/  ISETP.GT.U32.AND P1, PT, R8.reuse, R11, PT ;  /* 0x0000000b0800720c */ /* 0x040fe20003f24070 */
[----:B------:R-:W-:Y:S01]  /*31b0*/  @!P2 IMAD.MOV R2, RZ, RZ, -R2 ;  /* 0x000000ffff02a224 */ /* 0x000fe200078e0a02 */
[C---:B------:R-:W-:Y:S01]  /*31c0*/  ISETP.GT.U32.AND P2, PT, R8.reuse, R24, PT ;  /* 0x000000180800720c */ /* 0x040fe20003f44070 */
[----:B------:R-:W-:Y:S01]  /*31d0*/  IMAD.MOV R13, RZ, RZ, -R13 ;  /* 0x000000ffff0d7224 */ /* 0x000fe200078e0a0d */
[----:B------:R-:W-:Y:S01]  /*31e0*/  IABS R16, R4 ;  /* 0x0000000400107213 */ /* 0x000fe20000000000 */
[C---:B------:R-:W-:Y:S01]  /*31f0*/  IMAD.HI.U32 R12, R19.reuse, R10, RZ ;  /* 0x0000000a130c7227 */ /* 0x040fe200078e00ff */
[----:B------:R0:W-:Y:S03]  /*3200*/  STL [R1+0x28], R2 ;  /* 0x0000280201007387 */ /* 0x0001e60000100800 */
[----:B------:R-:W-:Y:S01]  /*3210*/  IMAD R9, R8, R13, R9 ;  /* 0x0000000d08097224 */ /* 0x000fe200078e0209 */
[----:B------:R-:W-:Y:S01]  /*3220*/  STL [R1+0x68], R3 ;  /* 0x0000680301007387 */ /* 0x000fe20000100800 */
[----:B------:R-:W-:-:S04]  /*3230*/  IMAD.HI.U32 R14, R19, R26, RZ ;  /* 0x0000001a130e7227 */ /* 0x000fc800078e00ff */
[--C-:B------:R-:W-:Y:S01]  /*3240*/  @!P1 IMAD.IADD R11, R11, 0x1, -R8.reuse ;  /* 0x000000010b0b9824 */ /* 0x100fe200078e0a08 */
[----:B------:R-:W-:Y:S01]  /*3250*/  ISETP.GT.U32.AND P1, PT, R8, R25, PT ;  /* 0x000000190800720c */ /* 0x000fe20003f24070 */
[----:B------:R-:W-:Y:S01]  /*3260*/  @!P2 IMAD.IADD R24, R24, 0x1, -R8 ;  /* 0x000000011818a824 */ /* 0x000fe200078e0a08 */
[----:B0-----:R-:W-:Y:S01]  /*3270*/  LOP3.LUT R2, R23, 0x12, RZ, 0xfc, !PT ;  /* 0x0000001217027812 */ /* 0x001fe200078efcff */
[----:B------:R-:W-:Y:S02]  /*3280*/  IMAD.MOV R12, RZ, RZ, -R12 ;  /* 0x000000ffff0c7224 */ /* 0x000fe400078e0a0c */
[----:B------:R-:W-:Y:S01]  /*3290*/  IMAD.MOV R14, RZ, RZ, -R14 ;  /* 0x000000ffff0e7224 */ /* 0x000fe200078e0a0e */
[C---:B------:R-:W-:Y:S01]  /*32a0*/  ISETP.GT.U32.AND P2, PT, R8.reuse, R24, PT ;  /* 0x000000180800720c */ /* 0x040fe20003f44070 */
[C---:B------:R-:W-:Y:S01]  /*32b0*/  IMAD R10, R8.reuse, R12, R10 ;  /* 0x0000000c080a7224 */ /* 0x040fe200078e020a */
[----:B------:R-:W-:Y:S01]  /*32c0*/  IABS R12, R3 ;  /* 0x00000003000c7213 */ /* 0x000fe20000000000 */
[C---:B------:R-:W-:Y:S01]  /*32d0*/  IMAD R26, R8.reuse, R14, R26 ;  /* 0x0000000e081a7224 */ /* 0x040fe200078e021a */
[----:B------:R-:W-:Y:S01]  /*32e0*/  IABS R13, R2 ;  /* 0x00000002000d7213 */ /* 0x000fe20000000000 */
[----:B--2---:R-:W0:Y:S01]  /*32f0*/  MUFU.RCP R14, R17 ;  /* 0x00000011000e7308 */ /* 0x004e220000001000 */
[----:B------:R-:W-:Y:S01]  /*3300*/  IMAD.MOV.U32 R5, RZ, RZ, R11 ;  /* 0x000000ffff057224 */ /* 0x000fe200078e000b */
[----:B------:R1:W-:Y:S01]  /*3310*/  STL [R1+0x64], R2 ;  /* 0x0000640201007387 */ /* 0x0003e20000100800 */
[----:B------:R-:W-:Y:S01]  /*3320*/  @!P1 IMAD.IADD R25, R25, 0x1, -R8 ;  /* 0x0000000119199824 */ /* 0x000fe200078e0a08 */
[----:B------:R-:W-:Y:S01]  /*3330*/  IABS R11, R7 ;  /* 0x00000007000b7213 */ /* 0x000fe20000000000 */
[----:B------:R-:W-:Y:S01]  /*3340*/  @!P0 IMAD.MOV R5, RZ, RZ, -R5 ;  /* 0x000000ffff058224 */ /* 0x000fe200078e0a05 */
[C---:B------:R-:W-:Y:S01]  /*3350*/  ISETP.GT.U32.AND P0, PT, R8.reuse, R26, PT ;  /* 0x0000001a0800720c */ /* 0x040fe20003f04070 */
[----:B------:R-:W-:Y:S01]  /*3360*/  IMAD.HI.U32 R15, R19, R16, RZ ;  /* 0x00000010130f7227 */ /* 0x000fe200078e00ff */
[----:B------:R-:W-:-:S02]  /*3370*/  ISETP.GT.U32.AND P1, PT, R8, R25, PT ;  /* 0x000000190800720c */ /* 0x000fc40003f24070 */
[----:B------:R2:W-:Y:S01]  /*3380*/  STL [R1+0x3c], R5 ;  /* 0x00003c0501007387 */ /* 0x0005e20000100800 */
[--C-:B------:R-:W-:Y:S01]  /*3390*/  @!P2 IMAD.IADD R24, R24, 0x1, -R8.reuse ;  /* 0x000000011818a824 */ /* 0x100fe200078e0a08 */
[----:B------:R-:W-:Y:S01]  /*33a0*/  ISETP.GT.U32.AND P2, PT, R8, R9, PT ;  /* 0x000000090800720c */ /* 0x000fe20003f44070 */
[----:B------:R-:W-:Y:S01]  /*33b0*/  IMAD.HI.U32 R18, R19, R12, RZ ;  /* 0x0000000c13127227 */ /* 0x000fe200078e00ff */
[----:B-1----:R-:W-:Y:S01]  /*33c0*/  LOP3.LUT R2, R23, 0xa, RZ, 0xfc, !PT ;  /* 0x0000000a17027812 */ /* 0x002fe200078efcff */
[----:B------:R1:W-:Y:S01]  /*33d0*/  STL [R1+0xb9c], R4 ;  /* 0x000b9c0401007387 */ /* 0x0003e20000100800 */
[----:B0-----:R-:W-:Y:S01]  /*33e0*/  IADD3 R14, R14, 0xffffffe, RZ ;  /* 0x0ffffffe0e0e7810 */ /* 0x001fe20007ffe0ff */
[----:B------:R-:W-:Y:S02]  /*33f0*/  IMAD.HI.U32 R17, R19, R13, RZ ;  /* 0x0000000d13117227 */ /* 0x000fe400078e00ff */
[----:B------:R0:W-:Y:S01]  /*3400*/  STL [R1+0xbac], R24 ;  /* 0x000bac1801007387 */ /* 0x0001e20000100800 */
[----:B--2---:R-:W-:Y:S01]  /*3410*/  LOP3.LUT R5, R23, 0xe, RZ, 0xfc, !PT ;  /* 0x0000000e17057812 */ /* 0x004fe200078efcff */
[----:B------:R-:W-:Y:S01]  /*3420*/  @!P1 IMAD.IADD R25, R25, 0x1, -R8 ;  /* 0x0000000119199824 */ /* 0x000fe200078e0a08 */
[----:B------:R-:W-:Y:S01]  /*3430*/  ISETP.GT.U32.AND P1, PT, R8, R10, PT ;  /* 0x0000000a0800720c */ /* 0x000fe20003f24070 */
[----:B------:R-:W-:-:S02]  /*3440*/  IMAD.MOV R15, RZ, RZ, -R15 ;  /* 0x000000ffff0f7224 */ /* 0x000fc400078e0a0f */
[----:B------:R-:W-:Y:S01]  /*3450*/  @!P2 IMAD.IADD R9, R9, 0x1, -R8 ;  /* 0x000000010909a824 */ /* 0x000fe200078e0a08 */
[----:B------:R2:W-:Y:S01]  /*3460*/  STL [R1+0xba8], R25 ;  /* 0x000ba81901007387 */ /* 0x0005e20000100800 */
[----:B------:R-:W-:Y:S01]  /*3470*/  IMAD.MOV R18, RZ, RZ, -R18 ;  /* 0x000000ffff127224 */ /* 0x000fe200078e0a12 */
[----:B-1----:R-:W-:Y:S01]  /*3480*/  IABS R4, R23 ;  /* 0x0000001700047213 */ /* 0x002fe20000000000 */
[----:B------:R-:W-:Y:S01]  /*3490*/  IMAD.MOV R17, RZ, RZ, -R17 ;  /* 0x000000ffff117224 */ /* 0x000fe200078e0a11 */
[C---:B------:R-:W-:Y:S01]  /*34a0*/  ISETP.GT.U32.AND P2, PT, R8.reuse, R9, PT ;  /* 0x000000090800720c */ /* 0x040fe20003f44070 */
[C---:B------:R-:W-:Y:S01]  /*34b0*/  IMAD R12, R8.reuse, R18, R12 ;  /* 0x00000012080c7224 */ /* 0x040fe200078e020c */
[----:B------:R-:W-:Y:S01]  /*34c0*/  IABS R18, R27 ;  /* 0x0000001b00127213 */ /* 0x000fe20000000000 */
[----:B------:R-:W-:Y:S01]  /*34d0*/  IMAD R13, R8, R17, R13 ;  /* 0x00000011080d7224 */ /* 0x000fe200078e020d */
[----:B------:R-:W-:Y:S01]  /*34e0*/  IABS R17, R5 ;  /* 0x0000000500117213 */ /* 0x000fe20000000000 */
[----:B------:R-:W-:-:S02]  /*34f0*/  @!P1 IMAD.IADD R10, R10, 0x1, -R8 ;  /* 0x000000010a0a9824 */ /* 0x000fc400078e0a08 */
[C---:B------:R-:W-:Y:S02]  /*3500*/  IMAD R16, R8.reuse, R15, R16 ;  /* 0x0000000f08107224 */ /* 0x040fe400078e0210 */
[----:B------:R1:W3:Y:S01]  /*3510*/  F2I.FTZ.U32.TRUNC.NTZ R15, R14 ;  /* 0x0000000e000f7305 */ /* 0x0002e2000021f000 */
[----:B------:R-:W-:Y:S01]  /*3520*/  ISETP.GT.U32.AND P1, PT, R8, R10, PT ;  /* 0x0000000a0800720c */ /* 0x000fe20003f24070 */
[----:B------:R-:W-:-:S04]  /*3530*/  IMAD.HI.U32 R20, R19, R11, RZ ;  /* 0x0000000b13147227 */ /* 0x000fc800078e00ff */
[----:B------:R-:W-:Y:S01]  /*3540*/  @!P2 IMAD.IADD R9, R9, 0x1, -R8 ;  /* 0x000000010909a824 */ /* 0x000fe200078e0a08 */
[----:B------:R-:W-:Y:S01]  /*3550*/  ISETP.GT.U32.AND P2, PT, R8, R12, PT ;  /* 0x0000000c0800720c */ /* 0x000fe20003f44070 */
[----:B------:R-:W-:Y:S02]  /*3560*/  IMAD.MOV R20, RZ, RZ, -R20 ;  /* 0x000000ffff147224 */ /* 0x000fe400078e0a14 */
[----:B-1----:R-:W-:-:S04]  /*3570*/  IMAD.HI.U32 R14, R19, R17, RZ ;  /* 0x00000011130e7227 */ /* 0x002fc800078e00ff */
[----:B------:R-:W-:Y:S02]  /*3580*/  IMAD.MOV R14, RZ, RZ, -R14 ;  /* 0x000000ffff0e7224 */ /* 0x000fe400078e0a0e */
[----:B------:R-:W-:Y:S01]  /*3590*/  @!P1 IMAD.IADD R10, R10, 0x1, -R8 ;  /* 0x000000010a0a9824 */ /* 0x000fe200078e0a08 */
[C---:B------:R-:W-:Y:S01]  /*35a0*/  ISETP.GT.U32.AND P1, PT, R8.reuse, R13, PT ;  /* 0x0000000d0800720c */ /* 0x040fe20003f24070 */
[C---:B------:R-:W-:Y:S02]  /*35b0*/  IMAD R17, R8.reuse, R14, R17 ;  /* 0x0000000e08117224 */ /* 0x040fe400078e0211 */
[----:B------:R-:W-:Y:S01]  /*35c0*/  IMAD R11, R8, R20, R11 ;  /* 0x00000014080b7224 */ /* 0x000fe200078e020b */
[----:B------:R-:W-:Y:S01]  /*35d0*/  IABS R20, R2 ;  /* 0x0000000200147213 */ /* 0x000fe20000000000 */
[----:B------:R-:W-:-:S04]  /*35e0*/  IMAD.HI.U32 R21, R19, R18, RZ ;  /* 0x0000001213157227 */ /* 0x000fc800078e00ff */
[--C-:B------:R-:W-:Y:S02]  /*35f0*/  @!P0 IMAD.IADD R26, R26, 0x1, -R8.reuse ;  /* 0x000000011a1a8824 */ /* 0x100fe400078e0a08 */
[----:B---3--:R-:W-:Y:S02]  /*3600*/  IMAD.MOV R14, RZ, RZ, -R15 ;  /* 0x000000ffff0e7224 */ /* 0x008fe400078e0a0f */
[----:B------:R-:W-:Y:S01]  /*3610*/  @!P2 IMAD.IADD R12, R12, 0x1, -R8 ;  /* 0x000000010c0ca824 */ /* 0x000fe200078e0a08 */
[C---:B------:R-:W-:Y:S01]  /*3620*/  ISETP.GT.U32.AND P2, PT, R8.reuse, R17, PT ;  /* 0x000000110800720c */ /* 0x040fe20003f44070 */
[----:B------:R-:W-:Y:S01]  /*3630*/  IMAD.MOV R21, RZ, RZ, -R21 ;  /* 0x000000ffff157224 */ /* 0x000fe200078e0a15 */
[----:B------:R-:W-:Y:S01]  /*3640*/  ISETP.GT.U32.AND P0, PT, R8, R26, PT ;  /* 0x0000001a0800720c */ /* 0x000fe20003f04070 */
[----:B------:R-:W-:Y:S02]  /*3650*/  IMAD.MOV.U32 R3, RZ, RZ, R14 ;  /* 0x000000ffff037224 */ /* 0x000fe400078e000e */
[----:B------:R-:W-:-:S04]  /*3660*/  IMAD.HI.U32 R14, R19, R20, RZ ;  /* 0x00000014130e7227 */ /* 0x000fc800078e00ff */
[----:B------:R-:W-:Y:S02]  /*3670*/  IMAD R18, R8, R21, R18 ;  /* 0x0000001508127224 */ /* 0x000fe400078e0212 */
[----:B------:R-:W-:Y:S01]  /*3680*/  @!P1 IMAD.IADD R13, R13, 0x1, -R8 ;  /* 0x000000010d0d9824 */ /* 0x000fe200078e0a08 */
[----:B------:R-:W-:Y:S01]  /*3690*/  ISETP.GE.AND P1, PT, R28, RZ, PT ;  /* 0x000000ff1c00720c */ /* 0x000fe20003f26270 */
[----:B------:R-:W-:Y:S02]  /*36a0*/  IMAD R21, R3, R0, RZ ;  /* 0x0000000003157224 */ /* 0x000fe400078e02ff */
[----:B------:R-:W-:Y:S02]  /*36b0*/  IMAD.MOV R3, RZ, RZ, -R14 ;  /* 0x000000ffff037224 */ /* 0x000fe400078e0a0e */
[----:B------:R-:W-:-:S04]  /*36c0*/  IMAD.HI.U32 R28, R19, R22, RZ ;  /* 0x00000016131c7227 */ /* 0x000fc800078e00ff */
[----:B------:R-:W-:Y:S02]  /*36d0*/  IMAD.MOV.U32 R14, RZ, RZ, RZ ;  /* 0x000000ffff0e7224 */ /* 0x000fe400078e00ff */
[----:B------:R-:W-:Y:S02]  /*36e0*/  IMAD.MOV R28, RZ, RZ, -R28 ;  /* 0x000000ffff1c7224 */ /* 0x000fe400078e0a1c */
[----:B0-----:R-:W-:-:S04]  /*36f0*/  IMAD.HI.U32 R24, R15, R21, R14 ;  /* 0x000000150f187227 */ /* 0x001fc800078e000e */
[----:B------:R-:W-:Y:S01]  /*3700*/  @!P2 IMAD.IADD R17, R17, 0x1, -R8 ;  /* 0x000000011111a824 */ /* 0x000fe200078e0a08 */
[----:B------:R-:W-:Y:S01]  /*3710*/  ISETP.GE.AND P2, PT, R7, RZ, PT ;  /* 0x000000ff0700720c */ /* 0x000fe20003f46270 */
[----:B------:R-:W-:Y:S01]  /*3720*/  IMAD R14, R8, R3, R20 ;  /* 0x00000003080e7224 */ /* 0x000fe200078e0214 */
[C---:B------:R-:W-:Y:S01]  /*3730*/  LOP3.LUT R3, R23.reuse, 0x2, RZ, 0xfc, !PT ;  /* 0x0000000217037812 */ /* 0x040fe200078efcff */
[----:B------:R-:W-:Y:S01]  /*3740*/  @!P0 IMAD.IADD R26, R26, 0x1, -R8 ;  /* 0x000000011a1a8824 */ /* 0x000fe200078e0a08 */
[----:B------:R-:W-:Y:S01]  /*3750*/  LOP3.LUT R7, R23, 0x6, RZ, 0xfc, !PT ;  /* 0x0000000617077812 */ /* 0x000fe200078efcff */
[----:B------:R-:W-:Y:S01]  /*3760*/  IMAD R15, R8, R28, R22 ;  /* 0x0000001c080f7224 */ /* 0x000fe200078e0216 */
[----:B------:R-:W-:Y:S01]  /*3770*/  IABS R28, R6 ;  /* 0x00000006001c7213 */ /* 0x000fe20000000000 */
[----:B------:R-:W-:Y:S01]  /*3780*/  IMAD.HI.U32 R4, R19, R4, RZ ;  /* 0x0000000413047227 */ /* 0x000fe200078e00ff */
[----:B------:R-:W-:Y:S01]  /*3790*/  LOP3.LUT R6, R23, 0x4, RZ, 0xfc, !PT ;  /* 0x0000000417067812 */ /* 0x000fe200078efcff */
[----:B------:R-:W-:Y:S01]  /*37a0*/  STL [R1+0xba0], R26 ;  /* 0x000ba01a01007387 */ /* 0x000fe20000100800 */
[----:B------:R-:W-:-:S02]  /*37b0*/  IABS R21, R3 ;  /* 0x0000000300157213 */ /* 0x000fc40000000000 */
[----:B------:R-:W-:Y:S01]  /*37c0*/  IABS R20, R7 ;  /* 0x0000000700147213 */ /* 0x000fe20000000000 */
[----:B------:R0:W-:Y:S01]  /*37d0*/  STL [R1+0xba4], R5 ;  /* 0x000ba40501007387 */ /* 0x0001e20000100800 */
[----:B------:R-:W-:Y:S02]  /*37e0*/  IABS R22, R6 ;  /* 0x0000000600167213 */ /* 0x000fe40000000000 */
[----:B------:R-:W-:-:S03]  /*37f0*/  ISETP.GT.U32.AND P0, PT, R8, R11, PT ;  /* 0x0000000b0800720c */ /* 0x000fc60003f04070 */
[----:B--2---:R-:W-:-:S04]  /*3800*/  IMAD.HI.U32 R25, R19, R22, RZ ;  /* 0x0000001613197227 */ /* 0x004fc800078e00ff */
[----:B0-----:R-:W-:Y:S02]  /*3810*/  IMAD.MOV.U32 R5, RZ, RZ, R21 ;  /* 0x000000ffff057224 */ /* 0x001fe400078e0015 */
[----:B------:R-:W-:-:S04]  /*3820*/  IMAD.HI.U32 R21, R19, R20, RZ ;  /* 0x0000001413157227 */ /* 0x000fc800078e00ff */
[----:B------:R-:W-:-:S04]  /*3830*/  IMAD.HI.U32 R26, R19, R5, RZ ;  /* 0x00000005131a7227 */ /* 0x000fc800078e00ff */
[----:B------:R-:W-:Y:S02]  /*3840*/  IMAD.MOV R19, RZ, RZ, -R21 ;  /* 0x000000ffff137224 */ /* 0x000fe400078e0a15 */
[----:B------:R-:W-:Y:S02]  /*3850*/  IMAD.HI.U32 R21, R24, R28, RZ ;  /* 0x0000001c18157227 */ /* 0x000fe400078e00ff */
[----:B------:R-:W2:Y:S02]  /*3860*/  LDL.LU R24, [R1+0xbac] ;  /* 0x000bac0001187983 */ /* 0x000ea40000300800 */
[----:B------:R-:W-:Y:S02]  /*3870*/  IMAD.MOV R25, RZ, RZ, -R25 ;  /* 0x000000ffff197224 */ /* 0x000fe400078e0a19 */
[----:B------:R-:W-:Y:S02]  /*3880*/  IMAD.MOV R21, RZ, RZ, -R21 ;  /* 0x000000ffff157224 */ /* 0x000fe400078e0a15 */
[----:B------:R-:W-:-:S02]  /*3890*/  IMAD.MOV R26, RZ, RZ, -R26 ;  /* 0x000000ffff1a7224 */ /* 0x000fc400078e0a1a */
[C---:B------:R-:W-:Y:S02]  /*38a0*/  IMAD R19, R8.reuse, R19, R20 ;  /* 0x0000001308137224 */ /* 0x040fe400078e0214 */
[----:B------:R-:W-:Y:S02]  /*38b0*/  IMAD R20, R8, R25, R22 ;  /* 0x0000001908147224 */ /* 0x000fe400078e0216 */
[----:B------:R-:W3:Y:S01]  /*38c0*/  LDL.LU R25, [R1+0xba8] ;  /* 0x000ba80001197983 */ /* 0x000ee20000300800 */
[----:B------:R-:W-:-:S03]  /*38d0*/  @!P0 IMAD.IADD R11, R11, 0x1, -R8 ;  /* 0x000000010b0b8824 */ /* 0x000fc600078e0a08 */
[----:B------:R0:W-:Y:S02]  /*38e0*/  STL [R1+0x4], R21 ;  /* 0x0000041501007387 */ /* 0x0001e40000100800 */
[C---:B------:R-:W-:Y:S01]  /*38f0*/  ISETP.GT.U32.AND P0, PT, R8.reuse, R11, PT ;  /* 0x0000000b0800720c */ /* 0x040fe20003f04070 */
[C---:B0-----:R-:W-:Y:S02]  /*3900*/  IMAD R21, R8.reuse, R26, R5 ;  /* 0x0000001a08157224 */ /* 0x041fe400078e0205 */
[----:B------:R-:W4:Y:S10]  /*3910*/  LDL.LU R5, [R1+0xba4] ;  /* 0x000ba40001057983 */ /* 0x000f340000300800 */
[----:B------:R-:W-:Y:S01]  /*3920*/  @!P0 IMAD.IADD R11, R11, 0x1, -R8 ;  /* 0x000000010b0b8824 */ /* 0x000fe200078e0a08 */
[----:B------:R-:W4:Y:S01]  /*3930*/  LDL.LU R26, [R1+0xba0] ;  /* 0x000ba000011a7983 */ /* 0x000f220000300800 */
[----:B------:R-:W-:-:S13]  /*3940*/  ISETP.GT.U32.AND P0, PT, R8, R16, PT ;  /* 0x000000100800720c */ /* 0x000fda0003f04070 */
[----:B------:R-:W-:Y:S01]  /*3950*/  @!P0 IMAD.IADD R16, R16, 0x1, -R8 ;  /* 0x0000000110108824 */ /* 0x000fe200078e0a08 */
[----:B------:R-:W-:Y:S01]  /*3960*/  ISETP.GT.U32.AND P0, PT, R8, R18, PT ;  /* 0x000000120800720c */ /* 0x000fe20003f04070 */
[----:B------:R-:W-:Y:S01]  /*3970*/  IMAD.MOV R4, RZ, RZ, -R4 ;  /* 0x000000ffff047224 */ /* 0x000fe200078e0a04 */
[----:B------:R-:W-:-:S11]  /*3980*/  IABS R22, R23 ;  /* 0x0000001700167213 */ /* 0x000fd60000000000 */
[----:B------:R-:W-:Y:S01]  /*3990*/  @!P0 IMAD.IADD R18, R18, 0x1, -R8 ;  /* 0x0000000112128824 */ /* 0x000fe200078e0a08 */
[C---:B------:R-:W-:Y:S01]  /*39a0*/  ISETP.GT.U32.AND P0, PT, R8.reuse, R14, PT ;  /* 0x0000000e0800720c */ /* 0x040fe20003f04070 */
[----:B------:R-:W-:Y:S02]  /*39b0*/  IMAD R22, R8, R4, R22 ;  /* 0x0000000408167224 */ /* 0x000fe400078e0216 */
[----:B------:R-:W4:Y:S10]  /*39c0*/  LDL.LU R4, [R1+0xb9c] ;  /* 0x000b9c0001047983 */ /* 0x000f340000300800 */
[----:B------:R-:W-:Y:S01]  /*39d0*/  @!P0 IMAD.IADD R14, R14, 0x1, -R8 ;  /* 0x000000010e0e8824 */ /* 0x000fe200078e0a08 */
[----:B------:R-:W-:-:S02]  /*39e0*/  ISETP.GT.U32.AND P0, PT, R8, R15, PT ;  /* 0x0000000f0800720c */ /* 0x000fc40003f04070 */
[----:B------:R-:W4:Y:S01]  /*39f0*/  LDL.LU R8, [R1+0x4] ;  /* 0x0000040001087983 */ /* 0x000f220000300800 */
[----:B------:R-:W-:Y:S02]  /*3a00*/  @!P4 IMAD.MOV R9, RZ, RZ, -R9 ;  /* 0x000000ffff09c224 */ /* 0x000fe400078e0a09 */
[----:B--2---:R-:W-:-:S05]  /*3a10*/  @!P5 IMAD.MOV R24, RZ, RZ, -R24 ;  /* 0x000000ffff18d224 */ /* 0x004fca00078e0a18 */
[----:B------:R-:W-:Y:S01]  /*3a20*/  STL [R1+0xb60], R24 ;  /* 0x000b601801007387 */ /* 0x000fe20000100800 */
[----:B---3--:R-:W-:-:S05]  /*3a30*/  @!P3 IMAD.MOV R25, RZ, RZ, -R25 ;  /* 0x000000ffff19b224 */ /* 0x008fca00078e0a19 */
[----:B------:R0:W-:Y:S04]  /*3a40*/  STL [R1+0xb64], R25 ;  /* 0x000b641901007387 */ /* 0x0001e80000100800 */
[----:B0-----:R-:W2:Y:S01]  /*3a50*/  LDL.LU R25, [R1+0x64] ;  /* 0x0000640001197983 */ /* 0x001ea20000300800 */
[----:B----4-:R-:W-:-:S05]  /*3a60*/  @!P6 IMAD.MOV R26, RZ, RZ, -R26 ;  /* 0x000000ffff1ae224 */ /* 0x010fca00078e0a1a */
[----:B------:R0:W-:Y:S04]  /*3a70*/  STL [R1+0xb68], R26 ;  /* 0x000b681a01007387 */ /* 0x0001e80000100800 */
[----:B0-----:R-:W3:Y:S04]  /*3a80*/  LDL.LU R26, [R1+0x68] ;  /* 0x00006800011a7983 */ /* 0x001ee80000300800 */
[----:B------:R0:W-:Y:S04]  /*3a90*/  STL [R1+0xb6c], R9 ;  /* 0x000b6c0901007387 */ /* 0x0001e80000100800 */
[----:B0-----:R-:W4:Y:S04]  /*3aa0*/  LDL.LU R9, [R1+0x88] ;  /* 0x0000880001097983 */ /* 0x001f280000300800 */
[----:B------:R-:W0:Y:S01]  /*3ab0*/  S2R R24, SR_TID.X ;  /* 0x0000000000187919 */ /* 0x000e220000002100 */
[----:B------:R-:W-:-:S02]  /*3ac0*/  @!P1 IMAD.MOV R10, RZ, RZ, -R10 ;  /* 0x000000ffff0a9224 */ /* 0x000fc400078e0a0a */
[----:B------:R-:W-:Y:S01]  /*3ad0*/  IMAD R28, R0, R8, R28 ;  /* 0x00000008001c7224 */ /* 0x000fe200078e021c */
[----:B------:R-:W-:-:S04]  /*3ae0*/  IABS R8, c[0x0][0x17c] ;  /* 0x00005f0000087a13 */ /* 0x000fc80000000000 */
[----:B------:R-:W-:Y:S01]  /*3af0*/  ISETP.GT.U32.AND P1, PT, R8, R18, PT ;  /* 0x000000120800720c */ /* 0x000fe20003f24070 */
[----:B------:R-:W-:Y:S01]  /*3b00*/  @!P2 IMAD.MOV R11, RZ, RZ, -R11 ;  /* 0x000000ffff0ba224 */ /* 0x000fe200078e0a0b */
[----:B0-----:R-:W-:Y:S01]  /*3b10*/  LOP3.LUT R24, R24, 0x7, RZ, 0xc0, !PT ;  /* 0x0000000718187812 */ /* 0x001fe200078ec0ff */
[----:B------:R-:W-:Y:S04]  /*3b20*/  STL [R1+0xb70], R10 ;  /* 0x000b700a01007387 */ /* 0x000fe80000100800 */
[----:B------:R-:W-:-:S06]  /*3b30*/  IMAD R24, R24, 0x210, RZ ;  /* 0x0000021018187824 */ /* 0x000fcc00078e02ff */
[--C-:B------:R-:W-:Y:S01]  /*3b40*/  @!P1 IMAD.IADD R18, R18, 0x1, -R8.reuse ;  /* 0x0000000112129824 */ /* 0x100fe200078e0a08 */
[----:B------:R-:W-:Y:S01]  /*3b50*/  ISETP.GE.AND P1, PT, R23, RZ, PT ;  /* 0x000000ff1700720c */ /* 0x000fe20003f26270 */
[----:B------:R-:W-:Y:S01]  /*3b60*/  STL [R1+0xb80], R11 ;  /* 0x000b800b01007387 */ /* 0x000fe20000100800 */
[C---:B------:R-:W-:Y:S01]  /*3b70*/  ISETP.GT.U32.AND P5, PT, R8.reuse, R16, PT ;  /* 0x000000100800720c */ /* 0x040fe20003fa4070 */
[--C-:B------:R-:W-:Y:S01]  /*3b80*/  @!P0 IMAD.IADD R15, R15, 0x1, -R8.reuse ;  /* 0x000000010f0f8824 */ /* 0x100fe200078e0a08 */
[C---:B------:R-:W-:Y:S02]  /*3b90*/  ISETP.GT.U32.AND P0, PT, R8.reuse, R12, PT ;  /* 0x0000000c0800720c */ /* 0x040fe40003f04070 */
[----:B------:R-:W-:Y:S02]  /*3ba0*/  ISETP.GT.U32.AND P3, PT, R8, R13, PT ;  /* 0x0000000d0800720c */ /* 0x000fe40003f64070 */
[----:B----4-:R-:W-:Y:S02]  /*3bb0*/  LOP3.LUT R23, R24, R9, RZ, 0x3c, !PT ;  /* 0x0000000918177212 */ /* 0x010fe400078e3cff */
[----:B------:R-:W4:Y:S05]  /*3bc0*/  LDL.LU R24, [R1+0x8c] ;  /* 0x00008c0001187983 */ /* 0x000f2a0000300800 */
[--C-:B------:R-:W-:Y:S01]  /*3bd0*/  @!P5 IMAD.IADD R16, R16, 0x1, -R8.reuse ;  /* 0x000000011010d824 */ /* 0x100fe200078e0a08 */
[----:B------:R-:W-:Y:S01]  /*3be0*/  ISETP.GT.U32.AND P5, PT, R8, R20, PT ;  /* 0x000000140800720c */ /* 0x000fe20003fa4070 */
[----:B------:R-:W-:Y:S01]  /*3bf0*/  @!P0 IMAD.IADD R12, R12, 0x1, -R8 ;  /* 0x000000010c0c8824 */ /* 0x000fe200078e0a08 */
[----:B------:R-:W-:-:S02]  /*3c00*/  ISETP.GT.U32.AND P2, PT, R8, R15, PT ;  /* 0x0000000f0800720c */ /* 0x000fc40003f44070 */
[C---:B------:R-:W-:Y:S02]  /*3c10*/  ISETP.GT.U32.AND P0, PT, R8.reuse, R19, PT ;  /* 0x000000130800720c */ /* 0x040fe40003f04070 */
[C---:B------:R-:W-:Y:S01]  /*3c20*/  ISETP.GT.U32.AND P6, PT, R8.reuse, R14, PT ;  /* 0x0000000e0800720c */ /* 0x040fe20003fc4070 */
[----:B------:R-:W-:Y:S01]  /*3c30*/  @!P3 IMAD.IADD R13, R13, 0x1, -R8 ;  /* 0x000000010d0db824 */ /* 0x000fe200078e0a08 */
[C---:B------:R-:W-:Y:S02]  /*3c40*/  ISETP.GT.U32.AND P3, PT, R8.reuse, R22, PT ;  /* 0x000000160800720c */ /* 0x040fe40003f64070 */
[----:B------:R-:W-:-:S03]  /*3c50*/  ISETP.GT.U32.AND P4, PT, R8, R17, PT ;  /* 0x000000110800720c */ /* 0x000fc60003f84070 */
[--C-:B------:R-:W-:Y:S01]  /*3c60*/  @!P5 IMAD.IADD R20, R20, 0x1, -R8.reuse ;  /* 0x000000011414d824 */ /* 0x100fe200078e0a08 */
[----:B------:R-:W-:Y:S02]  /*3c70*/  ISETP.GE.AND P5, PT, R5, RZ, PT ;  /* 0x000000ff0500720c */ /* 0x000fe40003fa6270 */
[----:B------:R-:W0:Y:S01]  /*3c80*/  S2R R5, SR_TID.X ;  /* 0x0000000000057919 */ /* 0x000e220000002100 */
[--C-:B------:R-:W-:Y:S01]  /*3c90*/  @!P2 IMAD.IADD R15, R15, 0x1, -R8.reuse ;  /* 0x000000010f0fa824 */ /* 0x100fe200078e0a08 */
[----:B---3--:R-:W-:Y:S01]  /*3ca0*/  ISETP.GE.AND P2, PT, R26, RZ, PT ;  /* 0x000000ff1a00720c */ /* 0x008fe20003f46270 */
[--C-:B------:R-:W-:Y:S01]  /*3cb0*/  @!P0 IMAD.IADD R19, R19, 0x1, -R8.reuse ;  /* 0x0000000113138824 */ /* 0x100fe200078e0a08 */
[----:B--2---:R-:W-:Y:S01]  /*3cc0*/  ISETP.GE.AND P0, PT, R25, RZ, PT ;  /* 0x000000ff1900720c */ /* 0x004fe20003f06270 */
[--C-:B------:R-:W-:Y:S01]  /*3cd0*/  @!P6 IMAD.IADD R14, R14, 0x1, -R8.reuse ;  /* 0x000000010e0ee824 */ /* 0x100fe200078e0a08 */
[----:B------:R-:W-:Y:S01]  /*3ce0*/  ISETP.GT.U32.AND P6, PT, R0, R28, PT ;  /* 0x0000001c0000720c */ /* 0x000fe20003fc4070 */
[--C-:B------:R-:W-:Y:S01]  /*3cf0*/  @!P3 IMAD.IADD R22, R22, 0x1, -R8.reuse ;  /* 0x000000011616b824 */ /* 0x100fe200078e0a08 */
[----:B------:R-:W-:Y:S01]  /*3d00*/  ISETP.GE.AND P3, PT, R4, RZ, PT ;  /* 0x000000ff0400720c */ /* 0x000fe20003f66270 */
[----:B------:R-:W-:Y:S01]  /*3d10*/  @!P4 IMAD.IADD R17, R17, 0x1, -R8 ;  /* 0x000000011111c824 */ /* 0x000fe200078e0a08 */
[C---:B------:R-:W-:Y:S01]  /*3d20*/  ISETP.GT.U32.AND P4, PT, R8.reuse, R21, PT ;  /* 0x000000150800720c */ /* 0x040fe20003f84070 */
[----:B------:R-:W2:Y:S04]  /*3d30*/  LDL.LU R4, [R1+0xb98] ;  /* 0x000b980001047983 */ /* 0x000ea80000300800 */
[----:B------:R-:W-:Y:S01]  /*3d40*/  @!P2 IMAD.MOV R12, RZ, RZ, -R12 ;  /* 0x000000ffff0ca224 */ /* 0x000fe200078e0a0c */
[C---:B------:R-:W-:Y:S01]  /*3d50*/  ISETP.GT.U32.AND P2, PT, R8.reuse, R19, PT ;  /* 0x000000130800720c */ /* 0x040fe20003f44070 */
[----:B------:R-:W-:Y:S01]  /*3d60*/  @!P0 IMAD.MOV R13, RZ, RZ, -R13 ;  /* 0x000000ffff0d8224 */ /* 0x000fe200078e0a0d */
[----:B------:R-:W-:Y:S01]  /*3d70*/  ISETP.GT.U32.AND P0, PT, R8, R22, PT ;  /* 0x000000160800720c */ /* 0x000fe20003f04070 */
[----:B------:R-:W-:Y:S01]  /*3d80*/  @!P6 IMAD.IADD R28, R28, 0x1, -R0 ;  /* 0x000000011c1ce824 */ /* 0x000fe200078e0a00 */
[----:B------:R-:W-:Y:S01]  /*3d90*/  ISETP.GE.AND P6, PT, R2, RZ, PT ;  /* 0x000000ff0200720c */ /* 0x000fe20003fc6270 */
[----:B------:R-:W-:-:S02]  /*3da0*/  @!P3 IMAD.MOV R16, RZ, RZ, -R16 ;  /* 0x000000ffff10b224 */ /* 0x000fc400078e0a10 */
[C---:B0-----:R-:W-:Y:S02]  /*3db0*/  IMAD.SHL.U32 R9, R5.reuse, 0x40, RZ ;  /* 0x0000004005097824 */ /* 0x041fe400078e00ff */
[----:B------:R-:W-:Y:S01]  /*3dc0*/  IMAD.SHL.U32 R2, R5, 0x100, RZ ;  /* 0x0000010005027824 */ /* 0x000fe200078e00ff */
[----:B------:R-:W-:Y:S01]  /*3dd0*/  ISETP.GT.U32.AND P3, PT, R8, R20, PT ;  /* 0x000000140800720c */ /* 0x000fe20003f64070 */
[--C-:B------:R-:W-:Y:S01]  /*3de0*/  @!P4 IMAD.IADD R21, R21, 0x1, -R8.reuse ;  /* 0x000000011515c824 */ /* 0x100fe200078e0a08 */
[----:B------:R-:W-:Y:S02]  /*3df0*/  ISETP.GE.AND P4, PT, R27, RZ, PT ;  /* 0x000000ff1b00720c */ /* 0x000fe40003f86270 */
[----:B------:R-:W3:Y:S01]  /*3e00*/  LDL.LU R27, [R1+0xb94] ;  /* 0x000b9400011b7983 */ /* 0x000ee20000300800 */
[----:B------:R-:W-:Y:S01]  /*3e10*/  LOP3.LUT R2, R2, 0x1000, RZ, 0xc0, !PT ;  /* 0x0000100002027812 */ /* 0x000fe200078ec0ff */
[--C-:B------:R-:W-:Y:S02]  /*3e20*/  @!P2 IMAD.IADD R19, R19, 0x1, -R8.reuse ;  /* 0x000000011313a824 */ /* 0x100fe400078e0a08 */
[----:B------:R-:W-:Y:S01]  /*3e30*/  STL [R1+0xb84], R12 ;  /* 0x000b840c01007387 */ /* 0x000fe20000100800 */
[----:B------:R-:W-:Y:S01]  /*3e40*/  ISETP.GE.AND P2, PT, R29, RZ, PT ;  /* 0x000000ff1d00720c */ /* 0x000fe20003f46270 */
[----:B------:R-:W-:-:S02]  /*3e50*/  @!P0 IMAD.IADD R22, R22, 0x1, -R8 ;  /* 0x0000000116168824 */ /* 0x000fc400078e0a08 */
[----:B------:R-:W-:Y:S01]  /*3e60*/  STL [R1+0xb88], R13 ;  /* 0x000b880d01007387 */ /* 0x000fe20000100800 */
[----:B------:R-:W-:-:S03]  /*3e70*/  ISETP.GE.AND P0, PT, R7, RZ, PT ;  /* 0x000000ff0700720c */ /* 0x000fc60003f06270 */
[----:B------:R-:W-:Y:S01]  /*3e80*/  STL [R1+0xb8c], R16 ;  /* 0x000b8c1001007387 */ /* 0x000fe20000100800 */
[----:B------:R-:W-:Y:S02]  /*3e90*/  IMAD.IADD R2, R2, 0x1, R23 ;  /* 0x0000000102027824 */ /* 0x000fe400078e0217 */
[----:B------:R-:W-:Y:S01]  /*3ea0*/  @!P3 IMAD.IADD R20, R20, 0x1, -R8 ;  /* 0x000000011414b824 */ /* 0x000fe200078e0a08 */
[----:B------:R-:W-:Y:S02]  /*3eb0*/  ISETP.GE.AND P3, PT, R6, RZ, PT ;  /* 0x000000ff0600720c */ /* 0x000fe40003f66270 */
[----:B------:R-:W-:Y:S02]  /*3ec0*/  LOP3.LUT R6, R5, 0x7f, RZ, 0xc0, !PT ;  /* 0x0000007f05067812 */ /* 0x000fe400078ec0ff */
[----:B----4-:R-:W-:-:S05]  /*3ed0*/  LOP3.LUT R9, R24, 0x800, R9, 0xf8, !PT ;  /* 0x0000080018097812 */ /* 0x010fca00078ef809 */
[----:B------:R0:W-:Y:S04]  /*3ee0*/  STL [R1+0x398], R9 ;  /* 0x0003980901007387 */ /* 0x0001e80000100800 */
[----:B------:R-:W4:Y:S04]  /*3ef0*/  LDL.LU R29, [R1+0xb90] ;  /* 0x000b9000011d7983 */ /* 0x000f280000300800 */
[----:B------:R-:W2:Y:S04]  /*3f00*/  LDL.LU R7, [R1+0x20] ;  /* 0x0000200001077983 */ /* 0x000ea80000300800 */
[----:B------:R1:W-:Y:S04]  /*3f10*/  STL [R1+0x390], R2 ;  /* 0x0003900201007387 */ /* 0x0003e80000100800 */
[----:B0-----:R-:W3:Y:S04]  /*3f20*/  LDL.LU R9, [R1+0x1c] ;  /* 0x00001c0001097983 */ /* 0x001ee80000300800 */
[----:B------:R-:W4:Y:S01]  /*3f30*/  LDL.LU R5, [R1] ;  /* 0x0000000001057983 */ /* 0x000f220000300800 */
[----:B------:R-:W-:Y:S01]  /*3f40*/  @!P4 IMAD.MOV R18, RZ, RZ, -R18 ;  /* 0x000000ffff12c224 */ /* 0x000fe200078e0a12 */
[----:B------:R-:W-:Y:S01]  /*3f50*/  ISETP.GT.U32.AND P4, PT, R0, R28, PT ;  /* 0x0000001c0000720c */ /* 0x000fe20003f84070 */
[----:B------:R-:W-:Y:S01]  /*3f60*/  @!P5 IMAD.MOV R17, RZ, RZ, -R17 ;  /* 0x000000ffff11d224 */ /* 0x000fe200078e0a11 */
[----:B------:R-:W-:-:S11]  /*3f70*/  ISETP.GT.U32.AND P5, PT, R8, R21, PT ;  /* 0x000000150800720c */ /* 0x000fd60003fa4070 */
[----:B------:R-:W-:Y:S02]  /*3f80*/  @!P4 IMAD.IADD R28, R28, 0x1, -R0 ;  /* 0x000000011c1cc824 */ /* 0x000fe400078e0a00 */
[----:B------:R-:W-:-:S03]  /*3f90*/  @!P5 IMAD.IADD R21, R21, 0x1, -R8 ;  /* 0x000000011515d824 */ /* 0x000fc600078e0a08 */
[----:B------:R-:W-:Y:S01]  /*3fa0*/  STL [R1+0xa78], R28 ;  /* 0x000a781c01007387 */ /* 0x000fe20000100800 */
[----:B------:R-:W-:-:S03]  /*3fb0*/  IMAD R0, R6, c[0x0][0x18c], RZ ;  /* 0x0000630006007a24 */ /* 0x000fc600078e02ff */
[----:B------:R-:W4:Y:S01]  /*3fc0*/  LDL.LU R26, [R1+0x54] ;  /* 0x00005400011a7983 */ /* 0x000f220000300800 */
[----:B------:R-:W-:-:S03]  /*3fd0*/  ISETP.GE.AND P5, PT, R3, RZ, PT ;  /* 0x000000ff0300720c */ /* 0x000fc60003fa6270 */
[----:B------:R-:W4:Y:S04]  /*3fe0*/  LDL.LU R25, [R1+0x6c] ;  /* 0x00006c0001197983 */ /* 0x000f280000300800 */
[----:B------:R-:W4:Y:S01]  /*3ff0*/  LDL.LU R24, [R1+0x70] ;  /* 0x0000700001187983 */ /* 0x000f220000300800 */
[----:B------:R-:W-:-:S03]  /*4000*/  @!P2 IMAD.MOV R15, RZ, RZ, -R15 ;  /* 0x000000ffff0fa224 */ /* 0x000fc600078e0a0f */
[----:B------:R-:W4:Y:S01]  /*4010*/  LDL.LU R3, [R1+0x74] ;  /* 0x0000740001037983 */ /* 0x000f220000300800 */
[----:B------:R-:W-:-:S03]  /*4020*/  LEA R8, P2, R0, c[0x0][0x168], 0x1 ;  /* 0x00005a0000087a11 */ /* 0x000fc600078408ff */
[----:B-1----:R-:W4:Y:S01]  /*4030*/  LDL.LU R2, [R1+0x78] ;  /* 0x0000780001027983 */ /* 0x002f220000300800 */
[----:B------:R-:W-:-:S03]  /*4040*/  ISETP.NE.AND P4, PT, RZ, c[0x0][0x17c], PT ;  /* 0x00005f00ff007a0c */ /* 0x000fc60003f85270 */
[----:B------:R-:W4:Y:S01]  /*4050*/  LDL.LU R0, [R1+0x7c] ;  /* 0x00007c0001007983 */ /* 0x000f220000300800 */
[----:B------:R-:W-:-:S03]  /*4060*/  LOP3.LUT R6, RZ, c[0x0][0x17c], RZ, 0x33, !PT ;  /* 0x00005f00ff067a12 */ /* 0x000fc600078e33ff */
[----:B------:R4:W-:Y:S04]  /*4070*/  STL [R1+0xad4], R8 ;  /* 0x000ad40801007387 */ /* 0x0009e80000100800 */
[----:B------:R-:W4:Y:S04]  /*4080*/  LDL.LU R16, [R1+0x84] ;  /* 0x0000840001107983 */ /* 0x000f280000300800 */
[----:B------:R-:W4:Y:S01]  /*4090*/  LDL.LU R13, [R1+0x104] ;  /* 0x00010400010d7983 */ /* 0x000f220000300800 */
[----:B--2---:R-:W-:-:S05]  /*40a0*/  SEL R7, R6, R7, !P4 ;  /* 0x0000000706077207 */ /* 0x004fca0006000000 */
[----:B------:R0:W-:Y:S01]  /*40b0*/  STL [R1+0xc0], R7 ;  /* 0x0000c00701007387 */ /* 0x0001e20000100800 */
[----:B---3--:R-:W-:-:S03]  /*40c0*/  SEL R9, R6, R9, !P4 ;  /* 0x0000000906097207 */ /* 0x008fc60006000000 */
[----:B------:R-:W2:Y:S01]  /*40d0*/  LDL.LU R12, [R1+0x108] ;  /* 0x00010800010c7983 */ /* 0x000ea20000300800 */
[----:B----4-:R-:W-:-:S03]  /*40e0*/  SEL R8, R6, R5, !P4 ;  /* 0x0000000506087207 */ /* 0x010fc60006000000 */
[----:B------:R-:W3:Y:S01]  /*40f0*/  LDL.LU R11, [R1+0xfc] ;  /* 0x0000fc00010b7983 */ /* 0x000ee20000300800 */
[----:B------:R-:W-:-:S03]  /*4100*/  SEL R5, R6, R29, !P4 ;  /* 0x0000001d06057207 */ /* 0x000fc60006000000 */
[----:B0-----:R-:W4:Y:S04]  /*4110*/  LDL.LU R7, [R1+0x100] ;  /* 0x0001000001077983 */ /* 0x001f280000300800 */
[----:B------:R-:W4:Y:S04]  /*4120*/  LDL.LU R28, [R1+0xf4] ;  /* 0x0000f400011c7983 */ /* 0x000f280000300800 */
[----:B------:R-:W-:Y:S04]  /*4130*/  STL [R1+0xbc], R9 ;  /* 0x0000bc0901007387 */ /* 0x000fe80000100800 */
[----:B------:R-:W4:Y:S04]  /*4140*/  LDL.LU R29, [R1+0xf8] ;  /* 0x0000f800011d7983 */ /* 0x000f280000300800 */
[----:B------:R0:W-:Y:S04]  /*4150*/  STL [R1+0xb8], R8 ;  /* 0x0000b80801007387 */ /* 0x0001e80000100800 */
[----:B------:R-:W4:Y:S04]  /*4160*/  LDL.LU R23, [R1+0xec] ;  /* 0x0000ec0001177983 */ /* 0x000f280000300800 */
[----:B------:R1:W-:Y:S01]  /*4170*/  STL [R1+0xb4], R5 ;  /* 0x0000b40501007387 */ /* 0x0003e20000100800 */
[----:B0-----:R-:W-:-:S03]  /*4180*/  SEL R8, R6, R27, !P4 ;  /* 0x0000001b06087207 */ /* 0x001fc60006000000 */
[----:B------:R-:W4:Y:S04]  /*4190*/  LDL.LU R27, [R1+0xf0] ;  /* 0x0000f000011b7983 */ /* 0x000f280000300800 */
[----:B-1----:R-:W4:Y:S01]  /*41a0*/  LDL.LU R5, [R1+0xe8] ;  /* 0x0000e80001057983 */ /* 0x002f220000300800 */
[C---:B------:R-:W-:Y:S02]  /*41b0*/  SEL R4, R6.reuse, R4, !P4 ;  /* 0x0000000406047207 */ /* 0x040fe40006000000 */
[C---:B------:R-:W-:Y:S01]  /*41c0*/  SEL R9, R6.reuse, R26, !P4 ;  /* 0x0000001a06097207 */ /* 0x040fe20006000000 */
[----:B------:R0:W-:Y:S01]  /*41d0*/  STL [R1+0xa8], R8 ;  /* 0x0000a80801007387 */ /* 0x0001e20000100800 */
[----:B------:R-:W-:-:S03]  /*41e0*/  SEL R3, R6, R3, !P4 ;  /* 0x0000000306037207 */ /* 0x000fc60006000000 */
[----:B------:R1:W-:Y:S01]  /*41f0*/  STL [R1+0xa0], R4 ;  /* 0x0000a00401007387 */ /* 0x0003e20000100800 */
[C---:B------:R-:W-:Y:S02]  /*4200*/  SEL R2, R6.reuse, R2, !P4 ;  /* 0x0000000206027207 */ /* 0x040fe40006000000 */
[C---:B0-----:R-:W-:Y:S01]  /*4210*/  SEL R8, R6.reuse, R25, !P4 ;  /* 0x0000001906087207 */ /* 0x041fe20006000000 */
[----:B------:R-:W-:Y:S01]  /*4220*/  STL [R1+0x9c], R9 ;  /* 0x00009c0901007387 */ /* 0x000fe20000100800 */
[----:B-1----:R-:W-:-:S03]  /*4230*/  SEL R4, R6, R24, !P4 ;  /* 0x0000001806047207 */ /* 0x002fc60006000000 */
[----:B------:R-:W-:Y:S01]  /*4240*/  STL [R1+0x98], R8 ;  /* 0x0000980801007387 */ /* 0x000fe20000100800 */
[----:B------:R-:W-:-:S03]  /*4250*/  SEL R0, R6, R0, !P4 ;  /* 0x0000000006007207 */ /* 0x000fc60006000000 */
[----:B------:R0:W-:Y:S01]  /*4260*/  STL [R1+0x94], R4 ;  /* 0x0000940401007387 */ /* 0x0001e20000100800 */
[----:B------:R-:W-:-:S03]  /*4270*/  SEL R16, R6, R16, !P4 ;  /* 0x0000001006107207 */ /* 0x000fc60006000000 */
[----:B0-----:R-:W4:Y:S04]  /*4280*/  LDL.LU R4, [R1+0x38] ;  /* 0x0000380001047983 */ /* 0x001f280000300800 */
[----:B------:R0:W-:Y:S04]  /*4290*/  STL [R1+0x90], R3 ;  /* 0x0000900301007387 */ /* 0x0001e80000100800 */
[----:B------:R1:W-:Y:S04]  /*42a0*/  STL [R1+0x8c], R2 ;  /* 0x00008c0201007387 */ /* 0x0003e80000100800 */
[----:B------:R-:W4:Y:S04]  /*42b0*/  LDL.LU R10, [R1+0xc4] ;  /* 0x0000c400010a7983 */ /* 0x000f280000300800 */
[----:B------:R-:W4:Y:S04]  /*42c0*/  LDL.LU R9, [R1+0xc8] ;  /* 0x0000c80001097983 */ /* 0x000f280000300800 */
[----:B------:R0:W-:Y:S04]  /*42d0*/  STL [R1+0x88], R0 ;  /* 0x0000880001007387 */ /* 0x0001e80000100800 */
[----:B------:R-:W4:Y:S01]  /*42e0*/  LDL.LU R26, [R1+0xcc] ;  /* 0x0000cc00011a7983 */ /* 0x000f220000300800 */
[----:B------:R-:W-:-:S03]  /*42f0*/  SEL R13, R6, R13, !P4 ;  /* 0x0000000d060d7207 */ /* 0x000fc60006000000 */
[----:B------:R-:W4:Y:S04]  /*4300*/  LDL.LU R25, [R1+0xd4] ;  /* 0x0000d40001197983 */ /* 0x000f280000300800 */
[----:B------:R-:W4:Y:S04]  /*4310*/  LDL.LU R24, [R1+0xdc] ;  /* 0x0000dc0001187983 */ /* 0x000f280000300800 */
[----:B0-----:R-:W4:Y:S04]  /*4320*/  LDL.LU R3, [R1+0xe0] ;  /* 0x0000e00001037983 */ /* 0x001f280000300800 */
[----:B-1----:R-:W4:Y:S04]  /*4330*/  LDL.LU R2, [R1+0xe4] ;  /* 0x0000e40001027983 */ /* 0x002f280000300800 */
[----:B------:R-:W4:Y:S04]  /*4340*/  LDL.LU R0, [R1+0xd8] ;  /* 0x0000d80001007983 */ /* 0x000f280000300800 */
[----:B------:R-:W4:Y:S04]  /*4350*/  LDL.LU R8, [R1+0xd0] ;  /* 0x0000d00001087983 */ /* 0x000f280000300800 */
[----:B------:R0:W-:Y:S04]  /*4360*/  STL [R1+0x84], R16 ;  /* 0x0000841001007387 */ /* 0x0001e80000100800 */
[----:B0-----:R-:W4:Y:S04]  /*4370*/  LDL.LU R16, [R1+0xb8c] ;  /* 0x000b8c0001107983 */ /* 0x001f280000300800 */
[----:B------:R0:W-:Y:S04]  /*4380*/  STL [R1+0x7c], R13 ;  /* 0x00007c0d01007387 */ /* 0x0001e80000100800 */
[----:B0-----:R-:W4:Y:S01]  /*4390*/  LDL.LU R13, [R1+0xb88] ;  /* 0x000b8800010d7983 */ /* 0x001f220000300800 */
[----:B--2---:R-:W-:-:S02]  /*43a0*/  SEL R12, R6, R12, !P4 ;  /* 0x0000000c060c7207 */ /* 0x004fc40006000000 */
[----:B---3--:R-:W-:-:S03]  /*43b0*/  SEL R11, R6, R11, !P4 ;  /* 0x0000000b060b7207 */ /* 0x008fc60006000000 */
[----:B------:R0:W-:Y:S01]  /*43c0*/  STL [R1+0x78], R12 ;  /* 0x0000780c01007387 */ /* 0x0001e20000100800 */
[C---:B----4-:R-:W-:Y:S02]  /*43d0*/  SEL R7, R6.reuse, R7, !P4 ;  /* 0x0000000706077207 */ /* 0x050fe40006000000 */
[C---:B------:R-:W-:Y:S01]  /*43e0*/  SEL R28, R6.reuse, R28, !P4 ;  /* 0x0000001c061c7207 */ /* 0x040fe20006000000 */
[----:B0-----:R-:W2:Y:S04]  /*43f0*/  LDL.LU R12, [R1+0xb84] ;  /* 0x000b8400010c7983 */ /* 0x001ea80000300800 */
[----:B------:R0:W-:Y:S01]  /*4400*/  STL [R1+0x74], R11 ;  /* 0x0000740b01007387 */ /* 0x0001e20000100800 */
[----:B------:R-:W-:-:S03]  /*4410*/  SEL R29, R6, R29, !P4 ;  /* 0x0000001d061d7207 */ /* 0x000fc60006000000 */
[----:B0-----:R-:W3:Y:S01]  /*4420*/  LDL.LU R11, [R1+0xb80] ;  /* 0x000b8000010b7983 */ /* 0x001ee20000300800 */
[----:B------:R-:W-:-:S03]  /*4430*/  SEL R23, R6, R23, !P4 ;  /* 0x0000001706177207 */ /* 0x000fc60006000000 */
[----:B------:R0:W-:Y:S01]  /*4440*/  STL [R1+0x70], R7 ;  /* 0x0000700701007387 */ /* 0x0001e20000100800 */
[----:B------:R-:W-:-:S03]  /*4450*/  SEL R27, R6, R27, !P4 ;  /* 0x0000001b061b7207 */ /* 0x000fc60006000000 */
[----:B0-----:R-:W4:Y:S01]  /*4460*/  LDL.LU R7, [R1+0xb7c] ;  /* 0x000b7c0001077983 */ /* 0x001f220000300800 */
[----:B------:R-:W-:-:S03]  /*4470*/  SEL R5, R6, R5, !P4 ;  /* 0x0000000506057207 */ /* 0x000fc60006000000 */
[----:B------:R0:W-:Y:S04]  /*4480*/  STL [R1+0x6c], R28 ;  /* 0x00006c1c01007387 */ /* 0x0001e80000100800 */
[----:B0-----:R-:W2:Y:S04]  /*4490*/  LDL.LU R28, [R1+0xac] ;  /* 0x0000ac00011c7983 */ /* 0x001ea80000300800 */
[----:B------:R0:W-:Y:S04]  /*44a0*/  STL [R1+0x68], R29 ;  /* 0x0000681d01007387 */ /* 0x0001e80000100800 */
[----:B0-----:R-:W2:Y:S04]  /*44b0*/  LDL.LU R29, [R1+0xb0] ;  /* 0x0000b000011d7983 */ /* 0x001ea80000300800 */
[----:B------:R0:W-:Y:S04]  /*44c0*/  STL [R1+0x64], R27 ;  /* 0x0000641b01007387 */ /* 0x0001e80000100800 */
[----:B0-----:R-:W2:Y:S04]  /*44d0*/  LDL.LU R27, [R1+0x24] ;  /* 0x00002400011b7983 */ /* 0x001ea80000300800 */
[----:B------:R0:W-:Y:S04]  /*44e0*/  STL [R1+0x5c], R23 ;  /* 0x00005c1701007387 */ /* 0x0001e80000100800 */
[----:B0-----:R-:W2:Y:S04]  /*44f0*/  LDL.LU R23, [R1+0x50] ;  /* 0x0000500001177983 */ /* 0x001ea80000300800 */
[----:B------:R0:W-:Y:S04]  /*4500*/  STL [R1+0x54], R5 ;  /* 0x0000540501007387 */ /* 0x0001e80000100800 */
[----:B0-----:R-:W2:Y:S02]  /*4510*/  LDL.LU R5, [R1+0xb78] ;  /* 0x000b780001057983 */ /* 0x001ea40000300800 */
[----:B--2---:R-:W-:-:S02]  /*4520*/  SEL R5, R6, R5, !P4 ;  /* 0x0000000506057207 */ /* 0x004fc40006000000 */
[----:B------:R-:W2:Y:S04]  /*4530*/  LDL.LU R6, [R1+0xb74] ;  /* 0x000b740001067983 */ /* 0x000ea80000300800 */
[----:B------:R0:W-:Y:S02]  /*4540*/  STL [R1+0x4c], R5 ;  /* 0x00004c0501007387 */ /* 0x0001e40000100800 */
[----:B0-----:R-:W-:-:S04]  /*4550*/  LOP3.LUT R5, RZ, c[0x0][0x17c], RZ, 0x33, !PT ;  /* 0x00005f00ff057a12 */ /* 0x001fc800078e33ff */
[C---:B--2---:R-:W-:Y:S02]  /*4560*/  SEL R6, R5.reuse, R6, !P4 ;  /* 0x0000000605067207 */ /* 0x044fe40006000000 */
[----:B----4-:R-:W-:Y:S02]  /*4570*/  SEL R5, R5, R7, !P4 ;  /* 0x0000000705057207 */ /* 0x010fe40006000000 */
[----:B------:R-:W-:Y:S01]  /*4580*/  LOP3.LUT R7, RZ, c[0x0][0x17c], RZ, 0x33, !PT ;  /* 0x00005f00ff077a12 */ /* 0x000fe200078e33ff */
[----:B------:R0:W-:Y:S03]  /*4590*/  STL [R1+0x48], R6 ;  /* 0x0000480601007387 */ /* 0x0001e60000100800 */
[C---:B------:R-:W-:Y:S02]  /*45a0*/  SEL R4, R7.reuse, R4, !P4 ;  /* 0x0000000407047207 */ /* 0x040fe40006000000 */
[----:B------:R-:W-:-:S02]  /*45b0*/  SEL R10, R7, R10, !P4 ;  /* 0x0000000a070a7207 */ /* 0x000fc40006000000 */
[C---:B------:R-:W-:Y:S01]  /*45c0*/  SEL R9, R7.reuse, R9, !P4 ;  /* 0x0000000907097207 */ /* 0x040fe20006000000 */
[----:B0-----:R-:W2:Y:S01]  /*45d0*/  LDL.LU R6, [R1+0x80] ;  /* 0x0000800001067983 */ /* 0x001ea20000300800 */
[----:B------:R-:W-:-:S03]  /*45e0*/  SEL R26, R7, R26, !P4 ;  /* 0x0000001a071a7207 */ /* 0x000fc60006000000 */
[----:B------:R0:W-:Y:S01]  /*45f0*/  STL [R1+0x44], R5 ;  /* 0x0000440501007387 */ /* 0x0001e20000100800 */
[C---:B------:R-:W-:Y:S02]  /*4600*/  SEL R25, R7.reuse, R25, !P4 ;  /* 0x0000001907197207 */ /* 0x040fe40006000000 */
[C---:B------:R-:W-:Y:S01]  /*4610*/  SEL R24, R7.reuse, R24, !P4 ;  /* 0x0000001807187207 */ /* 0x040fe20006000000 */
[----:B0-----:R-:W4:Y:S04]  /*4620*/  LDL.LU R5, [R1+0x28] ;  /* 0x0000280001057983 */ /* 0x001f280000300800 */
[----:B------:R0:W-:Y:S01]  /*4630*/  STL [R1+0x40], R4 ;  /* 0x0000400401007387 */ /* 0x0001e20000100800 */
[----:B------:R-:W-:-:S03]  /*4640*/  SEL R3, R7, R3, !P4 ;  /* 0x0000000307037207 */ /* 0x000fc60006000000 */
[----:B0-----:R-:W2:Y:S04]  /*4650*/  LDL.LU R4, [R1+0x3c] ;  /* 0x00003c0001047983 */ /* 0x001ea80000300800 */
[----:B------:R0:W-:Y:S01]  /*4660*/  STL [R1+0x38], R10 ;  /* 0x0000380a01007387 */ /* 0x0001e20000100800 */
[----:B------:R-:W-:-:S03]  /*4670*/  SEL R2, R7, R2, !P4 ;  /* 0x0000000207027207 */ /* 0x000fc60006000000 */
[----:B0-----:R-:W2:Y:S04]  /*4680*/  LDL.LU R10, [R1+0xb70] ;  /* 0x000b7000010a7983 */ /* 0x001ea80000300800 */
[----:B------:R0:W-:Y:S01]  /*4690*/  STL [R1+0x34], R9 ;  /* 0x0000340901007387 */ /* 0x0001e20000100800 */
[----:B------:R-:W-:-:S03]  /*46a0*/  SEL R0, R7, R0, !P4 ;  /* 0x0000000007007207 */ /* 0x000fc60006000000 */
        /* <DEDUP_REMOVED lines=12> */
[----:B0-----:R-:W2:Y:S01]  /*4770*/  LDL.LU R0, [R1+0xb54] ;  /* 0x000b540001007983 */ /* 0x001ea20000300800 */
[----:B------:R-:W-:-:S05]  /*4780*/  SEL R8, R7, R8, !P4 ;  /* 0x0000000807087207 */ /* 0x000fca0006000000 */
[----:B------:R2:W-:Y:S02]  /*4790*/  STL [R1+0x10], R8 ;  /* 0x0000100801007387 */ /* 0x0005e40000100800 */
[C---:B--2---:R-:W-:Y:S02]  /*47a0*/  SEL R8, R7.reuse, R0, !P4 ;  /* 0x0000000007087207 */ /* 0x044fe40006000000 */
[----:B------:R-:W2:Y:S04]  /*47b0*/  LDL.LU R0, [R1+0x60] ;  /* 0x0000600001007983 */ /* 0x000ea80000300800 */
[----:B------:R0:W-:Y:S02]  /*47c0*/  STL [R1+0xc], R8 ;  /* 0x00000c0801007387 */ /* 0x0001e40000100800 */
[----:B0-----:R-:W-:-:S02]  /*47d0*/  SEL R8, R7, R2, !P4 ;  /* 0x0000000207087207 */ /* 0x001fc40006000000 */
[----:B------:R-:W2:Y:S01]  /*47e0*/  LDL.LU R2, [R1+0x58] ;  /* 0x0000580001027983 */ /* 0x000ea20000300800 */
[----:B------:R-:W-:-:S03]  /*47f0*/  SEL R28, R7, R28, !P4 ;  /* 0x0000001c071c7207 */ /* 0x000fc60006000000 */
[----:B------:R0:W-:Y:S01]  /*4800*/  STL [R1+0x8], R8 ;  /* 0x0000080801007387 */ /* 0x0001e20000100800 */
[C---:B------:R-:W-:Y:S02]  /*4810*/  SEL R29, R7.reuse, R29, !P4 ;  /* 0x0000001d071d7207 */ /* 0x040fe40006000000 */
[C---:B------:R-:W-:Y:S02]  /*4820*/  SEL R27, R7.reuse, R27, !P4 ;  /* 0x0000001b071b7207 */ /* 0x040fe40006000000 */
[C---:B------:R-:W-:Y:S02]  /*4830*/  SEL R23, R7.reuse, R23, !P4 ;  /* 0x0000001707177207 */ /* 0x040fe40006000000 */
[----:B0-----:R-:W-:-:S05]  /*4840*/  SEL R8, R7, R3, !P4 ;  /* 0x0000000307087207 */ /* 0x001fca0006000000 */
[----:B------:R-:W-:Y:S04]  /*4850*/  STL [R1+0xad8], R8 ;  /* 0x000ad80801007387 */ /* 0x000fe80000100800 */
[----:B------:R-:W-:Y:S04]  /*4860*/  STL [R1+0xadc], R28 ;  /* 0x000adc1c01007387 */ /* 0x000fe80000100800 */
[----:B------:R-:W-:Y:S04]  /*4870*/  STL [R1+0xae0], R29 ;  /* 0x000ae01d01007387 */ /* 0x000fe80000100800 */
[----:B------:R-:W-:Y:S04]  /*4880*/  STL [R1+0xae4], R27 ;  /* 0x000ae41b01007387 */ /* 0x000fe80000100800 */
[----:B------:R-:W-:Y:S01]  /*4890*/  STL [R1+0xae8], R23 ;  /* 0x000ae81701007387 */ /* 0x000fe20000100800 */
[----:B--2---:R-:W-:-:S05]  /*48a0*/  SEL R7, R7, R2, !P4 ;  /* 0x0000000207077207 */ /* 0x004fca0006000000 */
[----:B------:R0:W-:Y:S02]  /*48b0*/  STL [R1+0xaec], R7 ;  /* 0x000aec0701007387 */ /* 0x0001e40000100800 */
[----:B0-----:R-:W-:-:S04]  /*48c0*/  LOP3.LUT R7, RZ, c[0x0][0x17c], RZ, 0x33, !PT ;  /* 0x00005f00ff077a12 */ /* 0x001fc800078e33ff */
[C---:B------:R-:W-:Y:S02]  /*48d0*/  SEL R0, R7.reuse, R0, !P4 ;  /* 0x0000000007007207 */ /* 0x040fe40006000000 */
[C---:B------:R-:W-:Y:S02]  /*48e0*/  SEL R2, R7.reuse, R6, !P4 ;  /* 0x0000000607027207 */ /* 0x040fe40006000000 */
[C---:B----4-:R-:W-:Y:S01]  /*48f0*/  SEL R3, R7.reuse, R5, !P4 ;  /* 0x0000000507037207 */ /* 0x050fe20006000000 */
[----:B------:R-:W-:Y:S04]  /*4900*/  STL [R1+0xaf0], R0 ;  /* 0x000af00001007387 */ /* 0x000fe80000100800 */
[----:B------:R0:W-:Y:S04]  /*4910*/  STL [R1+0xaf4], R2 ;  /* 0x000af40201007387 */ /* 0x0001e80000100800 */
[----:B------:R1:W-:Y:S04]  /*4920*/  STL [R1+0xaf8], R3 ;  /* 0x000af80301007387 */ /* 0x0003e80000100800 */
[----:B------:R-:W2:Y:S04]  /*4930*/  LDL.LU R6, [R1+0xc0] ;  /* 0x0000c00001067983 */ /* 0x000ea80000300800 */
[----:B------:R-:W0:Y:S04]  /*4940*/  LDL.LU R23, [R1+0xbc] ;  /* 0x0000bc0001177983 */ /* 0x000e280000300800 */
[----:B------:R-:W4:Y:S04]  /*4950*/  LDL.LU R27, [R1+0xb8] ;  /* 0x0000b800011b7983 */ /* 0x000f280000300800 */
[----:B------:R-:W1:Y:S04]  /*4960*/  LDL.LU R29, [R1+0xb4] ;  /* 0x0000b400011d7983 */ /* 0x000e680000300800 */
[----:B------:R-:W3:Y:S01]  /*4970*/  S2R R5, SR_TID.X ;  /* 0x0000000000057919 */ /* 0x000ee20000002100 */
[----:B------:R-:W-:-:S02]  /*4980*/  SEL R4, R7, R4, !P4 ;  /* 0x0000000407047207 */ /* 0x000fc40006000000 */
[C---:B------:R-:W-:Y:S01]  /*4990*/  SEL R24, R7.reuse, R24, !P4 ;  /* 0x0000001807187207 */ /* 0x040fe20006000000 */
[----:B------:R-:W4:Y:S01]  /*49a0*/  LDL.LU R28, [R1+0xa8] ;  /* 0x0000a800011c7983 */ /* 0x000f220000300800 */
[C---:B------:R-:W-:Y:S02]  /*49b0*/  SEL R25, R7.reuse, R25, !P4 ;  /* 0x0000001907197207 */ /* 0x040fe40006000000 */
[C---:B------:R-:W-:Y:S01]  /*49c0*/  SEL R26, R7.reuse, R26, !P4 ;  /* 0x0000001a071a7207 */ /* 0x040fe20006000000 */
[----:B------:R-:W4:Y:S01]  /*49d0*/  LDL.LU R8, [R1+0xa0] ;  /* 0x0000a00001087983 */ /* 0x000f220000300800 */
[C---:B------:R-:W-:Y:S02]  /*49e0*/  SEL R9, R7.reuse, R9, !P4 ;  /* 0x0000000907097207 */ /* 0x040fe40006000000 */
[C---:B------:R-:W-:Y:S01]  /*49f0*/  SEL R10, R7.reuse, R10, !P4 ;  /* 0x0000000a070a7207 */ /* 0x040fe20006000000 */
[----:B------:R-:W-:Y:S01]  /*4a00*/  STL [R1+0xafc], R4 ;  /* 0x000afc0401007387 */ /* 0x000fe20000100800 */
[C---:B---3--:R-:W-:Y:S01]  /*4a10*/  SEL R11, R7.reuse, R11, !P4 ;  /* 0x0000000b070b7207 */ /* 0x048fe20006000000 */
[----:B------:R-:W-:Y:S01]  /*4a20*/  @!P6 IMAD.MOV R14, RZ, RZ, -R14 ;  /* 0x000000ffff0ee224 */ /* 0x000fe200078e0a0e */
[C---:B------:R-:W-:Y:S01]  /*4a30*/  SEL R12, R7.reuse, R12, !P4 ;  /* 0x0000000c070c7207 */ /* 0x040fe20006000000 */
[----:B------:R-:W-:Y:S01]  /*4a40*/  STL [R1+0xb00], R24 ;  /* 0x000b001801007387 */ /* 0x000fe20000100800 */
[----:B------:R-:W-:Y:S01]  /*4a50*/  SEL R13, R7, R13, !P4 ;  /* 0x0000000d070d7207 */ /* 0x000fe20006000000 */
[----:B------:R-:W-:-:S02]  /*4a60*/  @!P0 IMAD.MOV R19, RZ, RZ, -R19 ;  /* 0x000000ffff138224 */ /* 0x000fc400078e0a13 */
[----:B------:R-:W-:Y:S01]  /*4a70*/  STL [R1+0xb04], R25 ;  /* 0x000b041901007387 */ /* 0x000fe20000100800 */
[----:B------:R-:W-:Y:S01]  /*4a80*/  SEL R16, R7, R16, !P4 ;  /* 0x0000001007107207 */ /* 0x000fe20006000000 */
[----:B------:R-:W-:Y:S02]  /*4a90*/  @!P3 IMAD.MOV R20, RZ, RZ, -R20 ;  /* 0x000000ffff14b224 */ /* 0x000fe400078e0a14 */
[----:B------:R-:W-:Y:S01]  /*4aa0*/  STL [R1+0xb08], R26 ;  /* 0x000b081a01007387 */ /* 0x000fe20000100800 */
[----:B------:R-:W-:Y:S01]  /*4ab0*/  LOP3.LUT R5, R5, 0x7f, RZ, 0xc0, !PT ;  /* 0x0000007f05057812 */ /* 0x000fe200078ec0ff */
[----:B------:R-:W-:Y:S01]  /*4ac0*/  @!P5 IMAD.MOV R21, RZ, RZ, -R21 ;  /* 0x000000ffff15d224 */ /* 0x000fe200078e0a15 */
[C---:B------:R-:W-:Y:S01]  /*4ad0*/  SEL R17, R7.reuse, R17, !P4 ;  /* 0x0000001107117207 */ /* 0x040fe20006000000 */
[----:B------:R-:W-:Y:S01]  /*4ae0*/  STL [R1+0xb0c], R9 ;  /* 0x000b0c0901007387 */ /* 0x000fe20000100800 */
[----:B------:R-:W-:Y:S01]  /*4af0*/  SEL R18, R7, R18, !P4 ;  /* 0x0000001207127207 */ /* 0x000fe20006000000 */
[----:B------:R-:W-:-:S02]  /*4b00*/  @!P1 IMAD.MOV R22, RZ, RZ, -R22 ;  /* 0x000000ffff169224 */ /* 0x000fc400078e0a16 */
[----:B------:R-:W-:Y:S01]  /*4b10*/  STL [R1+0xb10], R10 ;  /* 0x000b100a01007387 */ /* 0x000fe20000100800 */
[----:B------:R-:W-:Y:S01]  /*4b20*/  SEL R14, R7, R14, !P4 ;  /* 0x0000000e070e7207 */ /* 0x000fe20006000000 */
[----:B------:R-:W-:Y:S02]  /*4b30*/  IMAD R5, R5, c[0x0][0x18c], RZ ;  /* 0x0000630005057a24 */ /* 0x000fe400078e02ff */
[----:B------:R-:W-:Y:S01]  /*4b40*/  STL [R1+0xb14], R11 ;  /* 0x000b140b01007387 */ /* 0x000fe20000100800 */
[----:B------:R-:W-:-:S03]  /*4b50*/  SEL R15, R7, R15, !P4 ;  /* 0x0000000f070f7207 */ /* 0x000fc60006000000 */
        /* <DEDUP_REMOVED lines=9> */
[----:B------:R-:W-:-:S03]  /*4bf0*/  LEA.HI.X.SX32 R5, R5, c[0x0][0x16c], 0x1, P2 ;  /* 0x00005b0005057a11 */ /* 0x000fc600010f0eff */
[----:B------:R-:W-:Y:S04]  /*4c00*/  STL [R1+0xb2c], R14 ;  /* 0x000b2c0e01007387 */ /* 0x000fe80000100800 */
[----:B------:R-:W-:Y:S04]  /*4c10*/  STL [R1+0xb30], R15 ;  /* 0x000b300f01007387 */ /* 0x000fe80000100800 */
[----:B------:R-:W-:Y:S04]  /*4c20*/  STL [R1+0xb34], R19 ;  /* 0x000b341301007387 */ /* 0x000fe80000100800 */
[----:B------:R-:W-:Y:S04]  /*4c30*/  STL [R1+0xb38], R20 ;  /* 0x000b381401007387 */ /* 0x000fe80000100800 */
[----:B------:R-:W-:Y:S04]  /*4c40*/  STL [R1+0xb3c], R21 ;  /* 0x000b3c1501007387 */ /* 0x000fe80000100800 */
[----:B------:R-:W-:Y:S04]  /*4c50*/  STL [R1+0xb40], R22 ;  /* 0x000b401601007387 */ /* 0x000fe80000100800 */
[----:B------:R-:W-:Y:S01]  /*4c60*/  STL [R1+0xb44], R5 ;  /* 0x000b440501007387 */ /* 0x000fe20000100800 */
[----:B--2---:R-:W-:-:S02]  /*4c70*/  IMAD R6, R6, c[0x0][0x190], RZ ;  /* 0x0000640006067a24 */ /* 0x004fc400078e02ff */
[----:B0-----:R-:W-:-:S03]  /*4c80*/  IMAD R2, R23, c[0x0][0x190], RZ ;  /* 0x0000640017027a24 */ /* 0x001fc600078e02ff */
[----:B------:R0:W-:Y:S01]  /*4c90*/  STL [R1+0xb48], R6 ;  /* 0x000b480601007387 */ /* 0x0001e20000100800 */
[----:B----4-:R-:W-:-:S03]  /*4ca0*/  IMAD R0, R27, c[0x0][0x190], RZ ;  /* 0x000064001b007a24 */ /* 0x010fc600078e02ff */
[----:B------:R2:W-:Y:S01]  /*4cb0*/  STL [R1+0x24], R2 ;  /* 0x0000240201007387 */ /* 0x0005e20000100800 */
[----:B-1----:R-:W-:-:S03]  /*4cc0*/  IMAD R3, R29, c[0x0][0x190], RZ ;  /* 0x000064001d037a24 */ /* 0x002fc600078e02ff */
[----:B------:R1:W-:Y:S04]  /*4cd0*/  STL [R1+0x28], R0 ;  /* 0x0000280001007387 */ /* 0x0003e80000100800 */
[----:B------:R-:W-:Y:S04]  /*4ce0*/  STL [R1+0x3c], R3 ;  /* 0x00003c0301007387 */ /* 0x000fe80000100800 */
[----:B0-----:R-:W3:Y:S01]  /*4cf0*/  LDL.LU R6, [R1+0x94] ;  /* 0x0000940001067983 */ /* 0x001ee20000300800 */
[----:B--2---:R-:W-:Y:S02]  /*4d00*/  IMAD R2, R28, c[0x0][0x190], RZ ;  /* 0x000064001c027a24 */ /* 0x004fe400078e02ff */
[----:B-1----:R-:W-:-:S03]  /*4d10*/  IMAD R0, R8, c[0x0][0x190], RZ ;  /* 0x0000640008007a24 */ /* 0x002fc600078e02ff */
[----:B------:R-:W-:Y:S04]  /*4d20*/  STL [R1+0x50], R2 ;  /* 0x0000500201007387 */ /* 0x000fe80000100800 */
[----:B---3--:R0:W-:Y:S04]  /*4d30*/  STL [R1+0xb4c], R6 ;  /* 0x000b4c0601007387 */ /* 0x0081e80000100800 */
[----:B------:R-:W-:Y:S04]  /*4d40*/  STL [R1+0x58], R0 ;  /* 0x0000580001007387 */ /* 0x000fe80000100800 */
[----:B0-----:R-:W2:Y:S04]  /*4d50*/  LDL.LU R6, [R1+0x98] ;  /* 0x0000980001067983 */ /* 0x001ea80000300800 */
[----:B--2---:R0:W-:Y:S04]  /*4d60*/  STL [R1+0xb50], R6 ;  /* 0x000b500601007387 */ /* 0x0041e80000100800 */
[----:B0-----:R-:W2:Y:S04]  /*4d70*/  LDL.LU R6, [R1+0x9c] ;  /* 0x00009c0001067983 */ /* 0x001ea80000300800 */
[----:B------:R-:W3:Y:S04]  /*4d80*/  LDL.LU R5, [R1+0x90] ;  /* 0x0000900001057983 */ /* 0x000ee80000300800 */
[----:B------:R-:W4:Y:S04]  /*4d90*/  LDL.LU R22, [R1+0x8c] ;  /* 0x00008c0001167983 */ /* 0x000f280000300800 */
[----:B------:R-:W3:Y:S04]  /*4da0*/  LDL.LU R21, [R1+0x88] ;  /* 0x0000880001157983 */ /* 0x000ee80000300800 */
        /* <DEDUP_REMOVED lines=24> */
[----:B------:R-:W3:Y:S01]  /*4f30*/  LDL.LU R8, [R1+0x8] ;  /* 0x0000080001087983 */ /* 0x000ee20000300800 */
[----:B--2---:R-:W-:-:S05]  /*4f40*/  IMAD R6, R6, c[0x0][0x190], RZ ;  /* 0x0000640006067a24 */ /* 0x004fca00078e02ff */
[----:B------:R0:W-:Y:S04]  /*4f50*/  STL [R1+0x60], R6 ;  /* 0x0000600601007387 */ /* 0x0001e80000100800 */
[----:B0-----:R-:W2:Y:S02]  /*4f60*/  LDL.LU R6, [R1+0xb50] ;  /* 0x000b500001067983 */ /* 0x001ea40000300800 */
[----:B--2---:R-:W-:-:S05]  /*4f70*/  IMAD R6, R6, c[0x0][0x190], RZ ;  /* 0x0000640006067a24 */ /* 0x004fca00078e02ff */
[----:B------:R0:W-:Y:S04]  /*4f80*/  STL [R1+0x80], R6 ;  /* 0x0000800601007387 */ /* 0x0001e80000100800 */
[----:B0-----:R-:W2:Y:S01]  /*4f90*/  LDL.LU R6, [R1+0xb4c] ;  /* 0x000b4c0001067983 */ /* 0x001ea20000300800 */
[----:B---3--:R-:W-:Y:S02]  /*4fa0*/  IMAD R5, R5, c[0x0][0x190], RZ ;  /* 0x0000640005057a24 */ /* 0x008fe400078e02ff */
[----:B----4-:R-:W-:Y:S02]  /*4fb0*/  IMAD R22, R22, c[0x0][0x190], RZ ;  /* 0x0000640016167a24 */ /* 0x010fe400078e02ff */
[----:B------:R-:W-:Y:S02]  /*4fc0*/  IMAD R21, R21, c[0x0][0x190], RZ ;  /* 0x0000640015157a24 */ /* 0x000fe400078e02ff */
[----:B------:R-:W-:-:S02]  /*4fd0*/  IMAD R20, R20, c[0x0][0x190], RZ ;  /* 0x0000640014147a24 */ /* 0x000fc400078e02ff */
[----:B------:R-:W-:Y:S02]  /*4fe0*/  IMAD R19, R19, c[0x0][0x190], RZ ;  /* 0x0000640013137a24 */ /* 0x000fe400078e02ff */
[----:B------:R-:W-:Y:S02]  /*4ff0*/  IMAD R15, R15, c[0x0][0x190], RZ ;  /* 0x000064000f0f7a24 */ /* 0x000fe400078e02ff */
[----:B------:R-:W-:Y:S02]  /*5000*/  IMAD R14, R14, c[0x0][0x190], RZ ;  /* 0x000064000e0e7a24 */ /* 0x000fe400078e02ff */
[----:B------:R-:W-:Y:S02]  /*5010*/  IMAD R18, R18, c[0x0][0x190], RZ ;  /* 0x0000640012127a24 */ /* 0x000fe400078e02ff */
        /* <DEDUP_REMOVED lines=20> */
[----:B--2---:R-:W-:-:S05]  /*5160*/  IMAD R6, R6, c[0x0][0x190], RZ ;  /* 0x0000640006067a24 */ /* 0x004fca00078e02ff */
[----:B------:R0:W-:Y:S04]  /*5170*/  STL [R1+0x94], R6 ;  /* 0x0000940601007387 */ /* 0x0001e80000100800 */
[----:B0-----:R-:W2:Y:S04]  /*5180*/  LDL.LU R6, [R1+0xb48] ;  /* 0x000b480001067983 */ /* 0x001ea80000300800 */
[----:B------:R0:W-:Y:S04]  /*5190*/  STL [R1+0x90], R5 ;  /* 0x0000900501007387 */ /* 0x0001e80000100800 */
[----:B0-----:R-:W3:Y:S04]  /*51a0*/  LDL.LU R5, [R1+0xb44] ;  /* 0x000b440001057983 */ /* 0x001ee80000300800 */
[----:B------:R0:W-:Y:S04]  /*51b0*/  STL [R1+0x8c], R22 ;  /* 0x00008c1601007387 */ /* 0x0001e80000100800 */
[----:B0-----:R-:W4:Y:S04]  /*51c0*/  LDL.LU R22, [R1+0xb40] ;  /* 0x000b400001167983 */ /* 0x001f280000300800 */
        /* <DEDUP_REMOVED lines=25> */
[----:B0-----:R-:W3:Y:S04]  /*5360*/  LDL.LU R9, [R1+0xb0c] ;  /* 0x000b0c0001097983 */ /* 0x001ee80000300800 */
[----:B------:R0:W-:Y:S04]  /*5370*/  STL [R1+0x44], R26 ;  /* 0x0000441a01007387 */ /* 0x0001e80000100800 */
[----:B0-----:R-:W4:Y:S04]  /*5380*/  LDL.LU R26, [R1+0xb08] ;  /* 0x000b0800011a7983 */ /* 0x001f280000300800 */
        /* <DEDUP_REMOVED lines=23> */
[----:B0-----:R-:W4:Y:S01]  /*5500*/  LDL.LU R8, [R1+0xad8] ;  /* 0x000ad80001087983 */ /* 0x001f220000300800 */
[----:B--2---:R-:W-:-:S02]  /*5510*/  IMAD R10, R10, c[0x0][0x190], RZ ;  /* 0x000064000a0a7a24 */ /* 0x004fc400078e02ff */
[----:B---3--:R-:W-:Y:S02]  /*5520*/  IMAD R9, R9, c[0x0][0x190], RZ ;  /* 0x0000640009097a24 */ /* 0x008fe400078e02ff */
[----:B----4-:R-:W-:Y:S02]  /*5530*/  IMAD R26, R26, c[0x0][0x190], RZ ;  /* 0x000064001a1a7a24 */ /* 0x010fe400078e02ff */
        /* <DEDUP_REMOVED lines=11> */
[----:B------:R-:W-:-:S05]  /*55f0*/  IMAD R8, R8, c[0x0][0x190], RZ ;  /* 0x0000640008087a24 */ /* 0x000fca00078e02ff */
[----:B------:R0:W-:Y:S04]  /*5600*/  STL [R1+0x4], R8 ;  /* 0x0000040801007387 */ /* 0x0001e80000100800 */
[----:B0-----:R-:W2:Y:S04]  /*5610*/  LDL.LU R8, [R1+0xad4] ;  /* 0x000ad40001087983 */ /* 0x001ea80000300800 */
[----:B------:R0:W-:Y:S04]  /*5620*/  STL [R1+0xa94], R28 ;  /* 0x000a941c01007387 */ /* 0x0001e80000100800 */
[----:B0-----:R-:W3:Y:S04]  /*5630*/  LDL.LU R28, [R1+0x88] ;  /* 0x00008800011c7983 */ /* 0x001ee80000300800 */
[----:B------:R0:W-:Y:S04]  /*5640*/  STL [R1+0xa90], R29 ;  /* 0x000a901d01007387 */ /* 0x0001e80000100800 */
[----:B0-----:R-:W4:Y:S04]  /*5650*/  LDL.LU R29, [R1+0x84] ;  /* 0x00008400011d7983 */ /* 0x001f280000300800 */
[----:B------:R0:W-:Y:S04]  /*5660*/  STL [R1+0xa8c], R27 ;  /* 0x000a8c1b01007387 */ /* 0x0001e80000100800 */
[----:B0-----:R-:W3:Y:S04]  /*5670*/  LDL.LU R27, [R1+0x8c] ;  /* 0x00008c00011b7983 */ /* 0x001ee80000300800 */
        /* <DEDUP_REMOVED lines=19> */
[----:B0-----:R-:W4:Y:S04]  /*57b0*/  LDL.LU R9, [R1+0x28] ;  /* 0x0000280001097983 */ /* 0x001f280000300800 */
[----:B------:R0:W-:Y:S04]  /*57c0*/  STL [R1+0xab0], R10 ;  /* 0x000ab00a01007387 */ /* 0x0001e80000100800 */
[----:B0-----:R-:W4:Y:S01]  /*57d0*/  LDL.LU R10, [R1+0x24] ;  /* 0x00002400010a7983 */ /* 0x001f220000300800 */
[----:B------:R-:W-:-:S02]  /*57e0*/  IMAD R11, R11, c[0x0][0x190], RZ ;  /* 0x000064000b0b7a24 */ /* 0x000fc400078e02ff */
[----:B------:R-:W-:Y:S02]  /*57f0*/  IMAD R12, R12, c[0x0][0x190], RZ ;  /* 0x000064000c0c7a24 */ /* 0x000fe400078e02ff */
[----:B------:R-:W-:Y:S02]  /*5800*/  IMAD R13, R13, c[0x0][0x190], RZ ;  /* 0x000064000d0d7a24 */ /* 0x000fe400078e02ff */
[----:B------:R-:W-:Y:S01]  /*5810*/  IMAD R16, R16, c[0x0][0x190], RZ ;  /* 0x0000640010107a24 */ /* 0x000fe200078e02ff */
[----:B------:R-:W-:Y:S01]  /*5820*/  STL [R1+0xab4], R11 ;  /* 0x000ab40b01007387 */ /* 0x000fe20000100800 */
[----:B------:R-:W-:Y:S02]  /*5830*/  IMAD R17, R17, c[0x0][0x190], RZ ;  /* 0x0000640011117a24 */ /* 0x000fe400078e02ff */
[----:B------:R-:W-:Y:S01]  /*5840*/  IMAD R18, R18, c[0x0][0x190], RZ ;  /* 0x0000640012127a24 */ /* 0x000fe200078e02ff */
[----:B------:R-:W-:Y:S01]  /*5850*/  STL [R1+0xab8], R12 ;  /* 0x000ab80c01007387 */ /* 0x000fe20000100800 */
[----:B------:R-:W-:-:S02]  /*5860*/  IMAD R14, R14, c[0x0][0x190], RZ ;  /* 0x000064000e0e7a24 */ /* 0x000fc400078e02ff */
[----:B------:R-:W-:Y:S01]  /*5870*/  IMAD R15, R15, c[0x0][0x190], RZ ;  /* 0x000064000f0f7a24 */ /* 0x000fe200078e02ff */
[----:B------:R-:W-:Y:S04]  /*5880*/  STL [R1+0xabc], R13 ;  /* 0x000abc0d01007387 */ /* 0x000fe80000100800 */
[----:B------:R-:W-:Y:S04]  /*5890*/  STL [R1+0xac0], R16 ;  /* 0x000ac01001007387 */ /* 0x000fe80000100800 */
[----:B------:R-:W-:Y:S04]  /*58a0*/  STL [R1+0xac4], R17 ;  /* 0x000ac41101007387 */ /* 0x000fe80000100800 */
[----:B------:R-:W-:Y:S04]  /*58b0*/  STL [R1+0xac8], R18 ;  /* 0x000ac81201007387 */ /* 0x000fe80000100800 */
[----:B------:R-:W-:Y:S04]  /*58c0*/  STL [R1+0xacc], R14 ;  /* 0x000acc0e01007387 */ /* 0x000fe80000100800 */
[----:B------:R0:W-:Y:S04]  /*58d0*/  STL [R1+0xad0], R15 ;  /* 0x000ad00f01007387 */ /* 0x0001e80000100800 */
[----:B0-----:R-:W4:Y:S01]  /*58e0*/  LDL.LU R15, [R1+0x74] ;  /* 0x00007400010f7983 */ /* 0x001f220000300800 */
[----:B--2---:R-:W-:-:S05]  /*58f0*/  LEA R12, P6, R6, R8, 0x1 ;  /* 0x00000008060c7211 */ /* 0x004fca00078c08ff */
[----:B------:R3:W-:Y:S01]  /*5900*/  STL [R1+0xa18], R12 ;  /* 0x000a180c01007387 */ /* 0x0007e20000100800 */
[----:B------:R-:W-:Y:S02]  /*5910*/  LEA.HI.X.SX32 R6, R6, R5, 0x1, P6 ;  /* 0x0000000506067211 */ /* 0x000fe400030f0eff */
[-C--:B---3--:R-:W-:Y:S02]  /*5920*/  LEA R12, P2, R26, R8.reuse, 0x1 ;  /* 0x000000081a0c7211 */ /* 0x088fe400078408ff */
[-C--:B----4-:R-:W-:Y:S02]  /*5930*/  LEA R13, P3, R9, R8.reuse, 0x1 ;  /* 0x00000008090d7211 */ /* 0x090fe400078608ff */
[----:B------:R-:W-:-:S05]  /*5940*/  LEA R11, P5, R10, R8, 0x1 ;  /* 0x000000080a0b7211 */ /* 0x000fca00078a08ff */
[----:B------:R0:W-:Y:S04]  /*5950*/  STL [R1+0xa1c], R11 ;  /* 0x000a1c0b01007387 */ /* 0x0001e80000100800 */
[----:B------:R-:W-:Y:S04]  /*5960*/  STL [R1+0xa20], R13 ;  /* 0x000a200d01007387 */ /* 0x000fe80000100800 */
[----:B------:R-:W2:Y:S01]  /*5970*/  LDL.LU R14, [R1+0x70] ;  /* 0x00007000010e7983 */ /* 0x000ea20000300800 */
[----:B0-----:R-:W-:-:S03]  /*5980*/  LEA R11, P1, R25, R8, 0x1 ;  /* 0x00000008190b7211 */ /* 0x001fc600078208ff */
[----:B------:R0:W-:Y:S04]  /*5990*/  STL [R1+0xa24], R12 ;  /* 0x000a240c01007387 */ /* 0x0001e80000100800 */
[----:B------:R1:W-:Y:S01]  /*59a0*/  STL [R1+0xa28], R11 ;  /* 0x000a280b01007387 */ /* 0x0003e20000100800 */
[----:B0-----:R-:W-:-:S05]  /*59b0*/  LEA R12, P0, R24, R8, 0x1 ;  /* 0x00000008180c7211 */ /* 0x001fca00078008ff */
[----:B------:R-:W-:Y:S04]  /*59c0*/  STL [R1+0xa2c], R12 ;  /* 0x000a2c0c01007387 */ /* 0x000fe80000100800 */
[----:B------:R-:W3:Y:S01]  /*59d0*/  LDL.LU R18, [R1+0x6c] ;  /* 0x00006c0001127983 */ /* 0x000ee20000300800 */
[----:B-1----:R-:W-:-:S05]  /*59e0*/  LEA R11, P4, R4, R8, 0x1 ;  /* 0x00000008040b7211 */ /* 0x002fca00078808ff */
[----:B------:R0:W-:Y:S04]  /*59f0*/  STL [R1+0xa30], R11 ;  /* 0x000a300b01007387 */ /* 0x0001e80000100800 */
[----:B------:R1:W-:Y:S01]  /*5a00*/  STL [R1+0x854], R6 ;  /* 0x0008540601007387 */ /* 0x0003e20000100800 */
[----:B0-----:R-:W-:-:S05]  /*5a10*/  LEA R11, P6, R3, R8, 0x1 ;  /* 0x00000008030b7211 */ /* 0x001fca00078c08ff */
[----:B------:R-:W-:Y:S04]  /*5a20*/  STL [R1+0x874], R11 ;  /* 0x0008740b01007387 */ /* 0x000fe80000100800 */
[----:B------:R-:W4:Y:S01]  /*5a30*/  LDL.LU R17, [R1+0x68] ;  /* 0x0000680001117983 */ /* 0x000f220000300800 */
[----:B------:R-:W-:Y:S02]  /*5a40*/  LEA.HI.X.SX32 R10, R10, R5, 0x1, P5 ;  /* 0x000000050a0a7211 */ /* 0x000fe400028f0eff */
[----:B-1----:R-:W-:-:S03]  /*5a50*/  LEA R6, P5, R2, R8, 0x1 ;  /* 0x0000000802067211 */ /* 0x002fc600078a08ff */
[----:B------:R0:W-:Y:S04]  /*5a60*/  STL [R1+0x858], R10 ;  /* 0x0008580a01007387 */ /* 0x0001e80000100800 */
[----:B------:R1:W-:Y:S01]  /*5a70*/  STL [R1+0x87c], R6 ;  /* 0x00087c0601007387 */ /* 0x0003e20000100800 */
[----:B0-----:R-:W-:-:S05]  /*5a80*/  LEA.HI.X.SX32 R10, R9, R5, 0x1, P3 ;  /* 0x00000005090a7211 */ /* 0x001fca00018f0eff */
[----:B------:R0:W-:Y:S04]  /*5a90*/  STL [R1+0x85c], R10 ;  /* 0x00085c0a01007387 */ /* 0x0001e80000100800 */
[----:B------:R-:W4:Y:S01]  /*5aa0*/  LDL.LU R16, [R1+0x64] ;  /* 0x0000640001107983 */ /* 0x000f220000300800 */
[-C--:B------:R-:W-:Y:S02]  /*5ab0*/  LEA R9, P3, R7, R8.reuse, 0x1 ;  /* 0x0000000807097211 */ /* 0x080fe400078608ff */
[-C--:B-1----:R-:W-:Y:S02]  /*5ac0*/  LEA.HI.X.SX32 R6, R26, R5.reuse, 0x1, P2 ;  /* 0x000000051a067211 */ /* 0x082fe400010f0eff */
[----:B0-----:R-:W-:Y:S01]  /*5ad0*/  LEA R10, P2, R27, R8, 0x1 ;  /* 0x000000081b0a7211 */ /* 0x001fe200078408ff */
[----:B------:R0:W-:Y:S04]  /*5ae0*/  STL [R1+0x884], R9 ;  /* 0x0008840901007387 */ /* 0x0001e80000100800 */
[----:B------:R1:W-:Y:S04]  /*5af0*/  STL [R1+0x860], R6 ;  /* 0x0008600601007387 */ /* 0x0003e80000100800 */
[----:B------:R-:W-:Y:S04]  /*5b00*/  STL [R1+0x88c], R10 ;  /* 0x00088c0a01007387 */ /* 0x000fe80000100800 */
[----:B------:R-:W4:Y:S01]  /*5b10*/  LDL.LU R13, [R1+0x5c] ;  /* 0x00005c00010d7983 */ /* 0x000f220000300800 */
[----:B0-----:R-:W-:-:S02]  /*5b20*/  LEA.HI.X.SX32 R9, R25, R5, 0x1, P1 ;  /* 0x0000000519097211 */ /* 0x001fc400008f0eff */
[----:B-1----:R-:W-:-:S03]  /*5b30*/  LEA R6, P1, R28, R8, 0x1 ;  /* 0x000000081c067211 */ /* 0x002fc600078208ff */
[----:B------:R0:W-:Y:S04]  /*5b40*/  STL [R1+0x864], R9 ;  /* 0x0008640901007387 */ /* 0x0001e80000100800 */
[----:B------:R1:W-:Y:S01]  /*5b50*/  STL [R1+0x894], R6 ;  /* 0x0008940601007387 */ /* 0x0003e20000100800 */
[----:B0-----:R-:W-:-:S05]  /*5b60*/  LEA.HI.X.SX32 R9, R24, R5, 0x1, P0 ;  /* 0x0000000518097211 */ /* 0x001fca00000f0eff */
[----:B------:R-:W-:Y:S04]  /*5b70*/  STL [R1+0x868], R9 ;  /* 0x0008680901007387 */ /* 0x000fe80000100800 */
[----:B------:R-:W4:Y:S01]  /*5b80*/  LDL.LU R12, [R1+0x54] ;  /* 0x00005400010c7983 */ /* 0x000f220000300800 */
[----:B-1----:R-:W-:Y:S02]  /*5b90*/  LEA R6, P0, R29, R8, 0x1 ;  /* 0x000000081d067211 */ /* 0x002fe400078008ff */
[----:B------:R-:W-:-:S03]  /*5ba0*/  LEA.HI.X.SX32 R4, R4, R5, 0x1, P4 ;  /* 0x0000000504047211 */ /* 0x000fc600020f0eff */
[----:B------:R0:W-:Y:S04]  /*5bb0*/  STL [R1+0x89c], R6 ;  /* 0x00089c0601007387 */ /* 0x0001e80000100800 */
[----:B------:R1:W-:Y:S01]  /*5bc0*/  STL [R1+0x86c], R4 ;  /* 0x00086c0401007387 */ /* 0x0003e20000100800 */
[----:B0-----:R-:W-:-:S05]  /*5bd0*/  LEA R6, P4, R23, R8, 0x1 ;  /* 0x0000000817067211 */ /* 0x001fca00078808ff */
[----:B------:R-:W-:Y:S01]  /*5be0*/  STL [R1+0x8a4], R6 ;  /* 0x0008a40601007387 */ /* 0x000fe20000100800 */
[----:B-1----:R-:W-:-:S03]  /*5bf0*/  LEA.HI.X.SX32 R4, R3, R5, 0x1, P6 ;  /* 0x0000000503047211 */ /* 0x002fc600030f0eff */
[----:B------:R-:W4:Y:S01]  /*5c00*/  LDL.LU R11, [R1+0x4c] ;  /* 0x00004c00010b7983 */ /* 0x000f220000300800 */
[----:B------:R-:W-:-:S03]  /*5c10*/  LEA R3, P6, R0, R8, 0x1 ;  /* 0x0000000800037211 */ /* 0x000fc600078c08ff */
[----:B------:R-:W-:Y:S01]  /*5c20*/  STL [R1+0x870], R4 ;  /* 0x0008700401007387 */ /* 0x000fe20000100800 */
[----:B------:R-:W-:-:S03]  /*5c30*/  LEA.HI.X.SX32 R2, R2, R5, 0x1, P5 ;  /* 0x0000000502027211 */ /* 0x000fc600028f0eff */
[----:B------:R0:W-:Y:S04]  /*5c40*/  STL [R1+0x8ac], R3 ;  /* 0x0008ac0301007387 */ /* 0x0001e80000100800 */
[----:B------:R-:W4:Y:S04]  /*5c50*/  LDL.LU R10, [R1+0x48] ;  /* 0x00004800010a7983 */ /* 0x000f280000300800 */
[----:B------:R1:W-:Y:S01]  /*5c60*/  STL [R1+0x878], R2 ;  /* 0x0008780201007387 */ /* 0x0003e20000100800 */
[----:B0-----:R-:W-:-:S03]  /*5c70*/  LEA R3, P5, R15, R8, 0x1 ;  /* 0x000000080f037211 */ /* 0x001fc600078a08ff */
[----:B------:R-:W4:Y:S04]  /*5c80*/  LDL.LU R9, [R1+0x44] ;  /* 0x0000440001097983 */ /* 0x000f280000300800 */
[----:B------:R-:W-:Y:S01]  /*5c90*/  STL [R1+0x8b4], R3 ;  /* 0x0008b40301007387 */ /* 0x000fe20000100800 */
[----:B-1----:R-:W-:-:S03]  /*5ca0*/  LEA.HI.X.SX32 R2, R7, R5, 0x1, P3 ;  /* 0x0000000507027211 */ /* 0x002fc600018f0eff */
[----:B------:R-:W4:Y:S04]  /*5cb0*/  LDL.LU R26, [R1+0x40] ;  /* 0x00004000011a7983 */ /* 0x000f280000300800 */
[----:B------:R0:W-:Y:S04]  /*5cc0*/  STL [R1+0x880], R2 ;  /* 0x0008800201007387 */ /* 0x0001e80000100800 */
[----:B------:R-:W4:Y:S01]  /*5cd0*/  LDL.LU R25, [R1+0x38] ;  /* 0x0000380001197983 */ /* 0x000f220000300800 */
[----:B0-----:R-:W-:Y:S02]  /*5ce0*/  LEA.HI.X.SX32 R2, R27, R5, 0x1, P2 ;  /* 0x000000051b027211 */ /* 0x001fe400010f0eff */
[----:B--2---:R-:W-:-:S05]  /*5cf0*/  LEA R3, P3, R14, R8, 0x1 ;  /* 0x000000080e037211 */ /* 0x004fca00078608ff */
[----:B------:R3:W-:Y:S04]  /*5d00*/  STL [R1+0x8bc], R3 ;  /* 0x0008bc0301007387 */ /* 0x0007e80000100800 */
[----:B------:R-:W2:Y:S04]  /*5d10*/  LDL.LU R24, [R1+0x34] ;  /* 0x0000340001187983 */ /* 0x000ea80000300800 */
[----:B------:R0:W-:Y:S04]  /*5d20*/  STL [R1+0x888], R2 ;  /* 0x0008880201007387 */ /* 0x0001e80000100800 */
[----:B------:R-:W2:Y:S01]  /*5d30*/  LDL.LU R4, [R1+0x30] ;  /* 0x0000300001047983 */ /* 0x000ea20000300800 */
[----:B---3--:R-:W-:-:S02]  /*5d40*/  LEA R3, P2, R18, R8, 0x1 ;  /* 0x0000000812037211 */ /* 0x008fc400078408ff */
[----:B0-----:R-:W-:-:S03]  /*5d50*/  LEA.HI.X.SX32 R2, R28, R5, 0x1, P1 ;  /* 0x000000051c027211 */ /* 0x001fc600008f0eff */
[----:B------:R0:W-:Y:S04]  /*5d60*/  STL [R1+0x8c4], R3 ;  /* 0x0008c40301007387 */ /* 0x0001e80000100800 */
[----:B0-----:R-:W3:Y:S04]  /*5d70*/  LDL.LU R3, [R1+0x2c] ;  /* 0x00002c0001037983 */ /* 0x001ee80000300800 */
[----:B------:R0:W-:Y:S04]  /*5d80*/  STL [R1+0x890], R2 ;  /* 0x0008900201007387 */ /* 0x0001e80000100800 */
[----:B------:R-:W3:Y:S01]  /*5d90*/  LDL.LU R28, [R1+0x20] ;  /* 0x00002000011c7983 */ /* 0x000ee20000300800 */
[----:B----4-:R-:W-:-:S02]  /*5da0*/  LEA R6, P1, R17, R8, 0x1 ;  /* 0x0000000811067211 */ /* 0x010fc400078208ff */
[----:B0-----:R-:W-:-:S03]  /*5db0*/  LEA.HI.X.SX32 R2, R29, R5, 0x1, P0 ;  /* 0x000000051d027211 */ /* 0x001fc600000f0eff */
[----:B------:R0:W-:Y:S04]  /*5dc0*/  STL [R1+0x8cc], R6 ;  /* 0x0008cc0601007387 */ /* 0x0001e80000100800 */
[----:B------:R-:W4:Y:S04]  /*5dd0*/  LDL.LU R29, [R1+0x1c] ;  /* 0x00001c00011d7983 */ /* 0x000f280000300800 */
[----:B------:R1:W-:Y:S04]  /*5de0*/  STL [R1+0x898], R2 ;  /* 0x0008980201007387 */ /* 0x0003e80000100800 */
[----:B------:R-:W3:Y:S01]  /*5df0*/  LDL.LU R27, [R1+0x18] ;  /* 0x00001800011b7983 */ /* 0x000ee20000300800 */
[----:B0-----:R-:W-:-:S02]  /*5e00*/  LEA R6, P0, R16, R8, 0x1 ;  /* 0x0000000810067211 */ /* 0x001fc400078008ff */
[----:B-1----:R-:W-:-:S03]  /*5e10*/  LEA.HI.X.SX32 R2, R23, R5, 0x1, P4 ;  /* 0x0000000517027211 */ /* 0x002fc600020f0eff */
[----:B------:R0:W-:Y:S04]  /*5e20*/  STL [R1+0x8d4], R6 ;  /* 0x0008d40601007387 */ /* 0x0001e80000100800 */
[----:B------:R-:W4:Y:S04]  /*5e30*/  LDL.LU R23, [R1+0x14] ;  /* 0x0000140001177983 */ /* 0x000f280000300800 */
[----:B------:R1:W-:Y:S04]  /*5e40*/  STL [R1+0x8a0], R2 ;  /* 0x0008a00201007387 */ /* 0x0003e80000100800 */
[----:B------:R-:W4:Y:S01]  /*5e50*/  LDL.LU R7, [R1+0x10] ;  /* 0x0000100001077983 */ /* 0x000f220000300800 */
[----:B0-----:R-:W-:-:S02]  /*5e60*/  LEA R6, P4, R13, R8, 0x1 ;  /* 0x000000080d067211 */ /* 0x001fc400078808ff */
[----:B-1----:R-:W-:-:S03]  /*5e70*/  LEA.HI.X.SX32 R2, R0, R5, 0x1, P6 ;  /* 0x0000000500027211 */ /* 0x002fc600030f0eff */
[----:B------:R-:W-:Y:S04]  /*5e80*/  STL [R1+0x8dc], R6 ;  /* 0x0008dc0601007387 */ /* 0x000fe80000100800 */
[----:B------:R-:W4:Y:S04]  /*5e90*/  LDL.LU R0, [R1+0xc] ;  /* 0x00000c0001007983 */ /* 0x000f280000300800 */
[----:B------:R0:W-:Y:S04]  /*5ea0*/  STL [R1+0x8a8], R2 ;  /* 0x0008a80201007387 */ /* 0x0001e80000100800 */
[----:B0-----:R-:W4:Y:S01]  /*5eb0*/  LDL.LU R2, [R1+0x8] ;  /* 0x0000080001027983 */ /* 0x001f220000300800 */
[----:B------:R-:W-:-:S05]  /*5ec0*/  LEA R6, P6, R12, R8, 0x1 ;  /* 0x000000080c067211 */ /* 0x000fca00078c08ff */
[----:B------:R0:W-:Y:S04]  /*5ed0*/  STL [R1+0x8e4], R6 ;  /* 0x0008e40601007387 */ /* 0x0001e80000100800 */
[----:B0-----:R-:W4:Y:S01]  /*5ee0*/  LDL.LU R6, [R1+0x4] ;  /* 0x0000040001067983 */ /* 0x001f220000300800 */
[-C--:B------:R-:W-:Y:S02]  /*5ef0*/  LEA.HI.X.SX32 R15, R15, R5.reuse, 0x1, P5 ;  /* 0x000000050f0f7211 */ /* 0x080fe400028f0eff */
[----:B------:R-:W-:-:S03]  /*5f00*/  LEA.HI.X.SX32 R14, R14, R5, 0x1, P3 ;  /* 0x000000050e0e7211 */ /* 0x000fc600018f0eff */
[----:B------:R0:W-:Y:S02]  /*5f10*/  STL [R1+0x8b0], R15 ;  /* 0x0008b00f01007387 */ /* 0x0001e40000100800 */
[----:B0-----:R-:W-:-:S05]  /*5f20*/  LEA R15, P5, R11, R8, 0x1 ;  /* 0x000000080b0f7211 */ /* 0x001fca00078a08ff */
[----:B------:R0:W-:Y:S01]  /*5f30*/  STL [R1+0x8ec], R15 ;  /* 0x0008ec0f01007387 */ /* 0x0001e20000100800 */
[----:B------:R-:W-:-:S03]  /*5f40*/  LEA.HI.X.SX32 R18, R18, R5, 0x1, P2 ;  /* 0x0000000512127211 */ /* 0x000fc600010f0eff */
[----:B0-----:R-:W4:Y:S04]  /*5f50*/  LDL.LU R15, [R1+0xad0] ;  /* 0x000ad000010f7983 */ /* 0x001f280000300800 */
        /* <DEDUP_REMOVED lines=20> */
[----:B------:R2:W-:Y:S01]  /*60a0*/  STL [R1+0x8d8], R13 ;  /* 0x0008d80d01007387 */ /* 0x0005e20000100800 */
[-C--:B------:R-:W-:Y:S02]  /*60b0*/  LEA.HI.X.SX32 R11, R11, R5.reuse, 0x1, P5 ;  /* 0x000000050b0b7211 */ /* 0x080fe400028f0eff */
[----:B------:R-:W-:Y:S02]  /*60c0*/  LEA.HI.X.SX32 R10, R10, R5, 0x1, P3 ;  /* 0x000000050a0a7211 */ /* 0x000fe400018f0eff */
[----:B--2---:R-:W-:-:S05]  /*60d0*/  LEA R13, P4, R24, R8, 0x1 ;  /* 0x00000008180d7211 */ /* 0x004fca00078808ff */
[----:B------:R0:W-:Y:S04]  /*60e0*/  STL [R1+0x914], R13 ;  /* 0x0009140d01007387 */ /* 0x0001e80000100800 */
[----:B0-----:R-:W2:Y:S04]  /*60f0*/  LDL.LU R13, [R1+0xabc] ;  /* 0x000abc00010d7983 */ /* 0x001ea80000300800 */
[----:B------:R0:W-:Y:S02]  /*6100*/  STL [R1+0x8e0], R12 ;  /* 0x0008e00c01007387 */ /* 0x0001e40000100800 */
[----:B0-----:R-:W-:-:S05]  /*6110*/  LEA R12, P6, R4, R8, 0x1 ;  /* 0x00000008040c7211 */ /* 0x001fca00078c08ff */
[----:B------:R0:W-:Y:S04]  /*6120*/  STL [R1+0x91c], R12 ;  /* 0x00091c0c01007387 */ /* 0x0001e80000100800 */
[----:B0-----:R-:W2:Y:S04]  /*6130*/  LDL.LU R12, [R1+0xab8] ;  /* 0x000ab800010c7983 */ /* 0x001ea80000300800 */
[----:B------:R3:W-:Y:S02]  /*6140*/  STL [R1+0x8e8], R11 ;  /* 0x0008e80b01007387 */ /* 0x0007e40000100800 */
[----:B---3--:R-:W-:-:S05]  /*6150*/  LEA R11, P5, R3, R8, 0x1 ;  /* 0x00000008030b7211 */ /* 0x008fca00078a08ff */
[----:B------:R0:W-:Y:S01]  /*6160*/  STL [R1+0x924], R11 ;  /* 0x0009240b01007387 */ /* 0x0001e20000100800 */
[----:B------:R-:W-:-:S03]  /*6170*/  LEA.HI.X.SX32 R9, R9, R5, 0x1, P2 ;  /* 0x0000000509097211 */ /* 0x000fc600010f0eff */
[----:B0-----:R-:W3:Y:S04]  /*6180*/  LDL.LU R11, [R1+0xab4] ;  /* 0x000ab400010b7983 */ /* 0x001ee80000300800 */
[----:B------:R0:W-:Y:S02]  /*6190*/  STL [R1+0x8f0], R10 ;  /* 0x0008f00a01007387 */ /* 0x0001e40000100800 */
[----:B0-----:R-:W-:-:S05]  /*61a0*/  LEA R10, P3, R28, R8, 0x1 ;  /* 0x000000081c0a7211 */ /* 0x001fca00078608ff */
[----:B------:R0:W-:Y:S01]  /*61b0*/  STL [R1+0x92c], R10 ;  /* 0x00092c0a01007387 */ /* 0x0001e20000100800 */
[----:B------:R-:W-:-:S03]  /*61c0*/  LEA.HI.X.SX32 R26, R26, R5, 0x1, P1 ;  /* 0x000000051a1a7211 */ /* 0x000fc600008f0eff */
[----:B0-----:R-:W2:Y:S04]  /*61d0*/  LDL.LU R10, [R1+0xab0] ;  /* 0x000ab000010a7983 */ /* 0x001ea80000300800 */
[----:B------:R4:W-:Y:S02]  /*61e0*/  STL [R1+0x8f8], R9 ;  /* 0x0008f80901007387 */ /* 0x0009e40000100800 */
[----:B----4-:R-:W-:-:S05]  /*61f0*/  LEA R9, P2, R29, R8, 0x1 ;  /* 0x000000081d097211 */ /* 0x010fca00078408ff */
[----:B------:R0:W-:Y:S01]  /*6200*/  STL [R1+0x934], R9 ;  /* 0x0009340901007387 */ /* 0x0001e20000100800 */
[----:B------:R-:W-:-:S03]  /*6210*/  LEA.HI.X.SX32 R25, R25, R5, 0x1, P0 ;  /* 0x0000000519197211 */ /* 0x000fc600000f0eff */
[----:B0-----:R-:W4:Y:S04]  /*6220*/  LDL.LU R9, [R1+0xaac] ;  /* 0x000aac0001097983 */ /* 0x001f280000300800 */
[----:B------:R0:W-:Y:S02]  /*6230*/  STL [R1+0x900], R26 ;  /* 0x0009001a01007387 */ /* 0x0001e40000100800 */
[----:B0-----:R-:W-:-:S05]  /*6240*/  LEA R26, P1, R27, R8, 0x1 ;  /* 0x000000081b1a7211 */ /* 0x001fca00078208ff */
[----:B------:R0:W-:Y:S01]  /*6250*/  STL [R1+0x93c], R26 ;  /* 0x00093c1a01007387 */ /* 0x0001e20000100800 */
[----:B------:R-:W-:-:S03]  /*6260*/  LEA.HI.X.SX32 R24, R24, R5, 0x1, P4 ;  /* 0x0000000518187211 */ /* 0x000fc600020f0eff */
[----:B0-----:R-:W2:Y:S04]  /*6270*/  LDL.LU R26, [R1+0xaa8] ;  /* 0x000aa800011a7983 */ /* 0x001ea80000300800 */
        /* <DEDUP_REMOVED lines=17> */
[----:B------:R0:W-:Y:S04]  /*6390*/  STL [R1+0x95c], R3 ;  /* 0x00095c0301007387 */ /* 0x0001e80000100800 */
[----:B0-----:R-:W2:Y:S04]  /*63a0*/  LDL.LU R3, [R1+0xa98] ;  /* 0x000a980001037983 */ /* 0x001ea80000300800 */
[----:B------:R0:W-:Y:S02]  /*63b0*/  STL [R1+0x928], R28 ;  /* 0x0009281c01007387 */ /* 0x0001e40000100800 */
[----:B0-----:R-:W-:-:S05]  /*63c0*/  LEA R28, P3, R6, R8, 0x1 ;  /* 0x00000008061c7211 */ /* 0x001fca00078608ff */
[----:B------:R0:W-:Y:S04]  /*63d0*/  STL [R1+0x964], R28 ;  /* 0x0009641c01007387 */ /* 0x0001e80000100800 */
[----:B0-----:R-:W2:Y:S01]  /*63e0*/  LDL.LU R28, [R1+0xa94] ;  /* 0x000a9400011c7983 */ /* 0x001ea20000300800 */
[----:B------:R-:W-:-:S05]  /*63f0*/  LEA.HI.X.SX32 R29, R29, R5, 0x1, P2 ;  /* 0x000000051d1d7211 */ /* 0x000fca00010f0eff */
[----:B------:R2:W-:Y:S02]  /*6400*/  STL [R1+0x930], R29 ;  /* 0x0009301d01007387 */ /* 0x0005e40000100800 */
[----:B--2---:R-:W-:-:S05]  /*6410*/  LEA R29, P2, R28, R8, 0x1 ;  /* 0x000000081c1d7211 */ /* 0x004fca00078408ff */
        /* <DEDUP_REMOVED lines=28> */
[----:B------:R2:W-:Y:S01]  /*65e0*/  STL [R1+0x960], R6 ;  /* 0x0009600601007387 */ /* 0x0005e20000100800 */
[-C--:B------:R-:W-:Y:S02]  /*65f0*/  LEA.HI.X.SX32 R23, R23, R5.reuse, 0x1, P4 ;  /* 0x0000000517177211 */ /* 0x080fe400020f0eff */
[----:B------:R-:W-:Y:S01]  /*6600*/  LEA.HI.X.SX32 R7, R7, R5, 0x1, P6 ;  /* 0x0000000507077211 */ /* 0x000fe200030f0eff */
[----:B------:R-:W-:Y:S02]  /*6610*/  IMAD R19, R19, c[0x0][0x190], RZ ;  /* 0x0000640013137a24 */ /* 0x000fe400078e02ff */
[----:B------:R-:W-:Y:S02]  /*6620*/  IMAD R20, R20, c[0x0][0x190], RZ ;  /* 0x0000640014147a24 */ /* 0x000fe400078e02ff */
[----:B------:R-:W-:Y:S02]  /*6630*/  IMAD R21, R21, c[0x0][0x190], RZ ;  /* 0x0000640015157a24 */ /* 0x000fe400078e02ff */
[----:B------:R-:W-:Y:S01]  /*6640*/  IMAD R22, R22, c[0x0][0x190], RZ ;  /* 0x0000640016167a24 */ /* 0x000fe200078e02ff */
[----:B--2---:R-:W-:-:S05]  /*6650*/  LEA R6, P3, R2, R8, 0x1 ;  /* 0x0000000802067211 */ /* 0x004fca00078608ff */
[----:B------:R0:W-:Y:S02]  /*6660*/  STL [R1+0x99c], R6 ;  /* 0x00099c0601007387 */ /* 0x0001e40000100800 */
[----:B0-----:R-:W-:Y:S02]  /*6670*/  LEA.HI.X.SX32 R6, R28, R5, 0x1, P2 ;  /* 0x000000051c067211 */ /* 0x001fe400010f0eff */
[----:B------:R-:W2:Y:S04]  /*6680*/  LDL.LU R28, [R1+0xa78] ;  /* 0x000a7800011c7983 */ /* 0x000ea80000300800 */
[----:B------:R0:W-:Y:S02]  /*6690*/  STL [R1+0x968], R6 ;  /* 0x0009680601007387 */ /* 0x0001e40000100800 */
[----:B0-----:R-:W-:-:S05]  /*66a0*/  LEA R6, P2, R3, R8, 0x1 ;  /* 0x0000000803067211 */ /* 0x001fca00078408ff */
[----:B------:R0:W-:Y:S02]  /*66b0*/  STL [R1+0x9a4], R6 ;  /* 0x0009a40601007387 */ /* 0x0001e40000100800 */
[----:B0-----:R-:W-:Y:S02]  /*66c0*/  LEA.HI.X.SX32 R6, R29, R5, 0x1, P1 ;  /* 0x000000051d067211 */ /* 0x001fe400008f0eff */
[----:B------:R-:W-:-:S03]  /*66d0*/  LEA R29, P1, R4, R8, 0x1 ;  /* 0x00000008041d7211 */ /* 0x000fc600078208ff */
[----:B------:R0:W-:Y:S04]  /*66e0*/  STL [R1+0x970], R6 ;  /* 0x0009700601007387 */ /* 0x0001e80000100800 */
[----:B------:R-:W-:Y:S01]  /*66f0*/  STL [R1+0x9ac], R29 ;  /* 0x0009ac1d01007387 */ /* 0x000fe20000100800 */
[----:B0-----:R-:W-:Y:S02]  /*6700*/  LEA.HI.X.SX32 R6, R27, R5, 0x1, P0 ;  /* 0x000000051b067211 */ /* 0x001fe400000f0eff */
[----:B------:R-:W-:-:S03]  /*6710*/  LEA R27, P0, R24, R8, 0x1 ;  /* 0x00000008181b7211 */ /* 0x000fc600078008ff */
[----:B------:R0:W-:Y:S04]  /*6720*/  STL [R1+0x978], R6 ;  /* 0x0009780601007387 */ /* 0x0001e80000100800 */
[----:B------:R-:W-:Y:S01]  /*6730*/  STL [R1+0x9b4], R27 ;  /* 0x0009b41b01007387 */ /* 0x000fe20000100800 */
[----:B0-----:R-:W-:-:S03]  /*6740*/  LEA R6, P4, R25, R8, 0x1 ;  /* 0x0000000819067211 */ /* 0x001fc600078808ff */
[----:B------:R0:W-:Y:S04]  /*6750*/  STL [R1+0x980], R23 ;  /* 0x0009801701007387 */ /* 0x0001e80000100800 */
[----:B------:R1:W-:Y:S04]  /*6760*/  STL [R1+0x9bc], R6 ;  /* 0x0009bc0601007387 */ /* 0x0003e80000100800 */
[----:B------:R4:W-:Y:S01]  /*6770*/  STL [R1+0x988], R7 ;  /* 0x0009880701007387 */ /* 0x0009e20000100800 */
[----:B0-----:R-:W-:Y:S02]  /*6780*/  LEA R23, P6, R26, R8, 0x1 ;  /* 0x000000081a177211 */ /* 0x001fe400078c08ff */
[----:B-1----:R-:W-:-:S03]  /*6790*/  LEA.HI.X.SX32 R6, R0, R5, 0x1, P5 ;  /* 0x0000000500067211 */ /* 0x002fc600028f0eff */
[----:B------:R-:W-:Y:S01]  /*67a0*/  STL [R1+0x9c4], R23 ;  /* 0x0009c41701007387 */ /* 0x000fe20000100800 */
[-C--:B------:R-:W-:Y:S02]  /*67b0*/  LEA.HI.X.SX32 R0, R2, R5.reuse, 0x1, P3 ;  /* 0x0000000502007211 */ /* 0x080fe400018f0eff */
[----:B----4-:R-:W-:Y:S01]  /*67c0*/  LEA R7, P5, R9, R8, 0x1 ;  /* 0x0000000809077211 */ /* 0x010fe200078a08ff */
[----:B------:R0:W-:Y:S01]  /*67d0*/  STL [R1+0x990], R6 ;  /* 0x0009900601007387 */ /* 0x0001e20000100800 */
[----:B------:R-:W-:-:S03]  /*67e0*/  LEA.HI.X.SX32 R2, R3, R5, 0x1, P2 ;  /* 0x0000000503027211 */ /* 0x000fc600010f0eff */
[----:B------:R-:W-:Y:S04]  /*67f0*/  STL [R1+0x9cc], R7 ;  /* 0x0009cc0701007387 */ /* 0x000fe80000100800 */
[----:B------:R3:W-:Y:S01]  /*6800*/  STL [R1+0x998], R0 ;  /* 0x0009980001007387 */ /* 0x0007e20000100800 */
[----:B0-----:R-:W-:-:S05]  /*6810*/  LEA R6, P3, R10, R8, 0x1 ;  /* 0x000000080a067211 */ /* 0x001fca00078608ff */
[----:B------:R0:W-:Y:S01]  /*6820*/  STL [R1+0x9d4], R6 ;  /* 0x0009d40601007387 */ /* 0x0001e20000100800 */
[----:B---3--:R-:W-:-:S03]  /*6830*/  LEA R0, P2, R11, R8, 0x1 ;  /* 0x000000080b007211 */ /* 0x008fc600078408ff */
[----:B0-----:R-:W3:Y:S04]  /*6840*/  LDL R6, [R1+0xa64] ;  /* 0x000a640001067983 */ /* 0x001ee80000100800 */
[----:B------:R0:W-:Y:S04]  /*6850*/  STL [R1+0x9a0], R2 ;  /* 0x0009a00201007387 */ /* 0x0001e80000100800 */
[----:B------:R1:W-:Y:S01]  /*6860*/  STL [R1+0x9dc], R0 ;  /* 0x0009dc0001007387 */ /* 0x0003e20000100800 */
[-C--:B------:R-:W-:Y:S02]  /*6870*/  LEA.HI.X.SX32 R3, R24, R5.reuse, 0x1, P0 ;  /* 0x0000000518037211 */ /* 0x080fe400000f0eff */
[----:B0-----:R-:W-:-:S02]  /*6880*/  LEA.HI.X.SX32 R2, R4, R5, 0x1, P1 ;  /* 0x0000000504027211 */ /* 0x001fc400008f0eff */
[----:B-1----:R-:W-:-:S03]  /*6890*/  LEA R0, P1, R12, R8, 0x1 ;  /* 0x000000080c007211 */ /* 0x002fc600078208ff */
[----:B------:R0:W-:Y:S04]  /*68a0*/  STL [R1+0x9a8], R2 ;  /* 0x0009a80201007387 */ /* 0x0001e80000100800 */
[----:B------:R1:W-:Y:S01]  /*68b0*/  STL [R1+0x9e4], R0 ;  /* 0x0009e40001007387 */ /* 0x0003e20000100800 */
[----:B0-----:R-:W-:-:S03]  /*68c0*/  LEA R2, P0, R13, R8, 0x1 ;  /* 0x000000080d027211 */ /* 0x001fc600078008ff */
[----:B------:R0:W-:Y:S01]  /*68d0*/  STL [R1+0x9b0], R3 ;  /* 0x0009b00301007387 */ /* 0x0001e20000100800 */
[----:B-1----:R-:W-:-:S03]  /*68e0*/  LEA.HI.X.SX32 R0, R25, R5, 0x1, P4 ;  /* 0x0000000519007211 */ /* 0x002fc600020f0eff */
[----:B------:R1:W-:Y:S04]  /*68f0*/  STL [R1+0x9ec], R2 ;  /* 0x0009ec0201007387 */ /* 0x0003e80000100800 */
[----:B------:R4:W-:Y:S01]  /*6900*/  STL [R1+0x9b8], R0 ;  /* 0x0009b80001007387 */ /* 0x0009e20000100800 */
[----:B0-----:R-:W-:Y:S02]  /*6910*/  LEA R3, P4, R16, R8, 0x1 ;  /* 0x0000000810037211 */ /* 0x001fe400078808ff */
[----:B-1----:R-:W-:-:S03]  /*6920*/  LEA.HI.X.SX32 R2, R26, R5, 0x1, P6 ;  /* 0x000000051a027211 */ /* 0x002fc600030f0eff */
[----:B------:R0:W-:Y:S01]  /*6930*/  STL [R1+0x9f4], R3 ;  /* 0x0009f40301007387 */ /* 0x0001e20000100800 */
[----:B----4-:R-:W-:-:S03]  /*6940*/  LEA R0, P6, R17, R8, 0x1 ;  /* 0x0000000811007211 */ /* 0x010fc600078c08ff */
[----:B------:R1:W-:Y:S04]  /*6950*/  STL [R1+0x9c0], R2 ;  /* 0x0009c00201007387 */ /* 0x0003e80000100800 */
[----:B------:R4:W-:Y:S01]  /*6960*/  STL [R1+0x9fc], R0 ;  /* 0x0009fc0001007387 */ /* 0x0009e20000100800 */
[----:B0-----:R-:W-:Y:S02]  /*6970*/  LEA.HI.X.SX32 R3, R9, R5, 0x1, P5 ;  /* 0x0000000509037211 */ /* 0x001fe400028f0eff */
[----:B-1----:R-:W-:-:S03]  /*6980*/  LEA R2, P5, R18, R8, 0x1 ;  /* 0x0000000812027211 */ /* 0x002fc600078a08ff */
[----:B------:R0:W-:Y:S01]  /*6990*/  STL [R1+0x9c8], R3 ;  /* 0x0009c80301007387 */ /* 0x0001e20000100800 */
[----:B----4-:R-:W-:-:S03]  /*69a0*/  LEA.HI.X.SX32 R0, R10, R5, 0x1, P3 ;  /* 0x000000050a007211 */ /* 0x010fc600018f0eff */
        /* <DEDUP_REMOVED lines=26> */
[-C--:B0-----:R-:W-:Y:S02]  /*6b50*/  LEA.HI.X.SX32 R3, R14, R5.reuse, 0x1, P3 ;  /* 0x000000050e037211 */ /* 0x081fe400018f0eff */
[----:B-1----:R-:W-:-:S03]  /*6b60*/  LEA.HI.X.SX32 R2, R15, R5, 0x1, P2 ;  /* 0x000000050f027211 */ /* 0x002fc600010f0eff */
[----:B------:R0:W-:Y:S01]  /*6b70*/  STL [R1+0x83c], R3 ;  /* 0x00083c0301007387 */ /* 0x0001e20000100800 */
[----:B----4-:R-:W-:-:S03]  /*6b80*/  LEA.HI.X.SX32 R0, R19, R5, 0x1, P1 ;  /* 0x0000000513007211 */ /* 0x010fc600008f0eff */
[----:B------:R1:W-:Y:S04]  /*6b90*/  STL [R1+0x840], R2 ;  /* 0x0008400201007387 */ /* 0x0003e80000100800 */
[----:B------:R4:W-:Y:S01]  /*6ba0*/  STL [R1+0x844], R0 ;  /* 0x0008440001007387 */ /* 0x0009e20000100800 */
[-C--:B0-----:R-:W-:Y:S02]  /*6bb0*/  LEA.HI.X.SX32 R3, R20, R5.reuse, 0x1, P0 ;  /* 0x0000000514037211 */ /* 0x081fe400000f0eff */
[----:B-1----:R-:W-:-:S03]  /*6bc0*/  LEA.HI.X.SX32 R2, R21, R5, 0x1, P4 ;  /* 0x0000000515027211 */ /* 0x002fc600020f0eff */
[----:B------:R-:W-:Y:S01]  /*6bd0*/  STL [R1+0x848], R3 ;  /* 0x0008480301007387 */ /* 0x000fe20000100800 */
[----:B----4-:R-:W-:-:S03]  /*6be0*/  LEA.HI.X.SX32 R0, R22, R5, 0x1, P6 ;  /* 0x0000000516007211 */ /* 0x010fc600030f0eff */
[----:B------:R0:W-:Y:S04]  /*6bf0*/  STL [R1+0x84c], R2 ;  /* 0x00084c0201007387 */ /* 0x0001e80000100800 */
[----:B------:R-:W-:Y:S04]  /*6c00*/  STL [R1+0x834], R0 ;  /* 0x0008340001007387 */ /* 0x000fe80000100800 */
[----:B------:R-:W-:Y:S04]  /*6c10*/  STL [R1+0x438], RZ ;  /* 0x000438ff01007387 */ /* 0x000fe80000100800 */
        /* <DEDUP_REMOVED lines=93> */
[----:B------:R-:W-:Y:S01]  /*71f0*/  STL [R1+0x1b4], RZ ;  /* 0x0001b4ff01007387 */ /* 0x000fe20000100800 */
[----:B0-----:R-:W-:-:S03]  /*7200*/  IMAD.MOV.U32 R2, RZ, RZ, c[0x0][0x188] ;  /* 0x00006200ff027624 */ /* 0x001fc600078e00ff */
[----:B------:R-:W-:Y:S04]  /*7210*/  STL [R1+0x1b8], RZ ;  /* 0x0001b8ff01007387 */ /* 0x000fe80000100800 */
[----:B------:R-:W-:Y:S04]  /*7220*/  STL [R1+0x1bc], RZ ;  /* 0x0001bcff01007387 */ /* 0x000fe80000100800 */
[----:B------:R-:W-:Y:S04]  /*7230*/  STL [R1+0x2a0], RZ ;  /* 0x0002a0ff01007387 */ /* 0x000fe80000100800 */
[----:B------:R-:W-:Y:S01]  /*7240*/  STL [R1+0x2a4], RZ ;  /* 0x0002a4ff01007387 */ /* 0x000fe20000100800 */
[----:B------:R-:W-:-:S03]  /*7250*/  IMAD R26, R2, 0x5f, RZ ;  /* 0x0000005f021a7824 */ /* 0x000fc600078e02ff */
[----:B------:R-:W-:Y:S01]  /*7260*/  STL [R1+0x2a8], RZ ;  /* 0x0002a8ff01007387 */ /* 0x000fe20000100800 */
[----:B------:R-:W-:-:S03]  /*7270*/  IMAD R23, R2, 0x5b, RZ ;  /* 0x0000005b02177824 */ /* 0x000fc600078e02ff */
[----:B------:R-:W-:Y:S01]  /*7280*/  STL [R1+0x2ac], RZ ;  /* 0x0002acff01007387 */ /* 0x000fe20000100800 */
[----:B------:R-:W-:-:S03]  /*7290*/  IMAD R20, R2, 0x57, RZ ;  /* 0x0000005702147824 */ /* 0x000fc600078e02ff */
[----:B------:R-:W-:Y:S04]  /*72a0*/  STL [R1+0x1c0], RZ ;  /* 0x0001c0ff01007387 */ /* 0x000fe80000100800 */
[----:B------:R-:W-:Y:S04]  /*72b0*/  STL [R1+0x1c4], RZ ;  /* 0x0001c4ff01007387 */ /* 0x000fe80000100800 */
[----:B------:R-:W-:Y:S04]  /*72c0*/  STL [R1+0x1c8], RZ ;  /* 0x0001c8ff01007387 */ /* 0x000fe80000100800 */
[----:B------:R-:W-:Y:S04]  /*72d0*/  STL [R1+0x1cc], RZ ;  /* 0x0001ccff01007387 */ /* 0x000fe80000100800 */
[----:B------:R-:W-:Y:S04]  /*72e0*/  STL [R1+0x1a0], RZ ;  /* 0x0001a0ff01007387 */ /* 0x000fe80000100800 */
[----:B------:R-:W-:Y:S04]  /*72f0*/  STL [R1+0x1a4], RZ ;  /* 0x0001a4ff01007387 */ /* 0x000fe80000100800 */
[----:B------:R-:W-:Y:S04]  /*7300*/  STL [R1+0xa6c], R26 ;  /* 0x000a6c1a01007387 */ /* 0x000fe80000100800 */
[----:B------:R0:W-:Y:S04]  /*7310*/  STL [R1+0xa70], R23 ;  /* 0x000a701701007387 */ /* 0x0001e80000100800 */
[----:B------:R1:W-:Y:S04]  /*7320*/  STL [R1+0xa74], R20 ;  /* 0x000a741401007387 */ /* 0x0003e80000100800 */
[----:B0-----:R-:W4:Y:S01]  /*7330*/  LDL.LU R23, [R1+0x10c] ;  /* 0x00010c0001177983 */ /* 0x001f220000300800 */
[----:B---3--:R-:W-:-:S02]  /*7340*/  ISETP.GE.AND P1, PT, R6, RZ, PT ;  /* 0x000000ff0600720c */ /* 0x008fc40003f26270 */
[----:B------:R-:W-:Y:S01]  /*7350*/  ISETP.NE.AND P0, PT, RZ, c[0x0][0x178], PT ;  /* 0x00005e00ff007a0c */ /* 0x000fe20003f05270 */
[----:B------:R-:W-:-:S10]  /*7360*/  IMAD.SHL.U32 R3, R2, 0x80, RZ ;  /* 0x0000008002037824 */ /* 0x000fd400078e00ff */
[----:B--2---:R-:W-:Y:S02]  /*7370*/  @!P1 IMAD.MOV R28, RZ, RZ, -R28 ;  /* 0x000000ffff1c9224 */ /* 0x004fe400078e0a1c */
[----:B------:R-:W-:Y:S02]  /*7380*/  @!P0 LOP3.LUT R28, RZ, c[0x0][0x178], RZ, 0x33, !PT ;  /* 0x00005e00ff1c8a12 */ /* 0x000fe400078e33ff */
[----:B------:R-:W-:-:S03]  /*7390*/  SHF.R.S32.HI R0, RZ, 0x1f, R3 ;  /* 0x0000001fff007819 */ /* 0x000fc60000011403 */
[----:B------:R-:W-:Y:S01]  /*73a0*/  IMAD R28, R28, c[0x0][0x184], RZ ;  /* 0x000061001c1c7a24 */ /* 0x000fe200078e02ff */
[----:B------:R-:W-:-:S04]  /*73b0*/  SHF.L.U64.HI R0, R3, 0x1, R0 ;  /* 0x0000000103007819 */ /* 0x000fc80000010200 */
[----:B-1----:R-:W-:Y:S02]  /*73c0*/  LEA R20, P0, R28, c[0x0][0x160], 0x1 ;  /* 0x000058001c147a11 */ /* 0x002fe400078008ff */
[----:B----4-:R-:W-:-:S05]  /*73d0*/  SHF.R.S32.HI R23, RZ, 0x7, R23 ;  /* 0x00000007ff177819 */ /* 0x010fca0000011417 */
[----:B------:R-:W-:Y:S04]  /*73e0*/  STL [R1+0xa34], R23 ;  /* 0x000a341701007387 */ /* 0x000fe80000100800 */
[----:B------:R0:W-:Y:S04]  /*73f0*/  STL [R1+0xa68], R0 ;  /* 0x000a680001007387 */ /* 0x0001e80000100800 */
[----:B------:R1:W-:Y:S04]  /*7400*/  STL [R1+0x3a8], R20 ;  /* 0x0003a81401007387 */ /* 0x0003e80000100800 */
[----:B0-----:R-:W2:Y:S01]  /*7410*/  LDL R0, [R1+0x3a8] ;  /* 0x0003a80001007983 */ /* 0x001ea20000100800 */
[----:B------:R-:W-:-:S02]  /*7420*/  IMAD R3, R2, 0xfe, RZ ;  /* 0x000000fe02037824 */ /* 0x000fc400078e02ff */
[C---:B------:R-:W-:Y:S02]  /*7430*/  IMAD R23, R2.reuse, 0xf6, RZ ;  /* 0x000000f602177824 */ /* 0x040fe400078e02ff */
[----:B-1----:R-:W-:Y:S01]  /*7440*/  IMAD R20, R2, 0xfa, RZ ;  /* 0x000000fa02147824 */ /* 0x002fe200078e02ff */
[----:B------:R-:W-:Y:S01]  /*7450*/  LEA.HI.X.SX32 R28, R28, c[0x0][0x164], 0x1, P0 ;  /* 0x000059001c1c7a11 */ /* 0x000fe200000f0eff */
[C---:B------:R-:W-:Y:S02]  /*7460*/  IMAD R26, R2.reuse, 0xae, RZ ;  /* 0x000000ae021a7824 */ /* 0x040fe400078e02ff */
[C---:B------:R-:W-:Y:S02]  /*7470*/  IMAD R29, R2.reuse, 0xaa, RZ ;  /* 0x000000aa021d7824 */ /* 0x040fe400078e02ff */
[C---:B------:R-:W-:Y:S02]  /*7480*/  IMAD R17, R2.reuse, 0x53, RZ ;  /* 0x0000005302117824 */ /* 0x040fe400078e02ff */
[----:B------:R-:W-:-:S02]  /*7490*/  IMAD R27, R2, 0xa6, RZ ;  /* 0x000000a6021b7824 */ /* 0x000fc400078e02ff */
[C---:B------:R-:W-:Y:S02]  /*74a0*/  IMAD R25, R2.reuse, 0xa2, RZ ;  /* 0x000000a202197824 */ /* 0x040fe400078e02ff */
[C---:B------:R-:W-:Y:S02]  /*74b0*/  IMAD R14, R2.reuse, 0x4f, RZ ;  /* 0x0000004f020e7824 */ /* 0x040fe400078e02ff */
        /* <DEDUP_REMOVED lines=16> */
[----:B------:R-:W-:Y:S01]  /*75c0*/  IMAD R6, R2, 0xd4, RZ ;  /* 0x000000d402067824 */ /* 0x000fe200078e02ff */
[-C--:B--2---:R-:W-:Y:S02]  /*75d0*/  IADD3 R3, P2, R3, R0.reuse, RZ ;  /* 0x0000000003037210 */ /* 0x084fe40007f5e0ff */
[-C--:B------:R-:W-:Y:S02]  /*75e0*/  IADD3 R20, P4, R20, R0.reuse, RZ ;  /* 0x0000000014147210 */ /* 0x080fe40007f9e0ff */
[----:B------:R-:W-:Y:S01]  /*75f0*/  IADD3 R23, P5, R23, R0, RZ ;  /* 0x0000000017177210 */ /* 0x000fe20007fbe0ff */
[----:B------:R0:W-:Y:S04]  /*7600*/  STL [R1+0x440], R3 ;  /* 0x0004400301007387 */ /* 0x0001e80000100800 */
[----:B------:R1:W-:Y:S04]  /*7610*/  STL [R1+0x450], R20 ;  /* 0x0004501401007387 */ /* 0x0003e80000100800 */
[----:B------:R2:W-:Y:S01]  /*7620*/  STL [R1+0x460], R23 ;  /* 0x0004601701007387 */ /* 0x0005e20000100800 */
[----:B0-----:R-:W-:-:S02]  /*7630*/  IMAD R3, R2, 0xf2, RZ ;  /* 0x000000f202037824 */ /* 0x001fc400078e02ff */
[----:B-1----:R-:W-:-:S03]  /*7640*/  IMAD R20, R2, 0xee, RZ ;  /* 0x000000ee02147824 */ /* 0x002fc600078e02ff */
[-C--:B------:R-:W-:Y:S01]  /*7650*/  IADD3 R3, P6, R3, R0.reuse, RZ ;  /* 0x0000000003037210 */ /* 0x080fe20007fde0ff */
[----:B--2---:R-:W-:Y:S01]  /*7660*/  IMAD R23, R2, 0xea, RZ ;  /* 0x000000ea02177824 */ /* 0x004fe200078e02ff */
[-C--:B------:R-:W-:Y:S01]  /*7670*/  IADD3 R20, P0, R20, R0.reuse, RZ ;  /* 0x0000000014147210 */ /* 0x080fe20007f1e0ff */
[----:B------:R-:W-:Y:S03]  /*7680*/  STL [R1+0x3a4], R28 ;  /* 0x0003a41c01007387 */ /* 0x000fe60000100800 */
[----:B------:R-:W-:Y:S01]  /*7690*/  IADD3 R23, P3, R23, R0, RZ ;  /* 0x0000000017177210 */ /* 0x000fe20007f7e0ff */
[----:B------:R0:W-:Y:S04]  /*76a0*/  STL [R1+0x470], R3 ;  /* 0x0004700301007387 */ /* 0x0001e80000100800 */
[----:B------:R1:W-:Y:S04]  /*76b0*/  STL [R1+0x480], R20 ;  /* 0x0004801401007387 */ /* 0x0003e80000100800 */
[----:B------:R2:W-:Y:S01]  /*76c0*/  STL [R1+0x490], R23 ;  /* 0x0004901701007387 */ /* 0x0005e20000100800 */
[----:B0-----:R-:W-:-:S02]  /*76d0*/  IMAD R3, R2, 0x7f, RZ ;  /* 0x0000007f02037824 */ /* 0x001fc400078e02ff */
[C---:B-1----:R-:W-:Y:S02]  /*76e0*/  IMAD R20, R2.reuse, 0xe2, RZ ;  /* 0x000000e202147824 */ /* 0x042fe400078e02ff */
[C---:B--2---:R-:W-:Y:S02]  /*76f0*/  IMAD R23, R2.reuse, 0x7d, RZ ;  /* 0x0000007d02177824 */ /* 0x044fe400078e02ff */
[----:B------:R-:W-:Y:S01]  /*7700*/  IMAD R2, R2, 0xe6, RZ ;  /* 0x000000e602027824 */ /* 0x000fe200078e02ff */
[----:B------:R-:W-:-:S04]  /*7710*/  LEA.HI.X.SX32 R3, R3, R28, 0x1, P2 ;  /* 0x0000001c03037211 */ /* 0x000fc800010f0eff */
[-C--:B------:R-:W-:Y:S02]  /*7720*/  IADD3 R2, P1, R2, R0.reuse, RZ ;  /* 0x0000000002027210 */ /* 0x080fe40007f3e0ff */
[----:B------:R-:W-:Y:S02]  /*7730*/  IADD3 R20, P2, R20, R0, RZ ;  /* 0x0000000014147210 */ /* 0x000fe40007f5e0ff */
[----:B------:R-:W-:Y:S01]  /*7740*/  LEA.HI.X.SX32 R23, R23, R28, 0x1, P4 ;  /* 0x0000001c17177211 */ /* 0x000fe200020f0eff */
[----:B------:R0:W-:Y:S04]  /*7750*/  STL [R1+0x4a0], R2 ;  /* 0x0004a00201007387 */ /* 0x0001e80000100800 */
[----:B------:R1:W-:Y:S04]  /*7760*/  STL [R1+0x43c], R3 ;  /* 0x00043c0301007387 */ /* 0x0003e80000100800 */
[----:B------:R2:W-:Y:S01]  /*7770*/  STL [R1+0x4b0], R20 ;  /* 0x0004b01401007387 */ /* 0x0005e20000100800 */
[----:B0-----:R-:W-:-:S03]  /*7780*/  IMAD.MOV.U32 R2, RZ, RZ, c[0x0][0x188] ;  /* 0x00006200ff027624 */ /* 0x001fc600078e00ff */
[----:B------:R0:W-:Y:S01]  /*7790*/  STL [R1+0x44c], R23 ;  /* 0x00044c1701007387 */ /* 0x0001e20000100800 */
[C---:B-1----:R-:W-:Y:S02]  /*77a0*/  IMAD R3, R2.reuse, 0x7b, RZ ;  /* 0x0000007b02037824 */ /* 0x042fe400078e02ff */
[C---:B--2---:R-:W-:Y:S02]  /*77b0*/  IMAD R20, R2.reuse, 0xda, RZ ;  /* 0x000000da02147824 */ /* 0x044fe400078e02ff */
[C---:B0-----:R-:W-:Y:S02]  /*77c0*/  IMAD R23, R2.reuse, 0x79, RZ ;  /* 0x0000007902177824 */ /* 0x041fe400078e02ff */
        /* <DEDUP_REMOVED lines=54> */
[----:B------:R-:W-:-:S05]  /*7b30*/  IADD3 R2, P5, R2, R0, RZ ;  /* 0x0000000002027210 */ /* 0x000fca0007fbe0ff */
[----:B------:R-:W-:Y:S04]  /*7b40*/  STL [R1+0x540], R2 ;  /* 0x0005400201007387 */ /* 0x000fe80000100800 */
[----:B------:R0:W-:Y:S02]  /*7b50*/  STL [R1+0x4dc], R3 ;  /* 0x0004dc0301007387 */ /* 0x0001e40000100800 */
[----:B0-----:R-:W-:Y:S02]  /*7b60*/  IADD3 R3, P6, R20, R0, RZ ;  /* 0x0000000014037210 */ /* 0x001fe40007fde0ff */
[----:B------:R-:W-:-:S03]  /*7b70*/  LEA.HI.X.SX32 R20, R23, R28, 0x1, P0 ;  /* 0x0000001c17147211 */ /* 0x000fc600000f0eff */
[----:B------:R-:W-:Y:S01]  /*7b80*/  STL [R1+0x550], R3 ;  /* 0x0005500301007387 */ /* 0x000fe20000100800 */
[----:B------:R-:W-:-:S03]  /*7b90*/  IMAD.MOV.U32 R23, RZ, RZ, c[0x0][0x188] ;  /* 0x00006200ff177624 */ /* 0x000fc600078e00ff */
[----:B------:R0:W-:Y:S01]  /*7ba0*/  STL [R1+0x4ec], R20 ;  /* 0x0004ec1401007387 */ /* 0x0001e20000100800 */
[----:B------:R-:W-:Y:S02]  /*7bb0*/  IMAD.MOV.U32 R2, RZ, RZ, c[0x0][0x188] ;  /* 0x00006200ff027624 */ /* 0x000fe400078e00ff */
[----:B------:R-:W-:Y:S02]  /*7bc0*/  IMAD R23, R23, 0x67, RZ ;  /* 0x0000006717177824 */ /* 0x000fe400078e02ff */
[----:B0-----:R-:W-:-:S04]  /*7bd0*/  IMAD.MOV.U32 R20, RZ, RZ, c[0x0][0x188] ;  /* 0x00006200ff147624 */ /* 0x001fc800078e00ff */
[----:B------:R-:W-:Y:S02]  /*7be0*/  IMAD R20, R20, 0xb6, RZ ;  /* 0x000000b614147824 */ /* 0x000fe400078e02ff */
[C---:B------:R-:W-:Y:S02]  /*7bf0*/  IMAD R3, R2.reuse, 0x65, RZ ;  /* 0x0000006502037824 */ /* 0x040fe400078e02ff */
[----:B------:R-:W-:Y:S01]  /*7c00*/  IMAD R2, R2, 0xb2, RZ ;  /* 0x000000b202027824 */ /* 0x000fe200078e02ff */
[----:B------:R-:W-:Y:S02]  /*7c10*/  IADD3 R20, P0, R20, R0, RZ ;  /* 0x0000000014147210 */ /* 0x000fe40007f1e0ff */
[----:B------:R-:W-:Y:S02]  /*7c20*/  LEA.HI.X.SX32 R23, R23, R28, 0x1, P3 ;  /* 0x0000001c17177211 */ /* 0x000fe400018f0eff */
[----:B------:R-:W-:Y:S01]  /*7c30*/  IADD3 R2, P3, R2, R0, RZ ;  /* 0x0000000002027210 */ /* 0x000fe20007f7e0ff */
[----:B------:R0:W-:Y:S01]  /*7c40*/  STL [R1+0x560], R20 ;  /* 0x0005601401007387 */ /* 0x0001e20000100800 */
[----:B------:R-:W-:-:S02]  /*7c50*/  LEA.HI.X.SX32 R3, R3, R28, 0x1, P1 ;  /* 0x0000001c03037211 */ /* 0x000fc400008f0eff */
[----:B------:R-:W-:Y:S01]  /*7c60*/  IADD3 R26, P1, R26, R0, RZ ;  /* 0x000000001a1a7210 */ /* 0x000fe20007f3e0ff */
[----:B0-----:R-:W2:Y:S04]  /*7c70*/  LDL.LU R20, [R1+0xa74] ;  /* 0x000a740001147983 */ /* 0x001ea80000300800 */
[----:B------:R0:W-:Y:S04]  /*7c80*/  STL [R1+0x4fc], R23 ;  /* 0x0004fc1701007387 */ /* 0x0001e80000100800 */
[----:B0-----:R-:W3:Y:S04]  /*7c90*/  LDL.LU R23, [R1+0xa70] ;  /* 0x000a700001177983 */ /* 0x001ee80000300800 */
[----:B------:R-:W-:Y:S04]  /*7ca0*/  STL [R1+0x570], R2 ;  /* 0x0005700201007387 */ /* 0x000fe80000100800 */
[----:B------:R-:W-:Y:S04]  /*7cb0*/  STL [R1+0x50c], R3 ;  /* 0x00050c0301007387 */ /* 0x000fe80000100800 */
[----:B------:R0:W-:Y:S04]  /*7cc0*/  STL [R1+0x580], R26 ;  /* 0x0005801a01007387 */ /* 0x0001e80000100800 */
[----:B0-----:R-:W4:Y:S01]  /*7cd0*/  LDL.LU R26, [R1+0xa6c] ;  /* 0x000a6c00011a7983 */ /* 0x001f220000300800 */
[----:B------:R-:W-:-:S04]  /*7ce0*/  IMAD.MOV.U32 R2, RZ, RZ, c[0x0][0x188] ;  /* 0x00006200ff027624 */ /* 0x000fc800078e00ff */
[C---:B------:R-:W-:Y:S02]  /*7cf0*/  IMAD R3, R2.reuse, 0x61, RZ ;  /* 0x0000006102037824 */ /* 0x040fe400078e02ff */
[----:B------:R-:W-:-:S05]  /*7d00*/  IMAD R2, R2, 0x63, RZ ;  /* 0x0000006302027824 */ /* 0x000fca00078e02ff */
[----:B------:R-:W-:Y:S02]  /*7d10*/  LEA.HI.X.SX32 R2, R2, R28, 0x1, P2 ;  /* 0x0000001c02027211 */ /* 0x000fe400010f0eff */
[----:B------:R-:W-:Y:S02]  /*7d20*/  IADD3 R29, P2, R29, R0, RZ ;  /* 0x000000001d1d7210 */ /* 0x000fe40007f5e0ff */
[----:B------:R-:W-:Y:S01]  /*7d30*/  LEA.HI.X.SX32 R3, R3, R28, 0x1, P4 ;  /* 0x0000001c03037211 */ /* 0x000fe200020f0eff */
[----:B------:R0:W-:Y:S04]  /*7d40*/  STL [R1+0x51c], R2 ;  /* 0x00051c0201007387 */ /* 0x0001e80000100800 */
[----:B------:R-:W-:Y:S01]  /*7d50*/  STL [R1+0x590], R29 ;  /* 0x0005901d01007387 */ /* 0x000fe20000100800 */
[----:B0-----:R-:W-:-:S03]  /*7d60*/  IMAD.MOV.U32 R2, RZ, RZ, c[0x0][0x188] ;  /* 0x00006200ff027624 */ /* 0x001fc600078e00ff */
[----:B------:R0:W-:Y:S01]  /*7d70*/  STL [R1+0x52c], R3 ;  /* 0x00052c0301007387 */ /* 0x0001e20000100800 */
[----:B------:R-:W-:Y:S01]  /*7d80*/  IADD3 R27, P4, R27, R0, RZ ;  /* 0x000000001b1b7210 */ /* 0x000fe20007f9e0ff */
[----:B0-----:R-:W-:-:S04]  /*7d90*/  IMAD R3, R2, 0x5d, RZ ;  /* 0x0000005d02037824 */ /* 0x001fc800078e02ff */
[----:B------:R-:W-:Y:S01]  /*7da0*/  STL [R1+0x5a0], R27 ;  /* 0x0005a01b01007387 */ /* 0x000fe20000100800 */
[----:B------:R-:W-:Y:S02]  /*7db0*/  LEA.HI.X.SX32 R3, R3, R28, 0x1, P6 ;  /* 0x0000001c03037211 */ /* 0x000fe400030f0eff */
[----:B------:R-:W-:Y:S02]  /*7dc0*/  IADD3 R24, P6, R24, R0, RZ ;  /* 0x0000000018187210 */ /* 0x000fe40007fde0ff */
[----:B------:R-:W-:Y:S02]  /*7dd0*/  LEA.HI.X.SX32 R17, R17, R28, 0x1, P4 ;  /* 0x0000001c11117211 */ /* 0x000fe400020f0eff */
[----:B------:R-:W-:Y:S02]  /*7de0*/  IADD3 R16, P4, R16, R0, RZ ;  /* 0x0000000010107210 */ /* 0x000fe40007f9e0ff */
[----:B------:R-:W-:Y:S02]  /*7df0*/  LEA.HI.X.SX32 R14, R14, R28, 0x1, P6 ;  /* 0x0000001c0e0e7211 */ /* 0x000fe400030f0eff */
[----:B------:R-:W-:-:S02]  /*7e00*/  IADD3 R13, P6, R13, R0, RZ ;  /* 0x000000000d0d7210 */ /* 0x000fc40007fde0ff */
[----:B--2---:R-:W-:Y:S02]  /*7e10*/  LEA.HI.X.SX32 R20, R20, R28, 0x1, P1 ;  /* 0x0000001c14147211 */ /* 0x004fe400008f0eff */
[----:B------:R-:W-:Y:S02]  /*7e20*/  IADD3 R19, P1, R19, R0, RZ ;  /* 0x0000000013137210 */ /* 0x000fe40007f3e0ff */
[----:B---3--:R-:W-:Y:S02]  /*7e30*/  LEA.HI.X.SX32 R23, R23, R28, 0x1, P0 ;  /* 0x0000001c17177211 */ /* 0x008fe400000f0eff */
[----:B------:R-:W-:Y:S02]  /*7e40*/  IADD3 R22, P0, R22, R0, RZ ;  /* 0x0000000016167210 */ /* 0x000fe40007f1e0ff */
[----:B----4-:R-:W-:Y:S02]  /*7e50*/  LEA.HI.X.SX32 R26, R26, R28, 0x1, P5 ;  /* 0x0000001c1a1a7211 */ /* 0x010fe400028f0eff */
[----:B------:R-:W-:-:S03]  /*7e60*/  IADD3 R25, P5, R25, R0, RZ ;  /* 0x0000000019197210 */ /* 0x000fc60007fbe0ff */
[----:B------:R-:W-:Y:S04]  /*7e70*/  STL [R1+0x53c], R26 ;  /* 0x00053c1a01007387 */ /* 0x000fe80000100800 */
[----:B------:R-:W-:Y:S04]  /*7e80*/  STL [R1+0x5b0], R25 ;  /* 0x0005b01901007387 */ /* 0x000fe80000100800 */
[----:B------:R0:W-:Y:S02]  /*7e90*/  STL [R1+0x54c], R3 ;  /* 0x00054c0301007387 */ /* 0x0001e40000100800 */
[----:B0-----:R-:W-:-:S02]  /*7ea0*/  IMAD R3, R2, 0x59, RZ ;  /* 0x0000005902037824 */ /* 0x001fc400078e02ff */
[----:B------:R-:W-:Y:S03]  /*7eb0*/  STL [R1+0x5c0], R24 ;  /* 0x0005c01801007387 */ /* 0x000fe60000100800 */
[----:B------:R-:W-:Y:S01]  /*7ec0*/  LEA.HI.X.SX32 R3, R3, R28, 0x1, P3 ;  /* 0x0000001c03037211 */ /* 0x000fe200018f0eff */
[----:B------:R-:W-:Y:S04]  /*7ed0*/  STL [R1+0x55c], R23 ;  /* 0x00055c1701007387 */ /* 0x000fe80000100800 */
[----:B------:R-:W-:Y:S01]  /*7ee0*/  STL [R1+0x5d0], R22 ;  /* 0x0005d01601007387 */ /* 0x000fe20000100800 */
[----:B------:R-:W-:-:S03]  /*7ef0*/  IADD3 R21, P3, R21, R0, RZ ;  /* 0x0000000015157210 */ /* 0x000fc60007f7e0ff */
[----:B------:R0:W-:Y:S02]  /*7f00*/  STL [R1+0x56c], R3 ;  /* 0x00056c0301007387 */ /* 0x0001e40000100800 */
[----:B0-----:R-:W-:Y:S02]  /*7f10*/  IMAD R3, R2, 0x55, RZ ;  /* 0x0000005502037824 */ /* 0x001fe400078e02ff */
        /* <DEDUP_REMOVED lines=19> */
[----:B------:R0:W-:Y:S01]  /*8050*/  STL [R1+0x5cc], R3 ;  /* 0x0005cc0301007387 */ /* 0x0001e20000100800 */
[----:B------:R-:W-:Y:S02]  /*8060*/  LEA.HI.X.SX32 R11, R11, R28, 0x1, P3 ;  /* 0x0000001c0b0b7211 */ /* 0x000fe400018f0eff */
[----:B------:R-:W-:Y:S01]  /*8070*/  IADD3 R10, P3, R10, R0, RZ ;  /* 0x000000000a0a7210 */ /* 0x000fe20007f7e0ff */
[----:B0-----:R-:W-:Y:S01]  /*8080*/  IMAD R3, R2, 0x49, RZ ;  /* 0x0000004902037824 */ /* 0x001fe200078e02ff */
[----:B------:R-:W-:Y:S04]  /*8090*/  STL [R1+0x448], R12 ;  /* 0x0004480c01007387 */ /* 0x000fe80000100800 */
        /* <DEDUP_REMOVED lines=9> */
[----:B------:R-:W-:Y:S02]  /*8130*/  LEA.HI.X.SX32 R3, R3, R28, 0x1, P4 ;  /* 0x0000001c03037211 */ /* 0x000fe400020f0eff */
[----:B------:R-:W-:Y:S01]  /*8140*/  IADD3 R4, P4, R4, R0, RZ ;  /* 0x0000000004047210 */ /* 0x000fe20007f9e0ff */
[----:B------:R-:W-:Y:S01]  /*8150*/  STL [R1+0x5fc], R8 ;  /* 0x0005fc0801007387 */ /* 0x000fe20000100800 */
[----:B------:R-:W-:-:S03]  /*8160*/  LEA.HI.X.SX32 R5, R5, R28, 0x1, P5 ;  /* 0x0000001c05057211 */ /* 0x000fc600028f0eff */
[----:B------:R-:W-:Y:S04]  /*8170*/  STL [R1+0x4a8], R7 ;  /* 0x0004a80701007387 */ /* 0x000fe80000100800 */
[----:B------:R0:W-:Y:S04]  /*8180*/  STL [R1+0x60c], R3 ;  /* 0x00060c0301007387 */ /* 0x0001e80000100800 */
[----:B------:R1:W-:Y:S01]  /*8190*/  STL [R1+0x4c8], R4 ;  /* 0x0004c80401007387 */ /* 0x0003e20000100800 */
[C---:B0-----:R-:W-:Y:S02]  /*81a0*/  IMAD R3, R2.reuse, 0x41, RZ ;  /* 0x0000004102037824 */ /* 0x041fe400078e02ff */
[----:B-1----:R-:W-:Y:S01]  /*81b0*/  IMAD R4, R2, 0x7e, RZ ;  /* 0x0000007e02047824 */ /* 0x002fe200078e02ff */
[----:B------:R0:W-:Y:S02]  /*81c0*/  STL [R1+0x61c], R5 ;  /* 0x00061c0501007387 */ /* 0x0001e40000100800 */
[----:B------:R-:W-:-:S02]  /*81d0*/  LEA.HI.X.SX32 R3, R3, R28, 0x1, P6 ;  /* 0x0000001c03037211 */ /* 0x000fc400030f0eff */
[-C--:B------:R-:W-:Y:S02]  /*81e0*/  IADD3 R6, P6, R6, R0.reuse, RZ ;  /* 0x0000000006067210 */ /* 0x080fe40007fde0ff */
[----:B0-----:R-:W-:-:S05]  /*81f0*/  IADD3 R5, P5, R4, R0, RZ ;  /* 0x0000000004057210 */ /* 0x001fca0007fbe0ff */
[----:B------:R0:W-:Y:S04]  /*8200*/  STL [R1+0x640], R5 ;  /* 0x0006400501007387 */ /* 0x0001e80000100800 */
[----:B------:R-:W-:Y:S04]  /*8210*/  STL [R1+0x62c], R3 ;  /* 0x00062c0301007387 */ /* 0x000fe80000100800 */
[----:B------:R1:W-:Y:S01]  /*8220*/  STL [R1+0x4e8], R6 ;  /* 0x0004e80601007387 */ /* 0x0003e20000100800 */
[----:B0-----:R-:W-:Y:S01]  /*8230*/  IMAD R5, R2, 0x7a, RZ ;  /* 0x0000007a02057824 */ /* 0x001fe200078e02ff */
[----:B-1----:R-:W-:Y:S01]  /*8240*/  LEA.HI.X.SX32 R6, R4, R28, 0x1, P0 ;  /* 0x0000001c04067211 */ /* 0x002fe200000f0eff */
[----:B------:R-:W-:-:S02]  /*8250*/  IMAD R4, R2, 0x3f, RZ ;  /* 0x0000003f02047824 */ /* 0x000fc400078e02ff */
[----:B------:R-:W-:Y:S02]  /*8260*/  IMAD R3, R2, 0xcc, RZ ;  /* 0x000000cc02037824 */ /* 0x000fe400078e02ff */
[----:B------:R0:W-:Y:S01]  /*8270*/  STL [R1+0x444], R6 ;  /* 0x0004440601007387 */ /* 0x0001e20000100800 */
[----:B------:R-:W-:Y:S02]  /*8280*/  LEA.HI.X.SX32 R4, R4, R28, 0x1, P5 ;  /* 0x0000001c04047211 */ /* 0x000fe400028f0eff */
[-C--:B------:R-:W-:Y:S02]  /*8290*/  IADD3 R3, P5, R3, R0.reuse, RZ ;  /* 0x0000000003037210 */ /* 0x080fe40007fbe0ff */
[C---:B0-----:R-:W-:Y:S02]  /*82a0*/  IADD3 R6, P0, R5.reuse, R0, RZ ;  /* 0x0000000005067210 */ /* 0x041fe40007f1e0ff */
[----:B------:R-:W-:-:S03]  /*82b0*/  LEA.HI.X.SX32 R5, R5, R28, 0x1, P3 ;  /* 0x0000001c05057211 */ /* 0x000fc600018f0eff */
[----:B------:R0:W-:Y:S04]  /*82c0*/  STL [R1+0x650], R6 ;  /* 0x0006500601007387 */ /* 0x0001e80000100800 */
[----:B------:R1:W-:Y:S01]  /*82d0*/  STL [R1+0x63c], R4 ;  /* 0x00063c0401007387 */ /* 0x0003e20000100800 */
[----:B0-----:R-:W-:-:S03]  /*82e0*/  IMAD R6, R2, 0x76, RZ ;  /* 0x0000007602067824 */ /* 0x001fc600078e02ff */
[----:B------:R0:W-:Y:S01]  /*82f0*/  STL [R1+0x508], R3 ;  /* 0x0005080301007387 */ /* 0x0001e20000100800 */
[----:B-1----:R-:W-:-:S03]  /*8300*/  IMAD R4, R2, 0x3d, RZ ;  /* 0x0000003d02047824 */ /* 0x002fc600078e02ff */
[----:B------:R1:W-:Y:S01]  /*8310*/  STL [R1+0x464], R5 ;  /* 0x0004640501007387 */ /* 0x0003e20000100800 */
[----:B0-----:R-:W-:Y:S01]  /*8320*/  IMAD R3, R2, 0xc4, RZ ;  /* 0x000000c402037824 */ /* 0x001fe200078e02ff */
[----:B-1----:R-:W-:Y:S02]  /*8330*/  IADD3 R5, P3, R6, R0, RZ ;  /* 0x0000000006057210 */ /* 0x002fe40007f7e0ff */
[-C--:B------:R-:W-:Y:S01]  /*8340*/  LEA.HI.X.SX32 R4, R4, R28.reuse, 0x1, P0 ;  /* 0x0000001c04047211 */ /* 0x080fe200000f0eff */
[----:B------:R-:W-:Y:S02]  /*8350*/  IMAD R7, R2, 0x72, RZ ;  /* 0x0000007202077824 */ /* 0x000fe400078e02ff */
[----:B------:R0:W-:Y:S01]  /*8360*/  STL [R1+0x660], R5 ;  /* 0x0006600501007387 */ /* 0x0001e20000100800 */
[----:B------:R-:W-:-:S03]  /*8370*/  LEA.HI.X.SX32 R6, R6, R28, 0x1, P1 ;  /* 0x0000001c06067211 */ /* 0x000fc600008f0eff */
[----:B------:R1:W-:Y:S01]  /*8380*/  STL [R1+0x64c], R4 ;  /* 0x00064c0401007387 */ /* 0x0003e20000100800 */
[-C--:B0-----:R-:W-:Y:S01]  /*8390*/  IADD3 R5, P0, R3, R0.reuse, RZ ;  /* 0x0000000003057210 */ /* 0x081fe20007f1e0ff */
[C---:B------:R-:W-:Y:S02]  /*83a0*/  IMAD R3, R2.reuse, 0xbc, RZ ;  /* 0x000000bc02037824 */ /* 0x040fe400078e02ff */
[----:B-1----:R-:W-:Y:S02]  /*83b0*/  IMAD R4, R2, 0x3b, RZ ;  /* 0x0000003b02047824 */ /* 0x002fe400078e02ff */
[----:B------:R0:W-:Y:S04]  /*83c0*/  STL [R1+0x528], R5 ;  /* 0x0005280501007387 */ /* 0x0001e80000100800 */
[----:B------:R1:W-:Y:S01]  /*83d0*/  STL [R1+0x484], R6 ;  /* 0x0004840601007387 */ /* 0x0003e20000100800 */
[----:B0-----:R-:W-:-:S02]  /*83e0*/  IADD3 R5, P1, R7, R0, RZ ;  /* 0x0000000007057210 */ /* 0x001fc40007f3e0ff */
[----:B-1----:R-:W-:-:S03]  /*83f0*/  LEA.HI.X.SX32 R6, R4, R28, 0x1, P3 ;  /* 0x0000001c04067211 */ /* 0x002fc600018f0eff */
[----:B------:R0:W-:Y:S01]  /*8400*/  STL [R1+0x670], R5 ;  /* 0x0006700501007387 */ /* 0x0001e20000100800 */
[----:B------:R-:W-:-:S03]  /*8410*/  IMAD R8, R2, 0x6e, RZ ;  /* 0x0000006e02087824 */ /* 0x000fc600078e02ff */
[----:B------:R1:W-:Y:S01]  /*8420*/  STL [R1+0x65c], R6 ;  /* 0x00065c0601007387 */ /* 0x0003e20000100800 */
[----:B0-----:R-:W-:Y:S01]  /*8430*/  IADD3 R5, P3, R3, R0, RZ ;  /* 0x0000000003057210 */ /* 0x001fe20007f7e0ff */
[C---:B------:R-:W-:Y:S02]  /*8440*/  IMAD R4, R2.reuse, 0x39, RZ ;  /* 0x0000003902047824 */ /* 0x040fe400078e02ff */
[----:B------:R-:W-:Y:S02]  /*8450*/  IMAD R3, R2, 0xb4, RZ ;  /* 0x000000b402037824 */ /* 0x000fe400078e02ff */
[----:B------:R0:W-:Y:S01]  /*8460*/  STL [R1+0x548], R5 ;  /* 0x0005480501007387 */ /* 0x0001e20000100800 */
[-C--:B-1----:R-:W-:Y:S02]  /*8470*/  LEA.HI.X.SX32 R6, R4, R28.reuse, 0x1, P1 ;  /* 0x0000001c04067211 */ /* 0x082fe400008f0eff */
[----:B0-----:R-:W-:Y:S02]  /*8480*/  LEA.HI.X.SX32 R5, R7, R28, 0x1, P2 ;  /* 0x0000001c07057211 */ /* 0x001fe400010f0eff */
[----:B------:R-:W-:-:S03]  /*8490*/  IADD3 R7, P2, R8, R0, RZ ;  /* 0x0000000008077210 */ /* 0x000fc60007f5e0ff */
[----:B------:R0:W-:Y:S01]  /*84a0*/  STL [R1+0x4a4], R5 ;  /* 0x0004a40501007387 */ /* 0x0001e20000100800 */
[----:B------:R-:W-:-:S03]  /*84b0*/  IMAD R9, R2, 0x6a, RZ ;  /* 0x0000006a02097824 */ /* 0x000fc600078e02ff */
[----:B------:R-:W-:Y:S01]  /*84c0*/  STL [R1+0x680], R7 ;  /* 0x0006800701007387 */ /* 0x000fe20000100800 */
[----:B0-----:R-:W-:-:S03]  /*84d0*/  IADD3 R5, P1, R3, R0, RZ ;  /* 0x0000000003057210 */ /* 0x001fc60007f3e0ff */
[----:B------:R-:W-:Y:S01]  /*84e0*/  STL [R1+0x66c], R6 ;  /* 0x00066c0601007387 */ /* 0x000fe20000100800 */
[----:B------:R-:W-:-:S03]  /*84f0*/  IMAD R4, R2, 0x37, RZ ;  /* 0x0000003702047824 */ /* 0x000fc600078e02ff */
[----:B------:R0:W-:Y:S01]  /*8500*/  STL [R1+0x568], R5 ;  /* 0x0005680501007387 */ /* 0x0001e20000100800 */
[----:B------:R-:W-:Y:S01]  /*8510*/  IMAD R3, R2, 0xac, RZ ;  /* 0x000000ac02037824 */ /* 0x000fe200078e02ff */
[----:B0-----:R-:W-:Y:S02]  /*8520*/  LEA.HI.X.SX32 R5, R8, R28, 0x1, P4 ;  /* 0x0000001c08057211 */ /* 0x001fe400020f0eff */
[----:B------:R-:W-:Y:S02]  /*8530*/  IADD3 R7, P4, R9, R0, RZ ;  /* 0x0000000009077210 */ /* 0x000fe40007f9e0ff */
[----:B------:R-:W-:Y:S01]  /*8540*/  LEA.HI.X.SX32 R6, R4, R28, 0x1, P2 ;  /* 0x0000001c04067211 */ /* 0x000fe200010f0eff */
        /* <DEDUP_REMOVED lines=89> */
[C---:B------:R-:W-:Y:S02]  /*8ae0*/  IMAD R18, R2.reuse, 0x46, RZ ;  /* 0x0000004602127824 */ /* 0x040fe400078e02ff */
[----:B------:R-:W-:Y:S01]  /*8af0*/  IMAD R4, R2, 0x25, RZ ;  /* 0x0000002502047824 */ /* 0x000fe200078e02ff */
[----:B------:R-:W-:Y:S01]  /*8b00*/  STL [R1+0x710], R7 ;  /* 0x0007100701007387 */ /* 0x000fe20000100800 */
[----:B0-----:R-:W-:-:S03]  /*8b10*/  IADD3 R5, P4, R3, R0, RZ ;  /* 0x0000000003057210 */ /* 0x001fc60007f9e0ff */
[----:B------:R0:W-:Y:S01]  /*8b20*/  STL [R1+0x6fc], R6 ;  /* 0x0006fc0601007387 */ /* 0x0001e20000100800 */
[----:B------:R-:W-:-:S03]  /*8b30*/  IMAD R3, R2, 0xc8, RZ ;  /* 0x000000c802037824 */ /* 0x000fc600078e02ff */
[----:B------:R1:W-:Y:S01]  /*8b40*/  STL [R1+0x4d8], R5 ;  /* 0x0004d80501007387 */ /* 0x0003e20000100800 */
[----:B------:R-:W-:Y:S01]  /*8b50*/  IMAD R19, R2, 0x42, RZ ;  /* 0x0000004202137824 */ /* 0x000fe200078e02ff */
[-C--:B0-----:R-:W-:Y:S02]  /*8b60*/  LEA.HI.X.SX32 R6, R4, R28.reuse, 0x1, P6 ;  /* 0x0000001c04067211 */ /* 0x081fe400030f0eff */
[----:B-1----:R-:W-:Y:S02]  /*8b70*/  LEA.HI.X.SX32 R5, R17, R28, 0x1, P5 ;  /* 0x0000001c11057211 */ /* 0x002fe400028f0eff */
[-C--:B------:R-:W-:Y:S01]  /*8b80*/  IADD3 R7, P5, R18, R0.reuse, RZ ;  /* 0x0000000012077210 */ /* 0x080fe20007fbe0ff */
[C---:B------:R-:W-:Y:S02]  /*8b90*/  IMAD R4, R2.reuse, 0x23, RZ ;  /* 0x0000002302047824 */ /* 0x040fe400078e02ff */
[----:B------:R0:W-:Y:S04]  /*8ba0*/  STL [R1+0x5e4], R5 ;  /* 0x0005e40501007387 */ /* 0x0001e80000100800 */
[----:B------:R1:W-:Y:S04]  /*8bb0*/  STL [R1+0x720], R7 ;  /* 0x0007200701007387 */ /* 0x0003e80000100800 */
[----:B------:R2:W-:Y:S01]  /*8bc0*/  STL [R1+0x70c], R6 ;  /* 0x00070c0601007387 */ /* 0x0005e20000100800 */
[----:B0-----:R-:W-:Y:S01]  /*8bd0*/  IADD3 R5, P6, R3, R0, RZ ;  /* 0x0000000003057210 */ /* 0x001fe20007fde0ff */
[----:B------:R-:W-:Y:S01]  /*8be0*/  IMAD R3, R2, 0xb8, RZ ;  /* 0x000000b802037824 */ /* 0x000fe200078e02ff */
[----:B-1----:R-:W-:-:S03]  /*8bf0*/  LEA.HI.X.SX32 R7, R18, R28, 0x1, P0 ;  /* 0x0000001c12077211 */ /* 0x002fc600000f0eff */
[----:B------:R0:W-:Y:S01]  /*8c00*/  STL [R1+0x518], R5 ;  /* 0x0005180501007387 */ /* 0x0001e20000100800 */
[----:B--2---:R-:W-:-:S03]  /*8c10*/  IADD3 R6, P0, R19, R0, RZ ;  /* 0x0000000013067210 */ /* 0x004fc60007f1e0ff */
[----:B------:R-:W-:Y:S01]  /*8c20*/  STL [R1+0x604], R7 ;  /* 0x0006040701007387 */ /* 0x000fe20000100800 */
[----:B------:R-:W-:-:S03]  /*8c30*/  IMAD R20, R2, 0x7c, RZ ;  /* 0x0000007c02147824 */ /* 0x000fc600078e02ff */
[----:B------:R1:W-:Y:S01]  /*8c40*/  STL [R1+0x730], R6 ;  /* 0x0007300601007387 */ /* 0x0003e20000100800 */
[----:B0-----:R-:W-:Y:S02]  /*8c50*/  LEA.HI.X.SX32 R5, R4, R28, 0x1, P5 ;  /* 0x0000001c04057211 */ /* 0x001fe400028f0eff */
[----:B------:R-:W-:Y:S01]  /*8c60*/  IADD3 R3, P5, R3, R0, RZ ;  /* 0x0000000003037210 */ /* 0x000fe20007fbe0ff */
[C---:B------:R-:W-:Y:S02]  /*8c70*/  IMAD R4, R2.reuse, 0x21, RZ ;  /* 0x0000002102047824 */ /* 0x040fe400078e02ff */
[----:B------:R-:W-:Y:S01]  /*8c80*/  IMAD R21, R2, 0x3e, RZ ;  /* 0x0000003e02157824 */ /* 0x000fe200078e02ff */
[----:B-1----:R-:W-:Y:S01]  /*8c90*/  LEA.HI.X.SX32 R6, R19, R28, 0x1, P3 ;  /* 0x0000001c13067211 */ /* 0x002fe200018f0eff */
[----:B------:R0:W-:Y:S04]  /*8ca0*/  STL [R1+0x71c], R5 ;  /* 0x00071c0501007387 */ /* 0x0001e80000100800 */
[----:B------:R1:W-:Y:S04]  /*8cb0*/  STL [R1+0x558], R3 ;  /* 0x0005580301007387 */ /* 0x0003e80000100800 */
[----:B------:R2:W-:Y:S01]  /*8cc0*/  STL [R1+0x624], R6 ;  /* 0x0006240601007387 */ /* 0x0005e20000100800 */
[----:B0-----:R-:W-:Y:S01]  /*8cd0*/  IADD3 R5, P3, R20, R0, RZ ;  /* 0x0000000014057210 */ /* 0x001fe20007f7e0ff */
[----:B-1----:R-:W-:-:S04]  /*8ce0*/  IMAD R3, R2, 0xa8, RZ ;  /* 0x000000a802037824 */ /* 0x002fc800078e02ff */
[----:B------:R0:W-:Y:S01]  /*8cf0*/  STL [R1+0x648], R5 ;  /* 0x0006480501007387 */ /* 0x0001e20000100800 */
[----:B--2---:R-:W-:Y:S02]  /*8d00*/  LEA.HI.X.SX32 R6, R4, R28, 0x1, P0 ;  /* 0x0000001c04067211 */ /* 0x004fe400000f0eff */
[----:B------:R-:W-:Y:S01]  /*8d10*/  IADD3 R4, P0, R21, R0, RZ ;  /* 0x0000000015047210 */ /* 0x000fe20007f1e0ff */
[----:B------:R-:W-:Y:S02]  /*8d20*/  IMAD R22, R2, 0x74, RZ ;  /* 0x0000007402167824 */ /* 0x000fe400078e02ff */
[----:B------:R1:W-:Y:S01]  /*8d30*/  STL [R1+0x72c], R6 ;  /* 0x00072c0601007387 */ /* 0x0003e20000100800 */
[----:B0-----:R-:W-:Y:S02]  /*8d40*/  LEA.HI.X.SX32 R5, R20, R28, 0x1, P1 ;  /* 0x0000001c14057211 */ /* 0x001fe400008f0eff */
[----:B------:R-:W-:Y:S01]  /*8d50*/  IADD3 R3, P1, R3, R0, RZ ;  /* 0x0000000003037210 */ /* 0x000fe20007f3e0ff */
[----:B------:R0:W-:Y:S01]  /*8d60*/  STL [R1+0x740], R4 ;  /* 0x0007400401007387 */ /* 0x0001e20000100800 */
[----:B------:R-:W-:Y:S01]  /*8d70*/  IMAD R23, R2, 0x3a, RZ ;  /* 0x0000003a02177824 */ /* 0x000fe200078e02ff */
[----:B-1----:R-:W-:-:S02]  /*8d80*/  LEA.HI.X.SX32 R6, R21, R28, 0x1, P3 ;  /* 0x0000001c15067211 */ /* 0x002fc400018f0eff */
[----:B------:R1:W-:Y:S01]  /*8d90*/  STL [R1+0x454], R5 ;  /* 0x0004540501007387 */ /* 0x0003e20000100800 */
[----:B0-----:R-:W-:-:S03]  /*8da0*/  IMAD R4, R2, 0x1f, RZ ;  /* 0x0000001f02047824 */ /* 0x001fc600078e02ff */
[----:B------:R0:W-:Y:S04]  /*8db0*/  STL [R1+0x598], R3 ;  /* 0x0005980301007387 */ /* 0x0001e80000100800 */
[----:B------:R2:W-:Y:S01]  /*8dc0*/  STL [R1+0x644], R6 ;  /* 0x0006440601007387 */ /* 0x0005e20000100800 */
[----:B-1----:R-:W-:Y:S01]  /*8dd0*/  IADD3 R5, P3, R22, R0, RZ ;  /* 0x0000000016057210 */ /* 0x002fe20007f7e0ff */
[----:B0-----:R-:W-:-:S04]  /*8de0*/  IMAD R3, R2, 0x98, RZ ;  /* 0x0000009802037824 */ /* 0x001fc800078e02ff */
        /* <DEDUP_REMOVED lines=15> */
[C---:B------:R-:W-:Y:S02]  /*8ee0*/  IMAD R26, R2.reuse, 0x64, RZ ;  /* 0x00000064021a7824 */ /* 0x040fe400078e02ff */
[----:B0-----:R-:W-:Y:S01]  /*8ef0*/  IMAD R3, R2, 0x88, RZ ;  /* 0x0000008802037824 */ /* 0x001fe200078e02ff */
[----:B--2---:R-:W-:Y:S02]  /*8f00*/  LEA.HI.X.SX32 R6, R4, R28, 0x1, P0 ;  /* 0x0000001c04067211 */ /* 0x004fe400000f0eff */
[----:B------:R-:W-:Y:S01]  /*8f10*/  IADD3 R4, P0, R25, R0, RZ ;  /* 0x0000000019047210 */ /* 0x000fe20007f1e0ff */
[----:B------:R0:W-:Y:S04]  /*8f20*/  STL [R1+0x688], R5 ;  /* 0x0006880501007387 */ /* 0x0001e80000100800 */
[----:B------:R1:W-:Y:S01]  /*8f30*/  STL [R1+0x74c], R6 ;  /* 0x00074c0601007387 */ /* 0x0003e20000100800 */
[----:B------:R-:W-:-:S03]  /*8f40*/  IMAD R27, R2, 0x32, RZ ;  /* 0x00000032021b7824 */ /* 0x000fc600078e02ff */
[----:B------:R2:W-:Y:S01]  /*8f50*/  STL [R1+0x760], R4 ;  /* 0x0007600401007387 */ /* 0x0005e20000100800 */
[----:B0-----:R-:W-:Y:S02]  /*8f60*/  LEA.HI.X.SX32 R5, R24, R28, 0x1, P4 ;  /* 0x0000001c18057211 */ /* 0x001fe400020f0eff */
[----:B------:R-:W-:Y:S02]  /*8f70*/  IADD3 R3, P4, R3, R0, RZ ;  /* 0x0000000003037210 */ /* 0x000fe40007f9e0ff */
[----:B-1----:R-:W-:Y:S01]  /*8f80*/  LEA.HI.X.SX32 R6, R25, R28, 0x1, P3 ;  /* 0x0000001c19067211 */ /* 0x002fe200018f0eff */
[----:B------:R0:W-:Y:S01]  /*8f90*/  STL [R1+0x4d4], R5 ;  /* 0x0004d40501007387 */ /* 0x0001e20000100800 */
[----:B--2---:R-:W-:-:S03]  /*8fa0*/  IMAD R4, R2, 0x1b, RZ ;  /* 0x0000001b02047824 */ /* 0x004fc600078e02ff */
[----:B------:R1:W-:Y:S02]  /*8fb0*/  STL [R1+0x618], R3 ;  /* 0x0006180301007387 */ /* 0x0003e40000100800 */
[----:B------:R-:W-:Y:S02]  /*8fc0*/  LEA.HI.X.SX32 R4, R4, R28, 0x1, P0 ;  /* 0x0000001c04047211 */ /* 0x000fe400000f0eff */
[----:B0-----:R-:W-:Y:S01]  /*8fd0*/  IADD3 R5, P3, R26, R0, RZ ;  /* 0x000000001a057210 */ /* 0x001fe20007f7e0ff */
[----:B------:R0:W-:Y:S01]  /*8fe0*/  STL [R1+0x684], R6 ;  /* 0x0006840601007387 */ /* 0x0001e20000100800 */
[----:B-1----:R-:W-:-:S03]  /*8ff0*/  IMAD R3, R2, 0xf0, RZ ;  /* 0x000000f002037824 */ /* 0x002fc600078e02ff */
[----:B------:R1:W-:Y:S01]  /*9000*/  STL [R1+0x6a8], R5 ;  /* 0x0006a80501007387 */ /* 0x0003e20000100800 */
[----:B------:R-:W-:Y:S01]  /*9010*/  IMAD R29, R2, 0x5c, RZ ;  /* 0x0000005c021d7824 */ /* 0x000fe200078e02ff */
[C---:B0-----:R-:W-:Y:S02]  /*9020*/  IADD3 R6, P0, R27.reuse, R0, RZ ;  /* 0x000000001b067210 */ /* 0x041fe40007f1e0ff */
[----:B------:R0:W-:Y:S01]  /*9030*/  STL [R1+0x75c], R4 ;  /* 0x00075c0401007387 */ /* 0x0001e20000100800 */
[-C--:B------:R-:W-:Y:S02]  /*9040*/  LEA.HI.X.SX32 R7, R27, R28.reuse, 0x1, P3 ;  /* 0x0000001c1b077211 */ /* 0x080fe400018f0eff */
[----:B-1----:R-:W-:Y:S01]  /*9050*/  LEA.HI.X.SX32 R5, R26, R28, 0x1, P6 ;  /* 0x0000001c1a057211 */ /* 0x002fe200030f0eff */
[----:B------:R1:W-:Y:S01]  /*9060*/  STL [R1+0x770], R6 ;  /* 0x0007700601007387 */ /* 0x0003e20000100800 */
[----:B0-----:R-:W-:Y:S01]  /*9070*/  IADD3 R4, P6, R3, R0, RZ ;  /* 0x0000000003047210 */ /* 0x001fe20007fde0ff */
[----:B------:R-:W-:-:S02]  /*9080*/  IMAD R3, R2, 0x19, RZ ;  /* 0x0000001902037824 */ /* 0x000fc400078e02ff */
[----:B------:R0:W-:Y:S01]  /*9090*/  STL [R1+0x514], R5 ;  /* 0x0005140501007387 */ /* 0x0001e20000100800 */
[----:B-1----:R-:W-:-:S03]  /*90a0*/  IMAD R6, R2, 0x2e, RZ ;  /* 0x0000002e02067824 */ /* 0x002fc600078e02ff */
[----:B------:R1:W-:Y:S04]  /*90b0*/  STL [R1+0x478], R4 ;  /* 0x0004780401007387 */ /* 0x0003e80000100800 */
[----:B------:R2:W-:Y:S01]  /*90c0*/  STL [R1+0x6a4], R7 ;  /* 0x0006a40701007387 */ /* 0x0005e20000100800 */
[----:B0-----:R-:W-:Y:S02]  /*90d0*/  IADD3 R5, P3, R29, R0, RZ ;  /* 0x000000001d057210 */ /* 0x001fe40007f7e0ff */
[----:B-1----:R-:W-:Y:S01]  /*90e0*/  LEA.HI.X.SX32 R4, R3, R28, 0x1, P0 ;  /* 0x0000001c03047211 */ /* 0x002fe200000f0eff */
[----:B------:R-:W-:Y:S01]  /*90f0*/  IMAD R3, R2, 0xd0, RZ ;  /* 0x000000d002037824 */ /* 0x000fe200078e02ff */
[----:B--2---:R-:W-:Y:S01]  /*9100*/  IADD3 R7, P0, R6, R0, RZ ;  /* 0x0000000006077210 */ /* 0x004fe20007f1e0ff */
[----:B------:R0:W-:Y:S04]  /*9110*/  STL [R1+0x6c8], R5 ;  /* 0x0006c80501007387 */ /* 0x0001e80000100800 */
[----:B------:R1:W-:Y:S04]  /*9120*/  STL [R1+0x76c], R4 ;  /* 0x00076c0401007387 */ /* 0x0003e80000100800 */
[----:B------:R2:W-:Y:S01]  /*9130*/  STL [R1+0x780], R7 ;  /* 0x0007800701007387 */ /* 0x0005e20000100800 */
[----:B0-----:R-:W-:Y:S01]  /*9140*/  LEA.HI.X.SX32 R5, R29, R28, 0x1, P5 ;  /* 0x0000001c1d057211 */ /* 0x001fe200028f0eff */
[----:B-1----:R-:W-:Y:S01]  /*9150*/  IMAD R4, R2, 0x54, RZ ;  /* 0x0000005402047824 */ /* 0x002fe200078e02ff */
[----:B--2---:R-:W-:-:S03]  /*9160*/  IADD3 R7, P5, R3, R0, RZ ;  /* 0x0000000003077210 */ /* 0x004fc60007fbe0ff */
[----:B------:R0:W-:Y:S01]  /*9170*/  STL [R1+0x554], R5 ;  /* 0x0005540501007387 */ /* 0x0001e20000100800 */
[----:B------:R-:W-:Y:S01]  /*9180*/  LEA.HI.X.SX32 R8, R6, R28, 0x1, P3 ;  /* 0x0000001c06087211 */ /* 0x000fe200018f0eff */
[C---:B------:R-:W-:Y:S02]  /*9190*/  IMAD R3, R2.reuse, 0x17, RZ ;  /* 0x0000001702037824 */ /* 0x040fe400078e02ff */
[----:B------:R1:W-:Y:S01]  /*91a0*/  STL [R1+0x4f8], R7 ;  /* 0x0004f80701007387 */ /* 0x0003e20000100800 */
[----:B0-----:R-:W-:Y:S01]  /*91b0*/  IMAD R5, R2, 0x2a, RZ ;  /* 0x0000002a02057824 */ /* 0x001fe200078e02ff */
[----:B-1----:R-:W-:Y:S02]  /*91c0*/  IADD3 R7, P3, R4, R0, RZ ;  /* 0x0000000004077210 */ /* 0x002fe40007f7e0ff */
[----:B------:R-:W-:Y:S01]  /*91d0*/  STL [R1+0x6c4], R8 ;  /* 0x0006c40801007387 */ /* 0x000fe20000100800 */
[----:B------:R-:W-:Y:S01]  /*91e0*/  LEA.HI.X.SX32 R6, R3, R28, 0x1, P0 ;  /* 0x0000001c03067211 */ /* 0x000fe200000f0eff */
[----:B------:R-:W-:-:S02]  /*91f0*/  IMAD R3, R2, 0xb0, RZ ;  /* 0x000000b002037824 */ /* 0x000fc400078e02ff */
[----:B------:R0:W-:Y:S04]  /*9200*/  STL [R1+0x6e8], R7 ;  /* 0x0006e80701007387 */ /* 0x0001e80000100800 */
[----:B------:R1:W-:Y:S01]  /*9210*/  STL [R1+0x77c], R6 ;  /* 0x00077c0601007387 */ /* 0x0003e20000100800 */
[----:B0-----:R-:W-:Y:S02]  /*9220*/  IADD3 R7, P0, R5, R0, RZ ;  /* 0x0000000005077210 */ /* 0x001fe40007f1e0ff */
[----:B-1----:R-:W-:-:S03]  /*9230*/  LEA.HI.X.SX32 R6, R4, R28, 0x1, P1 ;  /* 0x0000001c04067211 */ /* 0x002fc600008f0eff */
[----:B------:R0:W-:Y:S01]  /*9240*/  STL [R1+0x790], R7 ;  /* 0x0007900701007387 */ /* 0x0001e20000100800 */
[C---:B------:R-:W-:Y:S01]  /*9250*/  IMAD R4, R2.reuse, 0x4c, RZ ;  /* 0x0000004c02047824 */ /* 0x040fe200078e02ff */
[----:B------:R-:W-:Y:S02]  /*9260*/  LEA.HI.X.SX32 R8, R5, R28, 0x1, P3 ;  /* 0x0000001c05087211 */ /* 0x000fe400018f0eff */
[----:B------:R1:W-:Y:S01]  /*9270*/  STL [R1+0x594], R6 ;  /* 0x0005940601007387 */ /* 0x0003e20000100800 */
[----:B0-----:R-:W-:Y:S01]  /*9280*/  IADD3 R7, P1, R3, R0, RZ ;  /* 0x0000000003077210 */ /* 0x001fe20007f3e0ff */
[----:B------:R-:W-:-:S04]  /*9290*/  IMAD R3, R2, 0x15, RZ ;  /* 0x0000001502037824 */ /* 0x000fc800078e02ff */
[----:B------:R0:W-:Y:S01]  /*92a0*/  STL [R1+0x578], R7 ;  /* 0x0005780701007387 */ /* 0x0001e20000100800 */
[----:B-1----:R-:W-:Y:S01]  /*92b0*/  IMAD R6, R2, 0x26, RZ ;  /* 0x0000002602067824 */ /* 0x002fe200078e02ff */
[----:B------:R-:W-:Y:S02]  /*92c0*/  LEA.HI.X.SX32 R5, R3, R28, 0x1, P0 ;  /* 0x0000001c03057211 */ /* 0x000fe400000f0eff */
[----:B------:R-:W-:Y:S01]  /*92d0*/  STL [R1+0x6e4], R8 ;  /* 0x0006e40801007387 */ /* 0x000fe20000100800 */
[----:B0-----:R-:W-:Y:S01]  /*92e0*/  IADD3 R7, P3, R4, R0, RZ ;  /* 0x0000000004077210 */ /* 0x001fe20007f7e0ff */
[----:B------:R-:W-:-:S04]  /*92f0*/  IMAD R3, R2, 0x90, RZ ;  /* 0x0000009002037824 */ /* 0x000fc800078e02ff */
[----:B------:R0:W-:Y:S04]  /*9300*/  STL [R1+0x708], R7 ;  /* 0x0007080701007387 */ /* 0x0001e80000100800 */
[----:B------:R1:W-:Y:S01]  /*9310*/  STL [R1+0x78c], R5 ;  /* 0x00078c0501007387 */ /* 0x0003e20000100800 */
[----:B0-----:R-:W-:Y:S02]  /*9320*/  IADD3 R7, P0, R6, R0, RZ ;  /* 0x0000000006077210 */ /* 0x001fe40007f1e0ff */
[----:B-1----:R-:W-:-:S03]  /*9330*/  LEA.HI.X.SX32 R5, R4, R28, 0x1, P2 ;  /* 0x0000001c04057211 */ /* 0x002fc600010f0eff */
[----:B------:R0:W-:Y:S01]  /*9340*/  STL [R1+0x7a0], R7 ;  /* 0x0007a00701007387 */ /* 0x0001e20000100800 */
[----:B------:R-:W-:-:S03]  /*9350*/  IMAD R4, R2, 0x44, RZ ;  /* 0x0000004402047824 */ /* 0x000fc600078e02ff */
[----:B------:R1:W-:Y:S01]  /*9360*/  STL [R1+0x5d4], R5 ;  /* 0x0005d40501007387 */ /* 0x0003e20000100800 */
[----:B------:R-:W-:Y:S02]  /*9370*/  LEA.HI.X.SX32 R8, R6, R28, 0x1, P3 ;  /* 0x0000001c06087211 */ /* 0x000fe400018f0eff */
[----:B0-----:R-:W-:Y:S01]  /*9380*/  IADD3 R7, P2, R3, R0, RZ ;  /* 0x0000000003077210 */ /* 0x001fe20007f5e0ff */
[----:B-1----:R-:W-:-:S04]  /*9390*/  IMAD R5, R2, 0x13, RZ ;  /* 0x0000001302057824 */ /* 0x002fc800078e02ff */
[----:B------:R0:W-:Y:S01]  /*93a0*/  STL [R1+0x5f8], R7 ;  /* 0x0005f80701007387 */ /* 0x0001e20000100800 */
[C---:B------:R-:W-:Y:S01]  /*93b0*/  IMAD R3, R2.reuse, 0x22, RZ ;  /* 0x0000002202037824 */ /* 0x040fe200078e02ff */
[----:B------:R-:W-:Y:S01]  /*93c0*/  LEA.HI.X.SX32 R6, R5, R28, 0x1, P0 ;  /* 0x0000001c05067211 */ /* 0x000fe200000f0eff */
[----:B------:R-:W-:Y:S01]  /*93d0*/  IMAD R5, R2, 0xe0, RZ ;  /* 0x000000e002057824 */ /* 0x000fe200078e02ff */
[----:B------:R-:W-:Y:S01]  /*93e0*/  STL [R1+0x704], R8 ;  /* 0x0007040801007387 */ /* 0x000fe20000100800 */
[----:B0-----:R-:W-:-:S05]  /*93f0*/  IADD3 R7, P3, R4, R0, RZ ;  /* 0x0000000004077210 */ /* 0x001fca0007f7e0ff */
[----:B------:R0:W-:Y:S04]  /*9400*/  STL [R1+0x728], R7 ;  /* 0x0007280701007387 */ /* 0x0001e80000100800 */
[----:B------:R1:W-:Y:S01]  /*9410*/  STL [R1+0x79c], R6 ;  /* 0x00079c0601007387 */ /* 0x0003e20000100800 */
[----:B0-----:R-:W-:Y:S02]  /*9420*/  IADD3 R7, P0, R3, R0, RZ ;  /* 0x0000000003077210 */ /* 0x001fe40007f1e0ff */
[----:B-1----:R-:W-:Y:S01]  /*9430*/  LEA.HI.X.SX32 R6, R4, R28, 0x1, P4 ;  /* 0x0000001c04067211 */ /* 0x002fe200020f0eff */
[----:B------:R-:W-:Y:S01]  /*9440*/  IMAD R4, R2, 0x78, RZ ;  /* 0x0000007802047824 */ /* 0x000fe200078e02ff */
[----:B------:R-:W-:Y:S01]  /*9450*/  IADD3 R5, P4, R5, R0, RZ ;  /* 0x0000000005057210 */ /* 0x000fe20007f9e0ff */
[----:B------:R0:W-:Y:S01]  /*9460*/  STL [R1+0x7b0], R7 ;  /* 0x0007b00701007387 */ /* 0x0001e20000100800 */
[----:B------:R-:W-:-:S03]  /*9470*/  LEA.HI.X.SX32 R3, R3, R28, 0x1, P3 ;  /* 0x0000001c03037211 */ /* 0x000fc600018f0eff */
[----:B------:R1:W-:Y:S04]  /*9480*/  STL [R1+0x614], R6 ;  /* 0x0006140601007387 */ /* 0x0003e80000100800 */
[----:B------:R2:W-:Y:S01]  /*9490*/  STL [R1+0x4b8], R5 ;  /* 0x0004b80501007387 */ /* 0x0005e20000100800 */
[----:B0-----:R-:W-:Y:S01]  /*94a0*/  IADD3 R7, P3, R4, R0, RZ ;  /* 0x0000000004077210 */ /* 0x001fe20007f7e0ff */
[C---:B-1----:R-:W-:Y:S02]  /*94b0*/  IMAD R6, R2.reuse, 0x11, RZ ;  /* 0x0000001102067824 */ /* 0x042fe400078e02ff */
[----:B------:R0:W-:Y:S01]  /*94c0*/  STL [R1+0x724], R3 ;  /* 0x0007240301007387 */ /* 0x0001e20000100800 */
[----:B--2---:R-:W-:Y:S02]  /*94d0*/  IMAD R5, R2, 0x3c, RZ ;  /* 0x0000003c02057824 */ /* 0x004fe400078e02ff */
[-C--:B------:R-:W-:Y:S01]  /*94e0*/  LEA.HI.X.SX32 R8, R6, R28.reuse, 0x1, P0 ;  /* 0x0000001c06087211 */ /* 0x080fe200000f0eff */
[----:B------:R1:W-:Y:S01]  /*94f0*/  STL [R1+0x658], R7 ;  /* 0x0006580701007387 */ /* 0x0003e20000100800 */
[----:B------:R-:W-:Y:S01]  /*9500*/  LEA.HI.X.SX32 R6, R4, R28, 0x1, P6 ;  /* 0x0000001c04067211 */ /* 0x000fe200030f0eff */
[----:B------:R-:W-:-:S02]  /*9510*/  IMAD R4, R2, 0xa0, RZ ;  /* 0x000000a002047824 */ /* 0x000fc400078e02ff */
[----:B0-----:R-:W-:Y:S01]  /*9520*/  IMAD R3, R2, 0x1e, RZ ;  /* 0x0000001e02037824 */ /* 0x001fe200078e02ff */
[----:B------:R-:W-:Y:S01]  /*9530*/  STL [R1+0x7ac], R8 ;  /* 0x0007ac0801007387 */ /* 0x000fe20000100800 */
[----:B-1----:R-:W-:-:S05]  /*9540*/  IADD3 R7, P0, R5, R0, RZ ;  /* 0x0000000005077210 */ /* 0x002fca0007f1e0ff */
        /* <DEDUP_REMOVED lines=10> */
[C---:B0-----:R-:W-:Y:S01]  /*95f0*/  IADD3 R7, P0, R5.reuse, R0, RZ ;  /* 0x0000000005077210 */ /* 0x041fe20007f1e0ff */
[C---:B-1----:R-:W-:Y:S02]  /*9600*/  IMAD R6, R2.reuse, 0xf, RZ ;  /* 0x0000000f02067824 */ /* 0x042fe400078e02ff */
[----:B------:R0:W-:Y:S01]  /*9610*/  STL [R1+0x744], R3 ;  /* 0x0007440301007387 */ /* 0x0001e20000100800 */
[----:B--2---:R-:W-:Y:S02]  /*9620*/  IMAD R4, R2, 0x34, RZ ;  /* 0x0000003402047824 */ /* 0x004fe400078e02ff */
[-C--:B------:R-:W-:Y:S01]  /*9630*/  LEA.HI.X.SX32 R8, R6, R28.reuse, 0x1, P6 ;  /* 0x0000001c06087211 */ /* 0x080fe200030f0eff */
[----:B------:R1:W-:Y:S01]  /*9640*/  STL [R1+0x698], R7 ;  /* 0x0006980701007387 */ /* 0x0003e20000100800 */
[----:B------:R-:W-:Y:S01]  /*9650*/  LEA.HI.X.SX32 R6, R5, R28, 0x1, P5 ;  /* 0x0000001c05067211 */ /* 0x000fe200028f0eff */
[----:B0-----:R-:W-:-:S02]  /*9660*/  IMAD R3, R2, 0x1a, RZ ;  /* 0x0000001a02037824 */ /* 0x001fc400078e02ff */
[----:B------:R-:W-:Y:S01]  /*9670*/  STL [R1+0x7bc], R8 ;  /* 0x0007bc0801007387 */ /* 0x000fe20000100800 */
[----:B-1----:R-:W-:Y:S01]  /*9680*/  IADD3 R7, P6, R4, R0, RZ ;  /* 0x0000000004077210 */ /* 0x002fe20007fde0ff */
        /* <DEDUP_REMOVED lines=8> */
[----:B0-----:R-:W-:Y:S01]  /*9710*/  IADD3 R7, P0, R5, R0, RZ ;  /* 0x0000000005077210 */ /* 0x001fe20007f1e0ff */
[----:B------:R-:W-:Y:S01]  /*9720*/  IMAD R5, R2, 0xd, RZ ;  /* 0x0000000d02057824 */ /* 0x000fe200078e02ff */
[----:B-1----:R-:W-:-:S03]  /*9730*/  LEA.HI.X.SX32 R6, R3, R28, 0x1, P6 ;  /* 0x0000001c03067211 */ /* 0x002fc600030f0eff */
[----:B------:R0:W-:Y:S01]  /*9740*/  STL [R1+0x538], R7 ;  /* 0x0005380701007387 */ /* 0x0001e20000100800 */
[----:B------:R-:W-:Y:S01]  /*9750*/  IMAD R3, R2, 0x2c, RZ ;  /* 0x0000002c02037824 */ /* 0x000fe200078e02ff */
[----:B------:R-:W-:Y:S02]  /*9760*/  LEA.HI.X.SX32 R5, R5, R28, 0x1, P5 ;  /* 0x0000001c05057211 */ /* 0x000fe400028f0eff */
[----:B------:R1:W-:Y:S01]  /*9770*/  STL [R1+0x764], R6 ;  /* 0x0007640601007387 */ /* 0x0003e20000100800 */
[C---:B0-----:R-:W-:Y:S02]  /*9780*/  IADD3 R7, P6, R4.reuse, R0, RZ ;  /* 0x0000000004077210 */ /* 0x041fe40007fde0ff */
[----:B------:R-:W-:-:S03]  /*9790*/  LEA.HI.X.SX32 R4, R4, R28, 0x1, P1 ;  /* 0x0000001c04047211 */ /* 0x000fc600008f0eff */
[----:B------:R0:W-:Y:S01]  /*97a0*/  STL [R1+0x6d8], R7 ;  /* 0x0006d80701007387 */ /* 0x0001e20000100800 */
[----:B-1----:R-:W-:-:S03]  /*97b0*/  IMAD R6, R2, 0x16, RZ ;  /* 0x0000001602067824 */ /* 0x002fc600078e02ff */
[----:B------:R1:W-:Y:S01]  /*97c0*/  STL [R1+0x7cc], R5 ;  /* 0x0007cc0501007387 */ /* 0x0003e20000100800 */
[----:B0-----:R-:W-:Y:S01]  /*97d0*/  IADD3 R7, P5, R3, R0, RZ ;  /* 0x0000000003077210 */ /* 0x001fe20007fbe0ff */
[----:B-1----:R-:W-:-:S04]  /*97e0*/  IMAD R5, R2, 0x48, RZ ;  /* 0x0000004802057824 */ /* 0x002fc800078e02ff */
[----:B------:R0:W-:Y:S04]  /*97f0*/  STL [R1+0x788], R7 ;  /* 0x0007880701007387 */ /* 0x0001e80000100800 */
[----:B------:R1:W-:Y:S01]  /*9800*/  STL [R1+0x574], R4 ;  /* 0x0005740401007387 */ /* 0x0003e20000100800 */
[----:B0-----:R-:W-:Y:S02]  /*9810*/  IADD3 R7, P1, R6, R0, RZ ;  /* 0x0000000006077210 */ /* 0x001fe40007f3e0ff */
[----:B-1----:R-:W-:Y:S01]  /*9820*/  LEA.HI.X.SX32 R4, R3, R28, 0x1, P6 ;  /* 0x0000001c03047211 */ /* 0x002fe200030f0eff */
[----:B------:R-:W-:Y:S01]  /*9830*/  IMAD R3, R2, 0x24, RZ ;  /* 0x0000002402037824 */ /* 0x000fe200078e02ff */
[----:B------:R-:W-:Y:S01]  /*9840*/  IADD3 R8, P6, R5, R0, RZ ;  /* 0x0000000005087210 */ /* 0x000fe20007fde0ff */
[----:B------:R0:W-:Y:S04]  /*9850*/  STL [R1+0x7e0], R7 ;  /* 0x0007e00701007387 */ /* 0x0001e80000100800 */
[----:B------:R1:W-:Y:S04]  /*9860*/  STL [R1+0x6d4], R4 ;  /* 0x0006d40401007387 */ /* 0x0003e80000100800 */
[----:B------:R2:W-:Y:S01]  /*9870*/  STL [R1+0x718], R8 ;  /* 0x0007180801007387 */ /* 0x0005e20000100800 */
[----:B0-----:R-:W-:Y:S01]  /*9880*/  LEA.HI.X.SX32 R7, R6, R28, 0x1, P5 ;  /* 0x0000001c06077211 */ /* 0x001fe200028f0eff */
[----:B------:R-:W-:-:S02]  /*9890*/  IMAD R6, R2, 0x12, RZ ;  /* 0x0000001202067824 */ /* 0x000fc400078e02ff */
[----:B-1----:R-:W-:Y:S01]  /*98a0*/  IMAD R4, R2, 0xb, RZ ;  /* 0x0000000b02047824 */ /* 0x002fe200078e02ff */
[----:B--2---:R-:W-:Y:S01]  /*98b0*/  IADD3 R8, P5, R3, R0, RZ ;  /* 0x0000000003087210 */ /* 0x004fe20007fbe0ff */
[----:B------:R0:W-:Y:S04]  /*98c0*/  STL [R1+0x784], R7 ;  /* 0x0007840701007387 */ /* 0x0001e80000100800 */
[----:B------:R1:W-:Y:S01]  /*98d0*/  STL [R1+0x7a8], R8 ;  /* 0x0007a80801007387 */ /* 0x0003e20000100800 */
[----:B0-----:R-:W-:Y:S01]  /*98e0*/  LEA.HI.X.SX32 R7, R4, R28, 0x1, P1 ;  /* 0x0000001c04077211 */ /* 0x001fe200008f0eff */
[----:B------:R-:W-:Y:S01]  /*98f0*/  IMAD R4, R2, 0x70, RZ ;  /* 0x0000007002047824 */ /* 0x000fe200078e02ff */
[----:B-1----:R-:W-:-:S03]  /*9900*/  IADD3 R8, P1, R6, R0, RZ ;  /* 0x0000000006087210 */ /* 0x002fc60007f3e0ff */
[----:B------:R0:W-:Y:S01]  /*9910*/  STL [R1+0x7dc], R7 ;  /* 0x0007dc0701007387 */ /* 0x0001e20000100800 */
[----:B------:R-:W-:-:S03]  /*9920*/  LEA.HI.X.SX32 R5, R5, R28, 0x1, P2 ;  /* 0x0000001c05057211 */ /* 0x000fc600010f0eff */
[----:B------:R1:W-:Y:S01]  /*9930*/  STL [R1+0x7f0], R8 ;  /* 0x0007f00801007387 */ /* 0x0003e20000100800 */
[----:B------:R-:W-:Y:S01]  /*9940*/  LEA.HI.X.SX32 R3, R3, R28, 0x1, P6 ;  /* 0x0000001c03037211 */ /* 0x000fe200030f0eff */
[----:B0-----:R-:W-:Y:S01]  /*9950*/  IMAD R7, R2, 0x38, RZ ;  /* 0x0000003802077824 */ /* 0x001fe200078e02ff */
[-C--:B-1----:R-:W-:Y:S01]  /*9960*/  IADD3 R8, P2, R4, R0.reuse, RZ ;  /* 0x0000000004087210 */ /* 0x082fe20007f5e0ff */
[----:B------:R0:W-:Y:S03]  /*9970*/  STL [R1+0x5f4], R5 ;  /* 0x0005f40501007387 */ /* 0x0001e60000100800 */
[----:B------:R-:W-:Y:S01]  /*9980*/  IADD3 R9, P6, R7, R0, RZ ;  /* 0x0000000007097210 */ /* 0x000fe20007fde0ff */
[----:B------:R1:W-:Y:S04]  /*9990*/  STL [R1+0x678], R8 ;  /* 0x0006780801007387 */ /* 0x0003e80000100800 */
[----:B------:R2:W-:Y:S01]  /*99a0*/  STL [R1+0x714], R3 ;  /* 0x0007140301007387 */ /* 0x0005e20000100800 */
[----:B0-----:R-:W-:Y:S01]  /*99b0*/  IMAD R5, R2, 0x1c, RZ ;  /* 0x0000001c02057824 */ /* 0x001fe200078e02ff */
[----:B-1----:R-:W-:-:S02]  /*99c0*/  LEA.HI.X.SX32 R8, R6, R28, 0x1, P5 ;  /* 0x0000001c06087211 */ /* 0x002fc400028f0eff */
[----:B------:R0:W-:Y:S01]  /*99d0*/  STL [R1+0x758], R9 ;  /* 0x0007580901007387 */ /* 0x0001e20000100800 */
[----:B--2---:R-:W-:-:S03]  /*99e0*/  IMAD R3, R2, 0x9, RZ ;  /* 0x0000000902037824 */ /* 0x004fc600078e02ff */
[----:B------:R1:W-:Y:S01]  /*99f0*/  STL [R1+0x7a4], R8 ;  /* 0x0007a40801007387 */ /* 0x0003e20000100800 */
[----:B------:R-:W-:Y:S01]  /*9a00*/  IMAD R6, R2, 0xe, RZ ;  /* 0x0000000e02067824 */ /* 0x000fe200078e02ff */
[----:B0-----:R-:W-:Y:S02]  /*9a10*/  IADD3 R9, P5, R5, R0, RZ ;  /* 0x0000000005097210 */ /* 0x001fe40007fbe0ff */
[----:B-1----:R-:W-:-:S03]  /*9a20*/  LEA.HI.X.SX32 R8, R3, R28, 0x1, P1 ;  /* 0x0000001c03087211 */ /* 0x002fc600008f0eff */
[----:B------:R0:W-:Y:S01]  /*9a30*/  STL [R1+0x7c8], R9 ;  /* 0x0007c80901007387 */ /* 0x0001e20000100800 */
[----:B------:R-:W-:-:S03]  /*9a40*/  IMAD R3, R2, 0x50, RZ ;  /* 0x0000005002037824 */ /* 0x000fc600078e02ff */
[----:B------:R1:W-:Y:S01]  /*9a50*/  STL [R1+0x7ec], R8 ;  /* 0x0007ec0801007387 */ /* 0x0003e20000100800 */
[----:B0-----:R-:W-:Y:S02]  /*9a60*/  IADD3 R9, P1, R6, R0, RZ ;  /* 0x0000000006097210 */ /* 0x001fe40007f3e0ff */
[----:B-1----:R-:W-:Y:S01]  /*9a70*/  LEA.HI.X.SX32 R8, R4, R28, 0x1, P4 ;  /* 0x0000001c04087211 */ /* 0x002fe200020f0eff */
[----:B------:R-:W-:Y:S02]  /*9a80*/  IMAD R4, R2, 0x28, RZ ;  /* 0x0000002802047824 */ /* 0x000fe400078e02ff */
[----:B------:R0:W-:Y:S01]  /*9a90*/  STL [R1+0x800], R9 ;  /* 0x0008000901007387 */ /* 0x0001e20000100800 */
[----:B------:R-:W-:-:S03]  /*9aa0*/  IADD3 R10, P4, R3, R0, RZ ;  /* 0x00000000030a7210 */ /* 0x000fc60007f9e0ff */
[----:B------:R1:W-:Y:S01]  /*9ab0*/  STL [R1+0x4b4], R8 ;  /* 0x0004b40801007387 */ /* 0x0003e20000100800 */
[----:B0-----:R-:W-:Y:S02]  /*9ac0*/  LEA.HI.X.SX32 R9, R7, R28, 0x1, P2 ;  /* 0x0000001c07097211 */ /* 0x001fe400010f0eff */
[----:B------:R-:W-:Y:S01]  /*9ad0*/  IADD3 R7, P2, R4, R0, RZ ;  /* 0x0000000004077210 */ /* 0x000fe20007f5e0ff */
[----:B-1----:R-:W-:Y:S01]  /*9ae0*/  IMAD R8, R2, 0x14, RZ ;  /* 0x0000001402087824 */ /* 0x002fe200078e02ff */
[----:B------:R-:W-:Y:S01]  /*9af0*/  STL [R1+0x6f8], R10 ;  /* 0x0006f80a01007387 */ /* 0x000fe20000100800 */
[----:B------:R-:W-:-:S03]  /*9b00*/  LEA.HI.X.SX32 R5, R5, R28, 0x1, P6 ;  /* 0x0000001c05057211 */ /* 0x000fc600030f0eff */
[----:B------:R0:W-:Y:S04]  /*9b10*/  STL [R1+0x674], R9 ;  /* 0x0006740901007387 */ /* 0x0001e80000100800 */
[----:B------:R1:W-:Y:S01]  /*9b20*/  STL [R1+0x798], R7 ;  /* 0x0007980701007387 */ /* 0x0003e20000100800 */
[----:B------:R-:W-:Y:S01]  /*9b30*/  LEA.HI.X.SX32 R6, R6, R28, 0x1, P5 ;  /* 0x0000001c06067211 */ /* 0x000fe200028f0eff */
[----:B0-----:R-:W-:Y:S01]  /*9b40*/  IMAD R9, R2, 0xa, RZ ;  /* 0x0000000a02097824 */ /* 0x001fe200078e02ff */
[-C--:B-1----:R-:W-:Y:S01]  /*9b50*/  IADD3 R7, P6, R8, R0.reuse, RZ ;  /* 0x0000000008077210 */ /* 0x082fe20007fde0ff */
[----:B------:R0:W-:Y:S03]  /*9b60*/  STL [R1+0x754], R5 ;  /* 0x0007540501007387 */ /* 0x0001e60000100800 */
[----:B------:R-:W-:Y:S01]  /*9b70*/  IADD3 R10, P5, R9, R0, RZ ;  /* 0x00000000090a7210 */ /* 0x000fe20007fbe0ff */
[----:B------:R1:W-:Y:S01]  /*9b80*/  STL [R1+0x7e8], R7 ;  /* 0x0007e80701007387 */ /* 0x0003e20000100800 */
[----:B0-----:R-:W-:-:S03]  /*9b90*/  IMAD R5, R2, 0x7, RZ ;  /* 0x0000000702057824 */ /* 0x001fc600078e02ff */
[----:B------:R0:W-:Y:S01]  /*9ba0*/  STL [R1+0x7c4], R6 ;  /* 0x0007c40601007387 */ /* 0x0001e20000100800 */
[C---:B-1----:R-:W-:Y:S01]  /*9bb0*/  IMAD R7, R2.reuse, 0x60, RZ ;  /* 0x0000006002077824 */ /* 0x042fe200078e02ff */
[----:B------:R-:W-:Y:S02]  /*9bc0*/  LEA.HI.X.SX32 R5, R5, R28, 0x1, P1 ;  /* 0x0000001c05057211 */ /* 0x000fe400008f0eff */
[----:B------:R1:W-:Y:S01]  /*9bd0*/  STL [R1+0x810], R10 ;  /* 0x0008100a01007387 */ /* 0x0003e20000100800 */
[----:B0-----:R-:W-:-:S03]  /*9be0*/  IMAD R6, R2, 0x30, RZ ;  /* 0x0000003002067824 */ /* 0x001fc600078e02ff */
[----:B------:R0:W-:Y:S01]  /*9bf0*/  STL [R1+0x7fc], R5 ;  /* 0x0007fc0501007387 */ /* 0x0001e20000100800 */
[----:B-1----:R-:W-:-:S05]  /*9c00*/  IADD3 R10, P1, R7, R0, RZ ;  /* 0x00000000070a7210 */ /* 0x002fca0007f3e0ff */
[----:B------:R1:W-:Y:S01]  /*9c10*/  STL [R1+0x6b8], R10 ;  /* 0x0006b80a01007387 */ /* 0x0003e20000100800 */
[-C--:B0-----:R-:W-:Y:S01]  /*9c20*/  LEA.HI.X.SX32 R5, R3, R28.reuse, 0x1, P3 ;  /* 0x0000001c03057211 */ /* 0x081fe200018f0eff */
[----:B------:R-:W-:Y:S01]  /*9c30*/  IMAD R3, R2, 0x18, RZ ;  /* 0x0000001802037824 */ /* 0x000fe200078e02ff */
[----:B------:R-:W-:-:S03]  /*9c40*/  LEA.HI.X.SX32 R4, R4, R28, 0x1, P4 ;  /* 0x0000001c04047211 */ /* 0x000fc600020f0eff */
[----:B------:R0:W-:Y:S01]  /*9c50*/  STL [R1+0x5b4], R5 ;  /* 0x0005b40501007387 */ /* 0x0001e20000100800 */
[-C--:B-1----:R-:W-:Y:S02]  /*9c60*/  IADD3 R10, P3, R6, R0.reuse, RZ ;  /* 0x00000000060a7210 */ /* 0x082fe40007f7e0ff */
[----:B------:R-:W-:-:S03]  /*9c70*/  IADD3 R11, P4, R3, R0, RZ ;  /* 0x00000000030b7210 */ /* 0x000fc60007f9e0ff */
[----:B------:R1:W-:Y:S01]  /*9c80*/  STL [R1+0x778], R10 ;  /* 0x0007780a01007387 */ /* 0x0003e20000100800 */
[----:B0-----:R-:W-:-:S03]  /*9c90*/  IMAD R5, R2, 0xc, RZ ;  /* 0x0000000c02057824 */ /* 0x001fc600078e02ff */
[----:B------:R0:W-:Y:S01]  /*9ca0*/  STL [R1+0x6f4], R4 ;  /* 0x0006f40401007387 */ /* 0x0001e20000100800 */
[----:B-1----:R-:W-:-:S03]  /*9cb0*/  LEA.HI.X.SX32 R10, R8, R28, 0x1, P2 ;  /* 0x0000001c080a7211 */ /* 0x002fc600010f0eff */
[----:B------:R-:W-:Y:S01]  /*9cc0*/  STL [R1+0x7d8], R11 ;  /* 0x0007d80b01007387 */ /* 0x000fe20000100800 */
[----:B------:R-:W-:Y:S01]  /*9cd0*/  IADD3 R12, P2, R5, R0, RZ ;  /* 0x00000000050c7210 */ /* 0x000fe20007f5e0ff */
[C---:B------:R-:W-:Y:S02]  /*9ce0*/  IMAD R8, R2.reuse, 0x5, RZ ;  /* 0x0000000502087824 */ /* 0x040fe400078e02ff */
[----:B0-----:R-:W-:Y:S01]  /*9cf0*/  IMAD R4, R2, 0x6, RZ ;  /* 0x0000000602047824 */ /* 0x001fe200078e02ff */
[----:B------:R0:W-:Y:S04]  /*9d00*/  STL [R1+0x794], R10 ;  /* 0x0007940a01007387 */ /* 0x0001e80000100800 */
[----:B------:R-:W-:Y:S01]  /*9d10*/  STL [R1+0x808], R12 ;  /* 0x0008080c01007387 */ /* 0x000fe20000100800 */
[----:B0-----:R-:W-:-:S02]  /*9d20*/  LEA.HI.X.SX32 R10, R9, R28, 0x1, P6 ;  /* 0x0000001c090a7211 */ /* 0x001fc400030f0eff */
[----:B------:R-:W-:Y:S02]  /*9d30*/  IADD3 R11, P6, R4, R0, RZ ;  /* 0x00000000040b7210 */ /* 0x000fe40007fde0ff */
[-C--:B------:R-:W-:Y:S01]  /*9d40*/  LEA.HI.X.SX32 R9, R8, R28.reuse, 0x1, P5 ;  /* 0x0000001c08097211 */ /* 0x080fe200028f0eff */
[----:B------:R0:W-:Y:S01]  /*9d50*/  STL [R1+0x7e4], R10 ;  /* 0x0007e40a01007387 */ /* 0x0001e20000100800 */
[----:B------:R-:W-:-:S03]  /*9d60*/  LEA.HI.X.SX32 R8, R7, R28, 0x1, P0 ;  /* 0x0000001c07087211 */ /* 0x000fc600000f0eff */
[----:B------:R-:W-:Y:S01]  /*9d70*/  STL [R1+0x820], R11 ;  /* 0x0008200b01007387 */ /* 0x000fe20000100800 */
[----:B0-----:R-:W-:-:S03]  /*9d80*/  LEA R10, P5, R2, R0, 0x7 ;  /* 0x00000000020a7211 */ /* 0x001fc600078a38ff */
[----:B------:R0:W-:Y:S01]  /*9d90*/  STL [R1+0x80c], R9 ;  /* 0x00080c0901007387 */ /* 0x0001e20000100800 */
[----:B------:R-:W-:-:S03]  /*9da0*/  LEA.HI.X.SX32 R7, R6, R28, 0x1, P1 ;  /* 0x0000001c06077211 */ /* 0x000fc600008f0eff */
[----:B------:R-:W-:Y:S01]  /*9db0*/  STL [R1+0x638], R10 ;  /* 0x0006380a01007387 */ /* 0x000fe20000100800 */
[----:B------:R-:W-:-:S03]  /*9dc0*/  LEA.HI.X.SX32 R6, R3, R28, 0x1, P3 ;  /* 0x0000001c03067211 */ /* 0x000fc600018f0eff */
[----:B------:R1:W-:Y:S01]  /*9dd0*/  STL [R1+0x534], R8 ;  /* 0x0005340801007387 */ /* 0x0003e20000100800 */
[----:B0-----:R-:W-:-:S05]  /*9de0*/  LEA R9, P0, R2, R0, 0x6 ;  /* 0x0000000002097211 */ /* 0x001fca00078030ff */
[----:B------:R-:W-:Y:S01]  /*9df0*/  STL [R1+0x738], R9 ;  /* 0x0007380901007387 */ /* 0x000fe20000100800 */
[----:B-1----:R-:W-:-:S03]  /*9e00*/  LEA R8, P1, R2, R0, 0x5 ;  /* 0x0000000002087211 */ /* 0x002fc600078228ff */
[----:B------:R0:W-:Y:S04]  /*9e10*/  STL [R1+0x6b4], R7 ;  /* 0x0006b40701007387 */ /* 0x0001e80000100800 */
[----:B------:R-:W-:Y:S04]  /*9e20*/  STL [R1+0x7b8], R8 ;  /* 0x0007b80801007387 */ /* 0x000fe80000100800 */
[----:B------:R1:W-:Y:S01]  /*9e30*/  STL [R1+0x774], R6 ;  /* 0x0007740601007387 */ /* 0x0003e20000100800 */
[C---:B0-----:R-:W-:Y:S01]  /*9e40*/  LEA R7, P3, R2.reuse, R0, 0x4 ;  /* 0x0000000002077211 */ /* 0x041fe200078620ff */
[----:B------:R-:W-:-:S04]  /*9e50*/  IMAD.SHL.U32 R3, R2, 0x2, RZ ;  /* 0x0000000202037824 */ /* 0x000fc800078e00ff */
[----:B------:R0:W-:Y:S01]  /*9e60*/  STL [R1+0x7f8], R7 ;  /* 0x0007f80701007387 */ /* 0x0001e20000100800 */
[----:B-1----:R-:W-:Y:S01]  /*9e70*/  LEA.HI.X.SX32 R6, R5, R28, 0x1, P4 ;  /* 0x0000001c05067211 */ /* 0x002fe200020f0eff */
[----:B------:R-:W-:-:S04]  /*9e80*/  IMAD R5, R2, 0x3, RZ ;  /* 0x0000000302057824 */ /* 0x000fc800078e02ff */
[----:B------:R1:W-:Y:S01]  /*9e90*/  STL [R1+0x7d4], R6 ;  /* 0x0007d40601007387 */ /* 0x0003e20000100800 */
[----:B0-----:R-:W-:-:S05]  /*9ea0*/  LEA R7, P4, R2, R0, 0x3 ;  /* 0x0000000002077211 */ /* 0x001fca00078818ff */
[----:B------:R0:W-:Y:S01]  /*9eb0*/  STL [R1+0x818], R7 ;  /* 0x0008180701007387 */ /* 0x0001e20000100800 */
[----:B-1----:R-:W-:Y:S01]  /*9ec0*/  LEA.HI.X.SX32 R6, R4, R28, 0x1, P2 ;  /* 0x0000001c04067211 */ /* 0x002fe200010f0eff */
[----:B------:R-:W-:-:S04]  /*9ed0*/  IMAD.SHL.U32 R4, R2, 0x40, RZ ;  /* 0x0000004002047824 */ /* 0x000fc800078e00ff */
[----:B------:R1:W-:Y:S01]  /*9ee0*/  STL [R1+0x804], R6 ;  /* 0x0008040601007387 */ /* 0x0003e20000100800 */
[----:B0-----:R-:W-:Y:S02]  /*9ef0*/  IADD3 R7, P2, R3, R0, RZ ;  /* 0x0000000003077210 */ /* 0x001fe40007f5e0ff */
[----:B------:R-:W-:-:S03]  /*9f00*/  LEA.HI.X.SX32 R4, R4, R28, 0x1, P5 ;  /* 0x0000001c04047211 */ /* 0x000fc600028f0eff */
[----:B------:R0:W-:Y:S01]  /*9f10*/  STL [R1+0x830], R7 ;  /* 0x0008300701007387 */ /* 0x0001e20000100800 */
[----:B-1----:R-:W-:Y:S02]  /*9f20*/  LEA.HI.X.SX32 R6, R5, R28, 0x1, P6 ;  /* 0x0000001c05067211 */ /* 0x002fe400030f0eff */
[C---:B------:R-:W-:Y:S02]  /*9f30*/  LEA R5, P6, R2.reuse, R0, 0x2 ;  /* 0x0000000002057211 */ /* 0x040fe400078c10ff */
[----:B------:R1:W5:Y:S01]  /*9f40*/  LDL.LU R0, [R1+0xa68] ;  /* 0x000a680001007983 */ /* 0x0003620000300800 */
[----:B0-----:R-:W-:-:S03]  /*9f50*/  IMAD.SHL.U32 R7, R2, 0x20, RZ ;  /* 0x0000002002077824 */ /* 0x001fc600078e00ff */
[----:B------:R0:W-:Y:S04]  /*9f60*/  STL [R1+0x81c], R6 ;  /* 0x00081c0601007387 */ /* 0x0001e80000100800 */
[----:B------:R2:W-:Y:S01]  /*9f70*/  STL [R1+0x828], R5 ;  /* 0x0008280501007387 */ /* 0x0005e20000100800 */
[----:B------:R-:W-:-:S03]  /*9f80*/  LEA.HI.X.SX32 R8, R7, R28, 0x1, P0 ;  /* 0x0000001c07087211 */ /* 0x000fc600000f0eff */
[----:B------:R3:W-:Y:S01]  /*9f90*/  STL [R1+0x634], R4 ;  /* 0x0006340401007387 */ /* 0x0007e20000100800 */
[C---:B0-----:R-:W-:Y:S02]  /*9fa0*/  IMAD.SHL.U32 R6, R2.reuse, 0x10, RZ ;  /* 0x0000001002067824 */ /* 0x041fe400078e00ff */
[----:B--2---:R-:W-:-:S03]  /*9fb0*/  IMAD.SHL.U32 R5, R2, 0x8, RZ ;  /* 0x0000000802057824 */ /* 0x004fc600078e00ff */
[-C--:B------:R-:W-:Y:S01]  /*9fc0*/  LEA.HI.X.SX32 R7, R6, R28.reuse, 0x1, P1 ;  /* 0x0000001c06077211 */ /* 0x080fe200008f0eff */
[----:B---3--:R-:W-:Y:S01]  /*9fd0*/  IMAD.SHL.U32 R4, R2, 0x4, RZ ;  /* 0x0000000402047824 */ /* 0x008fe200078e00ff */
[-C--:B------:R-:W-:Y:S01]  /*9fe0*/  LEA.HI.X.SX32 R6, R5, R28.reuse, 0x1, P3 ;  /* 0x0000001c05067211 */ /* 0x080fe200018f0eff */
[----:B------:R-:W-:Y:S03]  /*9ff0*/  STL [R1+0x734], R8 ;  /* 0x0007340801007387 */ /* 0x000fe60000100800 */
[-C--:B------:R-:W-:Y:S01]  /*a000*/  LEA.HI.X.SX32 R5, R4, R28.reuse, 0x1, P4 ;  /* 0x0000001c04057211 */ /* 0x080fe200020f0eff */
[----:B------:R-:W-:Y:S01]  /*a010*/  STL [R1+0x7b4], R7 ;  /* 0x0007b40701007387 */ /* 0x000fe20000100800 */
[-C--:B------:R-:W-:Y:S02]  /*a020*/  LEA.HI.X.SX32 R4, R2, R28.reuse, 0x1, P2 ;  /* 0x0000001c02047211 */ /* 0x080fe400010f0eff */
[----:B------:R-:W-:Y:S01]  /*a030*/  LEA.HI.X.SX32 R2, R3, R28, 0x1, P6 ;  /* 0x0000001c03027211 */ /* 0x000fe200030f0eff */
[----:B------:R-:W-:Y:S04]  /*a040*/  STL [R1+0x7f4], R6 ;  /* 0x0007f40601007387 */ /* 0x000fe80000100800 */
[----:B------:R-:W-:Y:S04]  /*a050*/  STL [R1+0x814], R5 ;  /* 0x0008140501007387 */ /* 0x000fe80000100800 */
[----:B------:R-:W2:Y:S04]  /*a060*/  LDL R28, [R1+0x394] ;  /* 0x00039400011c7983 */ /* 0x000ea80000100800 */
[----:B------:R0:W-:Y:S04]  /*a070*/  STL [R1+0x82c], R4 ;  /* 0x00082c0401007387 */ /* 0x0001e80000100800 */
[----:B------:R3:W-:Y:S04]  /*a080*/  STL [R1+0x824], R2 ;  /* 0x0008240201007387 */ /* 0x0007e80000100800 */
[----:B------:R-:W-:Y:S04]  /*a090*/  STL [R1+0x1a8], RZ ;  /* 0x0001a8ff01007387 */ /* 0x000fe80000100800 */
[----:B------:R-:W-:Y:S04]  /*a0a0*/  STL [R1+0x1ac], RZ ;  /* 0x0001acff01007387 */ /* 0x000fe80000100800 */
[----:B------:R-:W4:Y:S04]  /*a0b0*/  LDL R3, [R1+0x398] ;  /* 0x0003980001037983 */ /* 0x000f280000100800 */
[----:B0-----:R-:W0:Y:S04]  /*a0c0*/  S2R R4, SR_TID.X ;  /* 0x0000000000047919 */ /* 0x001e280000002100 */
[----:B------:R-:W-:Y:S04]  /*a0d0*/  STL [R1+0x180], RZ ;  /* 0x000180ff01007387 */ /* 0x000fe80000100800 */
[----:B------:R-:W-:Y:S04]  /*a0e0*/  STL [R1+0x184], RZ ;  /* 0x000184ff01007387 */ /* 0x000fe80000100800 */
[----:B------:R-:W-:Y:S04]  /*a0f0*/  STL [R1+0x188], RZ ;  /* 0x000188ff01007387 */ /* 0x000fe80000100800 */
[----:B------:R-:W-:Y:S04]  /*a100*/  STL [R1+0x18c], RZ ;  /* 0x00018cff01007387 */ /* 0x000fe80000100800 */
[----:B------:R-:W-:Y:S01]  /*a110*/  STL [R1+0x170], RZ ;  /* 0x000170ff01007387 */ /* 0x000fe20000100800 */
[----:B0-----:R-:W-:-:S03]  /*a120*/  LOP3.LUT R4, R4, 0xff, RZ, 0xc0, !PT ;  /* 0x000000ff04047812 */ /* 0x001fc600078ec0ff */
[----:B------:R-:W-:Y:S04]  /*a130*/  STL [R1+0x174], RZ ;  /* 0x000174ff01007387 */ /* 0x000fe80000100800 */
[----:B------:R-:W-:Y:S01]  /*a140*/  STL [R1+0x178], RZ ;  /* 0x000178ff01007387 */ /* 0x000fe20000100800 */
[----:B------:R-:W-:-:S03]  /*a150*/  IMAD.SHL.U32 R4, R4, 0x2, RZ ;  /* 0x0000000204047824 */ /* 0x000fc600078e00ff */
[----:B------:R-:W-:Y:S04]  /*a160*/  STL [R1+0x17c], RZ ;  /* 0x00017cff01007387 */ /* 0x000fe80000100800 */
[----:B------:R-:W-:Y:S04]  /*a170*/  STL [R1+0x160], RZ ;  /* 0x000160ff01007387 */ /* 0x000fe80000100800 */
[----:B------:R-:W-:Y:S01]  /*a180*/  STL [R1+0x164], RZ ;  /* 0x000164ff01007387 */ /* 0x000fe20000100800 */
[----:B---3--:R-:W-:-:S03]  /*a190*/  LOP3.LUT R2, R4, 0x20, RZ, 0x3c, !PT ;  /* 0x0000002004027812 */ /* 0x008fc600078e3cff */
[----:B------:R-:W-:Y:S01]  /*a1a0*/  STL [R1+0x168], RZ ;  /* 0x000168ff01007387 */ /* 0x000fe20000100800 */
[----:B------:R-:W-:-:S03]  /*a1b0*/  LOP3.LUT R2, R4, 0x50, RZ, 0x3c, !PT ;  /* 0x0000005004027812 */ /* 0x000fc600078e3cff */
[----:B------:R-:W-:Y:S04]  /*a1c0*/  STL [R1+0x16c], RZ ;  /* 0x00016cff01007387 */ /* 0x000fe80000100800 */
[----:B------:R-:W-:Y:S04]  /*a1d0*/  STL [R1+0x150], RZ ;  /* 0x000150ff01007387 */ /* 0x000fe80000100800 */
[----:B------:R-:W-:Y:S04]  /*a1e0*/  STL [R1+0x154], RZ ;  /* 0x000154ff01007387 */ /* 0x000fe80000100800 */
[----:B------:R-:W-:Y:S01]  /*a1f0*/  STL [R1+0x158], RZ ;  /* 0x000158ff01007387 */ /* 0x000fe20000100800 */
[----:B------:R-:W-:-:S03]  /*a200*/  LOP3.LUT R5, R4, 0x30, RZ, 0x3c, !PT ;  /* 0x0000003004057812 */ /* 0x000fc600078e3cff */
[----:B------:R-:W-:Y:S01]  /*a210*/  STL [R1+0x15c], RZ ;  /* 0x00015cff01007387 */ /* 0x000fe20000100800 */
[----:B------:R-:W-:-:S03]  /*a220*/  LOP3.LUT R5, R4, 0x60, RZ, 0x3c, !PT ;  /* 0x0000006004057812 */ /* 0x000fc600078e3cff */
[----:B------:R-:W-:Y:S04]  /*a230*/  STL [R1+0xb0], RZ ;  /* 0x0000b0ff01007387 */ /* 0x000fe80000100800 */
[----:B------:R-:W-:Y:S04]  /*a240*/  STL [R1+0xb4], RZ ;  /* 0x0000b4ff01007387 */ /* 0x000fe80000100800 */
[----:B------:R-:W-:Y:S04]  /*a250*/  STL [R1+0xb8], RZ ;  /* 0x0000b8ff01007387 */ /* 0x000fe80000100800 */
[----:B------:R-:W-:Y:S01]  /*a260*/  STL [R1+0xbc], RZ ;  /* 0x0000bcff01007387 */ /* 0x000fe20000100800 */
[----:B------:R-:W-:-:S02]  /*a270*/  ULDC UR4, c[0x0][0x18c] ;  /* 0x0000630000047ab9 */ /* 0x000fc40000000800 */
[----:B------:R-:W-:Y:S01]  /*a280*/  USHF.L.U32 UR4, UR4, 0x7, URZ ;  /* 0x0000000704047899 */ /* 0x000fe2000800063f */
[C---:B------:R-:W-:Y:S02]  /*a290*/  LOP3.LUT R6, R4.reuse, 0x10, RZ, 0x3c, !PT ;  /* 0x0000001004067812 */ /* 0x040fe400078e3cff */
[C---:B------:R-:W-:Y:S01]  /*a2a0*/  LOP3.LUT R6, R4.reuse, 0x40, RZ, 0x3c, !PT ;  /* 0x0000004004067812 */ /* 0x040fe200078e3cff */
[----:B------:R-:W-:Y:S01]  /*a2b0*/  USHF.R.S32.HI UR5, URZ, 0x1f, UR4 ;  /* 0x0000001f3f057899 */ /* 0x000fe20008011404 */
[----:B------:R-:W-:Y:S01]  /*a2c0*/  LOP3.LUT R4, R4, 0x70, RZ, 0x3c, !PT ;  /* 0x0000007004047812 */ /* 0x000fe200078e3cff */
[----:B------:R-:W-:Y:S02]  /*a2d0*/  USHF.L.U32 UR8, UR4, 0x1, URZ ;  /* 0x0000000104087899 */ /* 0x000fe4000800063f */
[----:B------:R-:W-:Y:S01]  /*a2e0*/  USHF.L.U64.HI UR5, UR4, 0x1, UR5 ;  /* 0x0000000104057899 */ /* 0x000fe20008010205 */
[C---:B--2---:R-:W-:Y:S02]  /*a2f0*/  LOP3.LUT R2, R28.reuse, 0x20, RZ, 0x3c, !PT ;  /* 0x000000201c027812 */ /* 0x044fe400078e3cff */
[----:B------:R-:W-:-:S03]  /*a300*/  LOP3.LUT R5, R28, 0x40, RZ, 0x3c, !PT ;  /* 0x000000401c057812 */ /* 0x000fc600078e3cff */
[----:B------:R4:W-:Y:S04]  /*a310*/  STL [R1+0xa44], R2 ;  /* 0x000a440201007387 */ /* 0x0009e80000100800 */
[----:B------:R1:W-:Y:S01]  /*a320*/  STL [R1+0xa40], R5 ;  /* 0x000a400501007387 */ /* 0x0003e20000100800 */
[----:B----4-:R-:W-:-:S05]  /*a330*/  LOP3.LUT R2, R3, 0x40, RZ, 0x3c, !PT ;  /* 0x0000004003027812 */ /* 0x010fca00078e3cff */
[----:B------:R1:W-:Y:S01]  /*a340*/  STL [R1+0xa38], R2 ;  /* 0x000a380201007387 */ /* 0x0003e20000100800 */
[----:B------:R-:W-:-:S03]  /*a350*/  LOP3.LUT R4, R28, 0x60, RZ, 0x3c, !PT ;  /* 0x000000601c047812 */ /* 0x000fc600078e3cff */
.L_x_2:
[----:B-----5:R-:W2:Y:S01]  /*a360*/  LDL R3, [R1+0x3a4] ;  /* 0x0003a40001037983 */ /* 0x020ea20000100800 */
[----:B-1----:R-:W-:-:S03]  /*a370*/  IMAD.MOV.U32 R5, RZ, RZ, c[0x0][0x180] ;  /* 0x00006000ff057624 */ /* 0x002fc600078e00ff */
[----:B0-2---:R0:W-:Y:S04]  /*a380*/  STL [R1+0x1ef0], R3 ;  /* 0x001ef00301007387 */ /* 0x0051e80000100800 */
[----:B------:R-:W2:Y:S04]  /*a390*/  LDL R2, [R1+0x3a8] ;  /* 0x0003a80001027983 */ /* 0x000ea80000100800 */
[----:B0-----:R-:W3:Y:S04]  /*a3a0*/  LDL R3, [R1+0x438] ;  /* 0x0004380001037983 */ /* 0x001ee80000100800 */
[----:B------:R-:W-:Y:S04]  /*a3b0*/  STL [R1+0x1eb8], R28 ;  /* 0x001eb81c01007387 */ /* 0x000fe80000100800 */
        /* <DEDUP_REMOVED lines=14> */
[----:B------:R0:W-:Y:S04]  /*a4a0*/  STL [R1+0x1eec], R26 ;  /* 0x001eec1a01007387 */ /* 0x0001e80000100800 */
        /* <DEDUP_REMOVED lines=78> */
[----:B-----5:R-:W-:Y:S01]  /*a990*/  STL [R1+0xbd8], R0 ;  /* 0x000bd80001007387 */ /* 0x020fe20000100800 */
[----:B---3--:R-:W-:-:S03]  /*a9a0*/  IMAD R5, R3, -0x80, R5 ;  /* 0xffffff8003057824 */ /* 0x008fc600078e0205 */
[----:B------:R-:W-:Y:S04]  /*a9b0*/  STL [R1+0x1d64], R0 ;  /* 0x001d640001007387 */ /* 0x000fe80000100800 */
[----:B------:R-:W-:Y:S04]  /*a9c0*/  STL [R1+0x1d68], R0 ;  /* 0x001d680001007387 */ /* 0x000fe80000100800 */
[----:B------:R-:W-:Y:S04]  /*a9d0*/  STL [R1+0x1d70], R0 ;  /* 0x001d700001007387 */ /* 0x000fe80000100800 */
[----:B------:R-:W-:Y:S04]  /*a9e0*/  STL [R1+0x1d74], R0 ;  /* 0x001d740001007387 */ /* 0x000fe80000100800 */
[----:B------:R-:W2:Y:S01]  /*a9f0*/  LDL.LU R3, [R1+0x1ef0] ;  /* 0x001ef00001037983 */ /* 0x000ea20000300800 */
[----:B------:R-:W-:-:S02]  /*aa00*/  ISETP.GT.AND P0, PT, R5, RZ, PT ;  /* 0x000000ff0500720c */ /* 0x000fc40003f04270 */
[----:B0-----:R-:W-:-:S11]  /*aa10*/  PRMT R26, RZ, 0x7610, R26 ;  /* 0x00007610ff1a7816 */ /* 0x001fd6000000001a */
[----:B--2---:R-:W2:Y:S01]  /*aa20*/  @P0 LDG.E.U16 R26, [R2.64] ;  /* 0x00000006021a0981 */ /* 0x004ea2000c1e1500 */
[----:B------:R-:W-:-:S03]  /*aa30*/  ISETP.GT.AND P1, PT, R5, 0x1, PT ;  /* 0x000000010500780c */ /* 0x000fc60003f24270 */
[----:B--2---:R0:W-:Y:S04]  /*aa40*/  STL [R1+0x8], R26 ;  /* 0x0000081a01007387 */ /* 0x0041e80000100800 */
[----:B0-----:R-:W2:Y:S04]  /*aa50*/  LDL.LU R26, [R1+0x1eec] ;  /* 0x001eec00011a7983 */ /* 0x001ea80000300800 */
[----:B------:R-:W3:Y:S04]  /*aa60*/  LDL R2, [R1+0x82c] ;  /* 0x00082c0001027983 */ /* 0x000ee80000100800 */
[----:B------:R-:W3:Y:S01]  /*aa70*/  LDL R3, [R1+0x830] ;  /* 0x0008300001037983 */ /* 0x000ee20000100800 */
[----:B------:R-:W-:-:S02]  /*aa80*/  PRMT R28, RZ, 0x7610, R28 ;  /* 0x00007610ff1c7816 */ /* 0x000fc4000000001c */
[----:B---3--:R-:W-:-:S04]  /*aa90*/  @P1 LOP3.LUT R3, R3, R2, RZ, 0x3c, !PT ;  /* 0x0000000203031212 */ /* 0x008fc800078e3cff */
[----:B------:R-:W-:-:S04]  /*aaa0*/  @P1 LOP3.LUT R2, R3, R2, RZ, 0x3c, !PT ;  /* 0x0000000203021212 */ /* 0x000fc800078e3cff */
[----:B------:R-:W-:-:S05]  /*aab0*/  @P1 LOP3.LUT R3, R3, R2, RZ, 0x3c, !PT ;  /* 0x0000000203031212 */ /* 0x000fca00078e3cff */
[----:B------:R-:W3:Y:S01]  /*aac0*/  @P1 LDG.E.U16 R28, [R2.64] ;  /* 0x00000006021c1981 */ /* 0x000ee2000c1e1500 */
[----:B------:R-:W-:-:S03]  /*aad0*/  ISETP.GT.AND P2, PT, R5, 0x2, PT ;  /* 0x000000020500780c */ /* 0x000fc60003f44270 */
[----:B---3--:R0:W-:Y:S04]  /*aae0*/  STL [R1+0x18], R28 ;  /* 0x0000181c01007387 */ /* 0x0081e80000100800 */
[----:B0-----:R-:W3:Y:S04]  /*aaf0*/  LDL.LU R28, [R1+0x1ee8] ;  /* 0x001ee800011c7983 */ /* 0x001ee80000300800 */
[----:B------:R-:W4:Y:S04]  /*ab00*/  LDL R2, [R1+0x824] ;  /* 0x0008240001027983 */ /* 0x000f280000100800 */
[----:B------:R-:W4:Y:S01]  /*ab10*/  LDL R3, [R1+0x828] ;  /* 0x0008280001037983 */ /* 0x000f220000100800 */
[----:B--2---:R-:W-:-:S02]  /*ab20*/  PRMT R26, RZ, 0x7610, R26 ;  /* 0x00007610ff1a7816 */ /* 0x004fc4000000001a */
[----:B----4-:R-:W-:-:S04]  /*ab30*/  @P2 LOP3.LUT R3, R3, R2, RZ, 0x3c, !PT ;  /* 0x0000000203032212 */ /* 0x010fc800078e3cff */
[----:B------:R-:W-:-:S04]  /*ab40*/  @P2 LOP3.LUT R2, R3, R2, RZ, 0x3c, !PT ;  /* 0x0000000203022212 */ /* 0x000fc800078e3cff */
[----:B------:R-:W-:-:S05]  /*ab50*/  @P2 LOP3.LUT R3, R3, R2, RZ, 0x3c, !PT ;  /* 0x0000000203032212 */ /* 0x000fca00078e3cff */
[----:B------:R-:W2:Y:S01]  /*ab60*/  @P2 LDG.E.U16 R26, [R2.64] ;  /* 0x00000006021a2981 */ /* 0x000ea2000c1e1500 */
[----:B------:R-:W-:-:S03]  /*ab70*/  ISETP.GT.AND P3, PT, R5, 0x3, PT ;  /* 0x000000030500780c */ /* 0x000fc60003f64270 */
[----:B--2---:R0:W-:Y:S04]  /*ab80*/  STL [R1+0x3d4], R26 ;  /* 0x0003d41a01007387 */ /* 0x0041e80000100800 */
[----:B0-----:R-:W2:Y:S04]  /*ab90*/  LDL.LU R26, [R1+0x1ee4] ;  /* 0x001ee400011a7983 */ /* 0x001ea80000300800 */
[----:B------:R-:W4:Y:S04]  /*aba0*/  LDL R2, [R1+0x81c] ;  /* 0x00081c0001027983 */ /* 0x000f280000100800 */
[----:B------:R-:W4:Y:S01]  /*abb0*/  LDL R3, [R1+0x820] ;  /* 0x0008200001037983 */ /* 0x000f220000100800 */
[----:B---3--:R-:W-:-:S02]  /*abc0*/  PRMT R28, RZ, 0x7610, R28 ;  /* 0x00007610ff1c7816 */ /* 0x008fc4000000001c */
[----:B----4-:R-:W-:-:S04]  /*abd0*/  @P3 LOP3.LUT R3, R3, R2, RZ, 0x3c, !PT ;  /* 0x0000000203033212 */ /* 0x010fc800078e3cff */
        /* <DEDUP_REMOVED lines=8> */
[----:B------:R-:W-:-:S02]  /*ac60*/  PRMT R24, RZ, 0x7610, R24 ;  /* 0x00007610ff187816 */ /* 0x000fc40000000018 */
[----:B----4-:R-:W-:-:S04]  /*ac70*/  @P4 LOP3.LUT R3, R3, R2, RZ, 0x3c, !PT ;  /* 0x0000000203034212 */ /* 0x010fc800078e3cff */
[----:B------:R-:W-:-:S04]  /*ac80*/  @P4 LOP3.LUT R2, R3, R2, RZ, 0x3c, !PT ;  /* 0x0000000203024212 */ /* 0x000fc800078e3cff */
[----:B------:R-:W-:-:S05]  /*ac90*/  @P4 LOP3.LUT R3, R3, R2, RZ, 0x3c, !PT ;  /* 0x0000000203034212 */ /* 0x000fca00078e3cff */
[----:B------:R-:W4:Y:S01]  /*aca0*/  @P4 LDG.E.U16 R24, [R2.64] ;  /* 0x0000000602184981 */ /* 0x000f22000c1e1500 */
[----:B------:R-:W-:-:S03]  /*acb0*/  ISETP.GT.AND P5, PT, R5, 0x5, PT ;  /* 0x000000050500780c */ /* 0x000fc60003fa4270 */
[----:B----4-:R0:W-:Y:S04]  /*acc0*/  STL [R1+0x430], R24 ;  /* 0x0004301801007387 */ /* 0x0101e80000100800 */
[----:B0-----:R-:W4:Y:S04]  /*acd0*/  LDL.LU R24, [R1+0x1edc] ;  /* 0x001edc0001187983 */ /* 0x001f280000300800 */
[----:B------:R-:W3:Y:S04]  /*ace0*/  LDL R2, [R1+0x80c] ;  /* 0x00080c0001027983 */ /* 0x000ee80000100800 */
[----:B------:R-:W3:Y:S01]  /*acf0*/  LDL R3, [R1+0x810] ;  /* 0x0008100001037983 */ /* 0x000ee20000100800 */
[----:B--2---:R-:W-:-:S02]  /*ad00*/  PRMT R26, RZ, 0x7610, R26 ;  /* 0x00007610ff1a7816 */ /* 0x004fc4000000001a */
[----:B---3--:R-:W-:-:S04]  /*ad10*/  @P5 LOP3.LUT R3, R3, R2, RZ, 0x3c, !PT ;  /* 0x0000000203035212 */ /* 0x008fc800078e3cff */
[----:B------:R-:W-:-:S04]  /*ad20*/  @P5 LOP3.LUT R2, R3, R2, RZ, 0x3c, !PT ;  /* 0x0000000203025212 */ /* 0x000fc800078e3cff */
[----:B------:R-:W-:-:S05]  /*ad30*/  @P5 LOP3.LUT R3, R3, R2, RZ, 0x3c, !PT ;  /* 0x0000000203035212 */ /* 0x000fca00078e3cff */
[----:B------:R-:W2:Y:S01]  /*ad40*/  @P5 LDG.E.U16 R26, [R2.64] ;  /* 0x00000006021a5981 */ /* 0x000ea2000c1e1500 */
        /* <DEDUP_REMOVED lines=31> */
[----:B---3--:R0:W-:Y:S04]  /*af40*/  STL [R1], R28 ;  /* 0x0000001c01007387 */ /* 0x0081e80000100800 */
[----:B0-----:R-:W3:Y:S04]  /*af50*/  LDL.LU R28, [R1+0x1ecc] ;  /* 0x001ecc00011c7983 */ /* 0x001ee80000300800 */
[----:B------:R-:W2:Y:S04]  /*af60*/  LDL R2, [R1+0x7ec] ;  /* 0x0007ec0001027983 */ /* 0x000ea80000100800 */
[----:B------:R-:W2:Y:S01]  /*af70*/  LDL R3, [R1+0x7f0] ;  /* 0x0007f00001037983 */ /* 0x000ea20000100800 */
[----:B----4-:R-:W-:-:S02]  /*af80*/  PRMT R24, RZ, 0x7610, R24 ;  /* 0x00007610ff187816 */ /* 0x010fc40000000018 */
[----:B--2---:R-:W-:-:S04]  /*af90*/  @P2 LOP3.LUT R3, R3, R2, RZ, 0x3c, !PT ;  /* 0x0000000203032212 */ /* 0x004fc800078e3cff */
        /* <DEDUP_REMOVED lines=16> */
[----:B------:R-:W2:Y:S04]  /*b0a0*/  LDL R2, [R1+0x7dc] ;  /* 0x0007dc0001027983 */ /* 0x000ea80000100800 */
[----:B------:R-:W2:Y:S01]  /*b0b0*/  LDL R3, [R1+0x7e0] ;  /* 0x0007e00001037983 */ /* 0x000ea20000100800 */
[----:B---3--:R-:W-:-:S02]  /*b0c0*/  PRMT R28, RZ, 0x7610, R28 ;  /* 0x00007610ff1c7816 */ /* 0x008fc4000000001c */
[----:B--2---:R-:W-:-:S04]  /*b0d0*/  @P4 LOP3.LUT R3, R3, R2, RZ, 0x3c, !PT ;  /* 0x0000000203034212 */ /* 0x004fc800078e3cff */
        /* <DEDUP_REMOVED lines=8> */
[----:B----4-:R-:W-:-:S02]  /*b160*/  PRMT R26, RZ, 0x7610, R26 ;  /* 0x00007610ff1a7816 */ /* 0x010fc4000000001a */
        /* <DEDUP_REMOVED lines=43> */
[----:B------:R0:W3:Y:S04]  /*b420*/  @P4 LDG.E.U16 R28, [R2.64] ;  /* 0x00000006021c4981 */ /* 0x0000e8000c1e1500 */
[----:B0-----:R-:W2:Y:S04]  /*b430*/  LDL R2, [R1+0x7ac] ;  /* 0x0007ac0001027983 */ /* 0x001ea80000100800 */
[----:B------:R-:W2:Y:S01]  /*b440*/  LDL R3, [R1+0x7b0] ;  /* 0x0007b00001037983 */ /* 0x000ea20000100800 */
[----:B------:R-:W-:Y:S02]  /*b450*/  ISETP.GT.AND P1, PT, R5, 0x11, PT ;  /* 0x000000110500780c */ /* 0x000fe40003f24270 */
[----:B----4-:R-:W-:-:S11]  /*b460*/  PRMT R24, RZ, 0x7610, R24 ;  /* 0x00007610ff187816 */ /* 0x010fd60000000018 */
[----:B--2---:R-:W-:-:S04]  /*b470*/  @P1 LOP3.LUT R3, R3, R2, RZ, 0x3c, !PT ;  /* 0x0000000203031212 */ /* 0x004fc800078e3cff */
[----:B------:R-:W-:-:S04]  /*b480*/  @P1 LOP3.LUT R2, R3, R2, RZ, 0x3c, !PT ;  /* 0x0000000203021212 */ /* 0x000fc800078e3cff */
[----:B------:R-:W-:-:S05]  /*b490*/  @P1 LOP3.LUT R3, R3, R2, RZ, 0x3c, !PT ;  /* 0x0000000203031212 */ /* 0x000fca00078e3cff */
[----:B------:R-:W2:Y:S04]  /*b4a0*/  @P1 LDG.E.U16 R24, [R2.64] ;  /* 0x0000000602181981 */ /* 0x000ea8000c1e1500 */
[----:B---3--:R-:W-:Y:S01]  /*b4b0*/  STL [R1+0x1d3c], R28 ;  /* 0x001d3c1c01007387 */ /* 0x008fe20000100800 */
        /* <DEDUP_REMOVED lines=63> */
[----:B------:R-:W2:Y:S04]  /*b8b0*/  LDL R2, [R1+0x774] ;  /* 0x0007740001027983 */ /* 0x000ea80000100800 */
[----:B------:R-:W2:Y:S01]  /*b8c0*/  LDL R3, [R1+0x778] ;  /* 0x0007780001037983 */ /* 0x000ea20000100800 */
[----:B---3--:R-:W-:-:S02]  /*b8d0*/  PRMT R26, RZ, 0x7610, R26 ;  /* 0x00007610ff1a7816 */ /* 0x008fc4000000001a */
[----:B--2---:R-:W-:-:S04]  /*b8e0*/  @P2 LOP3.LUT R3, R3, R2, RZ, 0x3c, !PT ;  /* 0x0000000203032212 */ /* 0x004fc800078e3cff */
[----:B------:R-:W-:-:S04]  /*b8f0*/  @P2 LOP3.LUT R2, R3, R2, RZ, 0x3c, !PT ;  /* 0x0000000203022212 */ /* 0x000fc800078e3cff */
[----:B------:R-:W-:-:S05]  /*b900*/  @P2 LOP3.LUT R3, R3, R2, RZ, 0x3c, !PT ;  /* 0x0000000203032212 */ /* 0x000fca00078e3cff */
[----:B------:R0:W2:Y:S04]  /*b910*/  @P2 LDG.E.U16 R26, [R2.64] ;  /* 0x00000006021a2981 */ /* 0x0000a8000c1e1500 */
[----:B0-----:R-:W3:Y:S04]  /*b920*/  LDL R2, [R1+0x76c] ;  /* 0x00076c0001027983 */ /* 0x001ee80000100800 */
[----:B------:R-:W3:Y:S01]  /*b930*/  LDL R3, [R1+0x770] ;  /* 0x0007700001037983 */ /* 0x000ee20000100800 */
[----:B------:R-:W-:Y:S02]  /*b940*/  ISETP.GT.AND P3, PT, R5, 0x19, PT ;  /* 0x000000190500780c */ /* 0x000fe40003f64270 */
[----:B----4-:R-:W-:-:S11]  /*b950*/  PRMT R22, RZ, 0x7610, R22 ;  /* 0x00007610ff167816 */ /* 0x010fd60000000016 */
[----:B---3--:R-:W-:-:S04]  /*b960*/  @P3 LOP3.LUT R3, R3, R2, RZ, 0x3c, !PT ;  /* 0x0000000203033212 */ /* 0x008fc800078e3cff */
[----:B------:R-:W-:-:S04]  /*b970*/  @P3 LOP3.LUT R2, R3, R2, RZ, 0x3c, !PT ;  /* 0x0000000203023212 */ /* 0x000fc800078e3cff */
[----:B------:R-:W-:-:S05]  /*b980*/  @P3 LOP3.LUT R3, R3, R2, RZ, 0x3c, !PT ;  /* 0x0000000203033212 */ /* 0x000fca00078e3cff */
[----:B------:R-:W3:Y:S04]  /*b990*/  @P3 LDG.E.U16 R22, [R2.64] ;  /* 0x0000000602163981 */ /* 0x000ee8000c1e1500 */
[----:B--2---:R-:W-:Y:S04]  /*b9a0*/  STL [R1+0x1d38], R26 ;  /* 0x001d381a01007387 */ /* 0x004fe80000100800 */
[----:B------:R-:W-:Y:S04]  /*b9b0*/  STL [R1+0x1d40], R26 ;  /* 0x001d401a01007387 */ /* 0x000fe80000100800 */
[----:B------:R-:W-:Y:S04]  /*b9c0*/  STL [R1+0x1d44], R26 ;  /* 0x001d441a01007387 */ /* 0x000fe80000100800 */
[----:B------:R-:W-:Y:S04]  /*b9d0*/  STL [R1+0x1d6c], R26 ;  /* 0x001d6c1a01007387 */ /* 0x000fe80000100800 */
[----:B---3--:R0:W-:Y:S04]  /*b9e0*/  STL [R1+0xc], R22 ;  /* 0x00000c1601007387 */ /* 0x0081e80000100800 */
[----:B0-----:R-:W2:Y:S04]  /*b9f0*/  LDL.LU R22, [R1+0x1e90] ;  /* 0x001e900001167983 */ /* 0x001ea80000300800 */
[----:B------:R-:W3:Y:S04]  /*ba00*/  LDL R2, [R1+0x764] ;  /* 0x0007640001027983 */ /* 0x000ee80000100800 */
[----:B------:R-:W3:Y:S01]  /*ba10*/  LDL R3, [R1+0x768] ;  /* 0x0007680001037983 */ /* 0x000ee20000100800 */
[----:B------:R-:W-:-:S02]  /*ba20*/  ISETP.GT.AND P4, PT, R5, 0x1a, PT ;  /* 0x0000001a0500780c */ /* 0x000fc40003f84270 */
[----:B------:R-:W-:-:S11]  /*ba30*/  PRMT R24, RZ, 0x7610, R24 ;  /* 0x00007610ff187816 */ /* 0x000fd60000000018 */
        /* <DEDUP_REMOVED lines=67> */
[----:B------:R-:W-:-:S11]  /*be70*/  PRMT R22, RZ, 0x7610, R22 ;  /* 0x00007610ff167816 */ /* 0x000fd60000000016 */
        /* <DEDUP_REMOVED lines=8> */
[----:B------:R-:W-:Y:S04]  /*bf00*/  STL [R1+0x1d54], R24 ;  /* 0x001d541801007387 */ /* 0x000fe80000100800 */
        /* <DEDUP_REMOVED lines=76> */
[----:B----4-:R-:W-:Y:S01]  /*c3d0*/  PRMT R29, RZ, 0x7610, R29 ;  /* 0x00007610ff1d7816 */ /* 0x010fe2000000001d */
[----:B---3--:R-:W-:Y:S10]  /*c3e0*/  STL [R1+0x1d30], R22 ;  /* 0x001d301601007387 */ /* 0x008ff40000100800 */
        /* <DEDUP_REMOVED lines=77> */
[----:B0-----:R-:W3:Y:S04]  /*c8c0*/  LDL R2, [R1+0x6ac] ;  /* 0x0006ac0001027983 */ /* 0x001ee80000100800 */
[----:B------:R-:W3:Y:S01]  /*c8d0*/  LDL R3, [R1+0x6b0] ;  /* 0x0006b00001037983 */ /* 0x000ee20000100800 */
[----:B------:R-:W-:Y:S02]  /*c8e0*/  ISETP.GT.AND P2, PT, R5, 0x31, PT ;  /* 0x000000310500780c */ /* 0x000fe40003f44270 */
[----:B--2---:R-:W-:-:S11]  /*c8f0*/  PRMT R27, RZ, 0x7610, R27 ;  /* 0x00007610ff1b7816 */ /* 0x004fd6000000001b */
[----:B---3--:R-:W-:-:S04]  /*c900*/  @P2 LOP3.LUT R3, R3, R2, RZ, 0x3c, !PT ;  /* 0x0000000203032212 */ /* 0x008fc800078e3cff */
        /* <DEDUP_REMOVED lines=14> */
[----:B---3--:R0:W-:Y:S04]  /*c9f0*/  STL [R1+0x340], R25 ;  /* 0x0003401901007387 */ /* 0x0081e80000100800 */
[----:B0-----:R-:W2:Y:S04]  /*ca00*/  LDL.LU R25, [R1+0x1e40] ;  /* 0x001e400001197983 */ /* 0x001ea80000300800 */
[----:B------:R-:W3:Y:S04]  /*ca10*/  LDL R2, [R1+0x69c] ;  /* 0x00069c0001027983 */ /* 0x000ee80000100800 */
[----:B------:R-:W3:Y:S01]  /*ca20*/  LDL R3, [R1+0x6a0] ;  /* 0x0006a00001037983 */ /* 0x000ee20000100800 */
[----:B------:R-:W-:-:S02]  /*ca30*/  ISETP.GT.AND P4, PT, R5, 0x33, PT ;  /* 0x000000330500780c */ /* 0x000fc40003f84270 */
[----:B----4-:R-:W-:-:S11]  /*ca40*/  PRMT R18, RZ, 0x7610, R18 ;  /* 0x00007610ff127816 */ /* 0x010fd60000000012 */
        /* <DEDUP_REMOVED lines=132> */
[----:B------:R0:W2:Y:S04]  /*d290*/  @P2 LDG.E.U16 R16, [R2.64] ;  /* 0x0000000602102981 */ /* 0x0000a8000c1e1500 */
[----:B0-----:R-:W4:Y:S04]  /*d2a0*/  LDL R2, [R1+0x62c] ;  /* 0x00062c0001027983 */ /* 0x001f280000100800 */
[----:B------:R-:W4:Y:S01]  /*d2b0*/  LDL R3, [R1+0x630] ;  /* 0x0006300001037983 */ /* 0x000f220000100800 */
[----:B------:R-:W-:Y:S02]  /*d2c0*/  ISETP.GT.AND P3, PT, R5, 0x41, PT ;  /* 0x000000410500780c */ /* 0x000fe40003f64270 */
[----:B---3--:R-:W-:-:S11]  /*d2d0*/  PRMT R23, RZ, 0x7610, R23 ;  /* 0x00007610ff177816 */ /* 0x008fd60000000017 */
[----:B----4-:R-:W-:-:S04]  /*d2e0*/  @P3 LOP3.LUT R3, R3, R2, RZ, 0x3c, !PT ;  /* 0x0000000203033212 */ /* 0x010fc800078e3cff */
[----:B------:R-:W-:-:S04]  /*d2f0*/  @P3 LOP3.LUT R2, R3, R2, RZ, 0x3c, !PT ;  /* 0x0000000203023212 */ /* 0x000fc800078e3cff */
[----:B------:R-:W-:-:S05]  /*d300*/  @P3 LOP3.LUT R3, R3, R2, RZ, 0x3c, !PT ;  /* 0x0000000203033212 */ /* 0x000fca00078e3cff */
[----:B------:R0:W3:Y:S04]  /*d310*/  @P3 LDG.E.U16 R23, [R2.64] ;  /* 0x0000000602173981 */ /* 0x0000e8000c1e1500 */
[----:B0-----:R-:W4:Y:S04]  /*d320*/  LDL R2, [R1+0x624] ;  /* 0x0006240001027983 */ /* 0x001f280000100800 */
[----:B------:R-:W4:Y:S01]  /*d330*/  LDL R3, [R1+0x628] ;  /* 0x0006280001037983 */ /* 0x000f220000100800 */
[----:B------:R-:W-:Y:S02]  /*d340*/  ISETP.GT.AND P4, PT, R5, 0x42, PT ;  /* 0x000000420500780c */ /* 0x000fe40003f84270 */
[----:B------:R-:W-:-:S11]  /*d350*/  PRMT R14, RZ, 0x7610, R14 ;  /* 0x00007610ff0e7816 */ /* 0x000fd6000000000e */
[----:B----4-:R-:W-:-:S04]  /*d360*/  @P4 LOP3.LUT R3, R3, R2, RZ, 0x3c, !PT ;  /* 0x0000000203034212 */ /* 0x010fc800078e3cff */
[----:B------:R-:W-:-:S04]  /*d370*/  @P4 LOP3.LUT R2, R3, R2, RZ, 0x3c, !PT ;  /* 0x0000000203024212 */ /* 0x000fc800078e3cff */
[----:B------:R-:W-:-:S05]  /*d380*/  @P4 LOP3.LUT R3, R3, R2, RZ, 0x3c, !PT ;  /* 0x0000000203034212 */ /* 0x000fca00078e3cff */
[----:B------:R-:W4:Y:S04]  /*d390*/  @P4 LDG.E.U16 R14, [R2.64] ;  /* 0x00000006020e4981 */ /* 0x000f28000c1e1500 */
[----:B---3--:R-:W-:Y:S04]  /*d3a0*/  STL [R1+0x1d08], R23 ;  /* 0x001d081701007387 */ /* 0x008fe80000100800 */
[----:B------:R-:W-:Y:S01]  /*d3b0*/  STL [R1+0x1d0c], R23 ;  /* 0x001d0c1701007387 */ /* 0x000fe20000100800 */
[----:B------:R-:W-:-:S03]  /*d3c0*/  ISETP.GT.AND P1, PT, R5, 0x43, PT ;  /* 0x000000430500780c */ /* 0x000fc60003f24270 */
[----:B----4-:R0:W-:Y:S04]  /*d3d0*/  STL [R1+0x128], R14 ;  /* 0x0001280e01007387 */ /* 0x0101e80000100800 */
        /* <DEDUP_REMOVED lines=91> */
[----:B------:R-:W-:-:S02]  /*d990*/  PRMT R12, RZ, 0x7610, R12 ;  /* 0x00007610ff0c7816 */ /* 0x000fc4000000000c */
        /* <DEDUP_REMOVED lines=51> */
[----:B------:R0:W3:Y:S04]  /*dcd0*/  @P4 LDG.E.U16 R19, [R2.64] ;  /* 0x0000000602134981 */ /* 0x0000e8000c1e1500 */
[----:B0-----:R-:W2:Y:S04]  /*dce0*/  LDL R2, [R1+0x5a4] ;  /* 0x0005a40001027983 */ /* 0x001ea80000100800 */
[----:B------:R-:W2:Y:S01]  /*dcf0*/  LDL R3, [R1+0x5a8] ;  /* 0x0005a80001037983 */ /* 0x000ea20000100800 */
[----:B------:R-:W-:Y:S02]  /*dd00*/  ISETP.GT.AND P1, PT, R5, 0x52, PT ;  /* 0x000000520500780c */ /* 0x000fe40003f24270 */
[----:B------:R-:W-:-:S11]  /*dd10*/  PRMT R17, RZ, 0x7610, R17 ;  /* 0x00007610ff117816 */ /* 0x000fd60000000011 */
[----:B--2---:R-:W-:-:S04]  /*dd20*/  @P1 LOP3.LUT R3, R3, R2, RZ, 0x3c, !PT ;  /* 0x0000000203031212 */ /* 0x004fc800078e3cff */
[----:B------:R-:W-:-:S04]  /*dd30*/  @P1 LOP3.LUT R2, R3, R2, RZ, 0x3c, !PT ;  /* 0x0000000203021212 */ /* 0x000fc800078e3cff */
[----:B------:R-:W-:-:S05]  /*dd40*/  @P1 LOP3.LUT R3, R3, R2, RZ, 0x3c, !PT ;  /* 0x0000000203031212 */ /* 0x000fca00078e3cff */
[----:B------:R-:W2:Y:S04]  /*dd50*/  @P1 LDG.E.U16 R17, [R2.64] ;  /* 0x0000000602111981 */ /* 0x000ea8000c1e1500 */
[----:B---3--:R-:W-:Y:S04]  /*dd60*/  STL [R1+0x1d18], R19 ;  /* 0x001d181301007387 */ /* 0x008fe80000100800 */
[----:B------:R-:W-:Y:S04]  /*dd70*/  STL [R1+0x1d1c], R19 ;  /* 0x001d1c1301007387 */ /* 0x000fe80000100800 */
[----:B------:R-:W-:Y:S04]  /*dd80*/  STL [R1+0x1d20], R19 ;  /* 0x001d201301007387 */ /* 0x000fe80000100800 */
[----:B--2---:R0:W-:Y:S04]  /*dd90*/  STL [R1+0xfc], R17 ;  /* 0x0000fc1101007387 */ /* 0x0041e80000100800 */
        /* <DEDUP_REMOVED lines=58> */
[----:B------:R0:W4:Y:S04]  /*e140*/  @P0 LDG.E.U16 R10, [R2.64] ;  /* 0x00000006020a0981 */ /* 0x000128000c1e1500 */
[----:B0-----:R-:W2:Y:S04]  /*e150*/  LDL R2, [R1+0x56c] ;  /* 0x00056c0001027983 */ /* 0x001ea80000100800 */
[----:B------:R-:W2:Y:S01]  /*e160*/  LDL R3, [R1+0x570] ;  /* 0x0005700001037983 */ /* 0x000ea20000100800 */
[----:B------:R-:W-:Y:S02]  /*e170*/  ISETP.GT.AND P2, PT, R5, 0x59, PT ;  /* 0x000000590500780c */ /* 0x000fe40003f44270 */
[----:B---3--:R-:W-:-:S11]  /*e180*/  PRMT R17, RZ, 0x7610, R17 ;  /* 0x00007610ff117816 */ /* 0x008fd60000000011 */
        /* <DEDUP_REMOVED lines=12> */
[----:B--2---:R-:W-:Y:S01]  /*e250*/  STL [R1+0x1ce4], R17 ;  /* 0x001ce41101007387 */ /* 0x004fe20000100800 */
[----:B------:R-:W-:-:S03]  /*e260*/  ISETP.GT.AND P4, PT, R5, 0x5b, PT ;  /* 0x0000005b0500780c */ /* 0x000fc60003f84270 */
[----:B---3--:R0:W-:Y:S04]  /*e270*/  STL [R1+0xf4], R9 ;  /* 0x0000f40901007387 */ /* 0x0081e80000100800 */
        /* <DEDUP_REMOVED lines=16> */
[----:B---3--:R0:W-:Y:S04]  /*e380*/  STL [R1+0x124], R7 ;  /* 0x0001240701007387 */ /* 0x0081e80000100800 */
[----:B0-----:R-:W3:Y:S04]  /*e390*/  LDL R7, [R1+0x538] ;  /* 0x0005380001077983 */ /* 0x001ee80000100800 */
[----:B--2---:R0:W-:Y:S04]  /*e3a0*/  STL [R1+0x120], R15 ;  /* 0x0001200f01007387 */ /* 0x0041e80000100800 */
[----:B0-----:R-:W2:Y:S04]  /*e3b0*/  LDL.LU R15, [R1+0x1dc4] ;  /* 0x001dc400010f7983 */ /* 0x001ea80000300800 */
[----:B------:R-:W2:Y:S04]  /*e3c0*/  LDL R2, [R1+0x54c] ;  /* 0x00054c0001027983 */ /* 0x000ea80000100800 */
[----:B------:R-:W2:Y:S01]  /*e3d0*/  LDL R3, [R1+0x550] ;  /* 0x0005500001037983 */ /* 0x000ea20000100800 */
[----:B------:R-:W-:-:S02]  /*e3e0*/  ISETP.GT.AND P1, PT, R5, 0x5d, PT ;  /* 0x0000005d0500780c */ /* 0x000fc40003f24270 */
[----:B------:R-:W-:-:S11]  /*e3f0*/  PRMT R9, RZ, 0x7610, R9 ;  /* 0x00007610ff097816 */ /* 0x000fd60000000009 */
        /* <DEDUP_REMOVED lines=24> */
[C---:B------:R-:W-:Y:S02]  /*e580*/  ISETP.GT.AND P1, PT, R5.reuse, 0x60, PT ;  /* 0x000000600500780c */ /* 0x040fe40003f24270 */
[----:B--2---:R-:W-:Y:S01]  /*e590*/  PRMT R9, RZ, 0x7610, R9 ;  /* 0x00007610ff097816 */ /* 0x004fe20000000009 */
[----:B---3--:R0:W-:Y:S04]  /*e5a0*/  STL [R1+0x114], R15 ;  /* 0x0001140f01007387 */ /* 0x0081e80000100800 */
[----:B0-----:R-:W2:Y:S04]  /*e5b0*/  LDL.LU R15, [R1+0x1db8] ;  /* 0x001db800010f7983 */ /* 0x001ea80000300800 */
[----:B------:R-:W3:Y:S02]  /*e5c0*/  LDL R3, [R1+0x534] ;  /* 0x0005340001037983 */ /* 0x000ee40000100800 */
[----:B------:R-:W-:Y:S01]  /*e5d0*/  @P1 IMAD.MOV.U32 R2, RZ, RZ, R7 ;  /* 0x000000ffff021224 */ /* 0x000fe200078e0007 */
[----:B------:R-:W-:-:S02]  /*e5e0*/  ISETP.GT.AND P0, PT, R5, 0x61, PT ;  /* 0x000000610500780c */ /* 0x000fc40003f04270 */
[----:B------:R-:W-:Y:S01]  /*e5f0*/  PRMT R6, RZ, 0x7610, R6 ;  /* 0x00007610ff067816 */ /* 0x000fe20000000006 */
[----:B------:R-:W2:Y:S04]  /*e600*/  LDL R7, [R1+0x510] ;  /* 0x0005100001077983 */ /* 0x000ea80000100800 */
[----:B---3--:R0:W3:Y:S04]  /*e610*/  @P1 LDG.E.U16 R9, [R2.64] ;  /* 0x0000000602091981 */ /* 0x0080e8000c1e1500 */
[----:B0-----:R-:W3:Y:S04]  /*e620*/  LDL R2, [R1+0x52c] ;  /* 0x00052c0001027983 */ /* 0x001ee80000100800 */
        /* <DEDUP_REMOVED lines=8> */
[----:B------:R-:W-:-:S13]  /*e6b0*/  ISETP.GT.AND P1, PT, R5, 0x62, PT ;  /* 0x000000620500780c */ /* 0x000fda0003f24270 */
        /* <DEDUP_REMOVED lines=27> */
[----:B------:R-:W3:Y:S02]  /*e870*/  LDL R3, [R1+0x50c] ;  /* 0x00050c0001037983 */ /* 0x000ee40000100800 */
[----:B------:R-:W-:Y:S01]  /*e880*/  @P0 IMAD.MOV.U32 R2, RZ, RZ, R7 ;  /* 0x000000ffff020224 */ /* 0x000fe200078e0007 */
[----:B------:R-:W-:-:S02]  /*e890*/  ISETP.GT.AND P1, PT, R5, 0x66, PT ;  /* 0x000000660500780c */ /* 0x000fc40003f24270 */
[----:B------:R-:W-:Y:S01]  /*e8a0*/  PRMT R4, RZ, 0x7610, R4 ;  /* 0x00007610ff047816 */ /* 0x000fe20000000004 */
[----:B------:R-:W4:Y:S01]  /*e8b0*/  LDL R7, [R1+0x4b4] ;  /* 0x0004b40001077983 */ /* 0x000f220000100800 */
[----:B--2---:R-:W-:-:S06]  /*e8c0*/  PRMT R6, RZ, 0x7610, R6 ;  /* 0x00007610ff067816 */ /* 0x004fcc0000000006 */
[----:B---3--:R0:W2:Y:S04]  /*e8d0*/  @P0 LDG.E.U16 R6, [R2.64] ;  /* 0x0000000602060981 */ /* 0x0080a8000c1e1500 */
[----:B0-----:R-:W3:Y:S04]  /*e8e0*/  LDL R2, [R1+0x504] ;  /* 0x0005040001027983 */ /* 0x001ee80000100800 */
[----:B------:R-:W3:Y:S02]  /*e8f0*/  LDL R3, [R1+0x508] ;  /* 0x0005080001037983 */ /* 0x000ee40000100800 */
[----:B---3--:R-:W-:-:S04]  /*e900*/  @P1 LOP3.LUT R3, R3, R2, RZ, 0x3c, !PT ;  /* 0x0000000203031212 */ /* 0x008fc800078e3cff */
[----:B------:R-:W-:-:S04]  /*e910*/  @P1 LOP3.LUT R2, R3, R2, RZ, 0x3c, !PT ;  /* 0x0000000203021212 */ /* 0x000fc800078e3cff */
[----:B------:R-:W-:-:S05]  /*e920*/  @P1 LOP3.LUT R3, R3, R2, RZ, 0x3c, !PT ;  /* 0x0000000203031212 */ /* 0x000fca00078e3cff */
[----:B------:R-:W3:Y:S04]  /*e930*/  @P1 LDG.E.U16 R4, [R2.64] ;  /* 0x0000000602041981 */ /* 0x000ee8000c1e1500 */
[----:B--2---:R0:W-:Y:S04]  /*e940*/  STL [R1+0x104], R6 ;  /* 0x0001040601007387 */ /* 0x0041e80000100800 */
[----:B0-----:R-:W4:Y:S04]  /*e950*/  LDL R6, [R1+0x4b8] ;  /* 0x0004b80001067983 */ /* 0x001f280000100800 */
        /* <DEDUP_REMOVED lines=22> */
[C---:B------:R-:W-:Y:S02]  /*eac0*/  ISETP.GT.AND P0, PT, R5.reuse, 0x69, PT ;  /* 0x000000690500780c */ /* 0x040fe40003f04270 */
[----:B------:R-:W-:-:S02]  /*ead0*/  ISETP.GT.AND P1, PT, R5, 0x70, PT ;  /* 0x000000700500780c */ /* 0x000fc40003f24270 */
[----:B------:R-:W-:-:S09]  /*eae0*/  PRMT R13, RZ, 0x7610, R13 ;  /* 0x00007610ff0d7816 */ /* 0x000fd2000000000d */
[----:B---3--:R-:W-:-:S04]  /*eaf0*/  @P0 LOP3.LUT R3, R3, R2, RZ, 0x3c, !PT ;  /* 0x0000000203030212 */ /* 0x008fc800078e3cff */
[----:B------:R-:W-:-:S04]  /*eb00*/  @P0 LOP3.LUT R2, R3, R2, RZ, 0x3c, !PT ;  /* 0x0000000203020212 */ /* 0x000fc800078e3cff */
[----:B------:R-:W-:-:S05]  /*eb10*/  @P0 LOP3.LUT R3, R3, R2, RZ, 0x3c, !PT ;  /* 0x0000000203030212 */ /* 0x000fca00078e3cff */
[----:B------:R0:W3:Y:S02]  /*eb20*/  @P0 LDG.E.U16 R13, [R2.64] ;  /* 0x00000006020d0981 */ /* 0x0000e4000c1e1500 */
[----:B0-----:R-:W-:-:S06]  /*eb30*/  PRMT R3, RZ, 0x7610, R3 ;  /* 0x00007610ff037816 */ /* 0x001fcc0000000003 */
[----:B----4-:R0:W4:Y:S04]  /*eb40*/  @P1 LDG.E.U16 R3, [R6.64] ;  /* 0x0000000606031981 */ /* 0x010128000c1e1500 */
[----:B0-----:R-:W2:Y:S04]  /*eb50*/  LDL R6, [R1+0x474] ;  /* 0x0004740001067983 */ /* 0x001ea80000100800 */
[----:B------:R-:W2:Y:S01]  /*eb60*/  LDL R7, [R1+0x478] ;  /* 0x0004780001077983 */ /* 0x000ea20000100800 */
[----:B------:R-:W-:Y:S02]  /*eb70*/  ISETP.GT.AND P2, PT, R5, 0x78, PT ;  /* 0x000000780500780c */ /* 0x000fe40003f44270 */
[----:B------:R-:W-:-:S11]  /*eb80*/  PRMT R2, RZ, 0x7610, R2 ;  /* 0x00007610ff027816 */ /* 0x000fd60000000002 */
[----:B--2---:R-:W-:-:S04]  /*eb90*/  @P2 LOP3.LUT R7, R7, R6, RZ, 0x3c, !PT ;  /* 0x0000000607072212 */ /* 0x004fc800078e3cff */
[----:B------:R-:W-:-:S04]  /*eba0*/  @P2 LOP3.LUT R6, R7, R6, RZ, 0x3c, !PT ;  /* 0x0000000607062212 */ /* 0x000fc800078e3cff */
[----:B------:R-:W-:-:S05]  /*ebb0*/  @P2 LOP3.LUT R7, R7, R6, RZ, 0x3c, !PT ;  /* 0x0000000607072212 */ /* 0x000fca00078e3cff */
[----:B------:R0:W2:Y:S04]  /*ebc0*/  @P2 LDG.E.U16 R2, [R6.64] ;  /* 0x0000000606022981 */ /* 0x0000a8000c1e1500 */
[----:B0-----:R-:W2:Y:S04]  /*ebd0*/  LDL R6, [R1+0x4e4] ;  /* 0x0004e40001067983 */ /* 0x001ea80000100800 */
[----:B------:R-:W2:Y:S01]  /*ebe0*/  LDL R7, [R1+0x4e8] ;  /* 0x0004e80001077983 */ /* 0x000ea20000100800 */
[----:B------:R-:W-:Y:S02]  /*ebf0*/  ISETP.GT.AND P0, PT, R5, 0x6a, PT ;  /* 0x0000006a0500780c */ /* 0x000fe40003f04270 */
        /* <DEDUP_REMOVED lines=68> */
[----:B------:R-:W-:Y:S01]  /*f040*/  PRMT R28, RZ, 0x7610, R28 ;  /* 0x00007610ff1c7816 */ /* 0x000fe2000000001c */
[----:B--2---:R-:W-:Y:S10]  /*f050*/  STL [R1+0x1ce0], R11 ;  /* 0x001ce00b01007387 */ /* 0x004ff40000100800 */
        /* <DEDUP_REMOVED lines=12> */
[----:B--2---:R0:W-:Y:S04]  /*f120*/  STL [R1+0x94], R28 ;  /* 0x0000941c01007387 */ /* 0x0041e80000100800 */
[----:B0-----:R-:W2:Y:S04]  /*f130*/  LDL R28, [R1+0x480] ;  /* 0x00048000011c7983 */ /* 0x001ea80000100800 */
[----:B---3--:R0:W-:Y:S04]  /*f140*/  STL [R1+0xd8], R8 ;  /* 0x0000d80801007387 */ /* 0x0081e80000100800 */
[----:B0-----:R-:W3:Y:S04]  /*f150*/  LDL.LU R8, [R1+0x1d88] ;  /* 0x001d880001087983 */ /* 0x001ee80000300800 */
[----:B------:R-:W2:Y:S04]  /*f160*/  LDL R6, [R1+0x494] ;  /* 0x0004940001067983 */ /* 0x000ea80000100800 */
[----:B------:R-:W2:Y:S01]  /*f170*/  LDL R7, [R1+0x498] ;  /* 0x0004980001077983 */ /* 0x000ea20000100800 */
[----:B------:R-:W-:-:S02]  /*f180*/  ISETP.GT.AND P1, PT, R5, 0x74, PT ;  /* 0x000000740500780c */ /* 0x000fc40003f24270 */
[----:B---3--:R-:W-:-:S11]  /*f190*/  PRMT R8, RZ, 0x7610, R8 ;  /* 0x00007610ff087816 */ /* 0x008fd60000000008 */
        /* <DEDUP_REMOVED lines=28> */
[----:B------:R-:W-:-:S02]  /*f360*/  @P0 IMAD.MOV.U32 R6, RZ, RZ, R28 ;  /* 0x000000ffff060224 */ /* 0x000fc400078e001c */
[----:B------:R-:W4:Y:S01]  /*f370*/  LDL R28, [R1+0x458] ;  /* 0x00045800011c7983 */ /* 0x000f220000100800 */
[----:B--2---:R-:W-:-:S06]  /*f380*/  PRMT R8, RZ, 0x7610, R8 ;  /* 0x00007610ff087816 */ /* 0x004fcc0000000008 */
[----:B---3--:R-:W2:Y:S01]  /*f390*/  @P0 LDG.E.U16 R8, [R6.64] ;  /* 0x0000000606080981 */ /* 0x008ea2000c1e1500 */
        /* <DEDUP_REMOVED lines=33> */
[----:B----4-:R-:W-:Y:S01]  /*f5b0*/  @P0 IMAD.MOV.U32 R6, RZ, RZ, R28 ;  /* 0x000000ffff060224 */ /* 0x010fe200078e001c */
        /* <DEDUP_REMOVED lines=12> */
[----:B0-----:R-:W0:Y:S02]  /*f680*/  S2R R0, SR_TID.X ;  /* 0x0000000000007919 */ /* 0x001e240000002100 */
[----:B0-----:R-:W-:-:S04]  /*f690*/  LOP3.LUT R0, R0, 0x7f, RZ, 0xc0, !PT ;  /* 0x0000007f00007812 */ /* 0x001fc800078ec0ff */
[----:B------:R-:W-:Y:S01]  /*f6a0*/  ISETP.GE.AND P0, PT, R0, R5, PT ;  /* 0x000000050000720c */ /* 0x000fe20003f06270 */
[----:B---3--:R0:W-:Y:S04]  /*f6b0*/  STL [R1+0xa8], R26 ;  /* 0x0000a81a01007387 */ /* 0x0081e80000100800 */
[----:B0-----:R-:W2:Y:S04]  /*f6c0*/  LDL.LU R26, [R1+0x1d6c] ;  /* 0x001d6c00011a7983 */ /* 0x001ea80000300800 */
[----:B------:R-:W3:Y:S04]  /*f6d0*/  LDL R6, [R1+0x444] ;  /* 0x0004440001067983 */ /* 0x000ee80000100800 */
[----:B------:R-:W3:Y:S04]  /*f6e0*/  LDL R7, [R1+0x448] ;  /* 0x0004480001077983 */ /* 0x000ee80000100800 */
[----:B------:R-:W2:Y:S01]  /*f6f0*/  LDL.LU R0, [R1+0x1d68] ;  /* 0x001d680001007983 */ /* 0x000ea20000300800 */
[----:B------:R-:W-:-:S13]  /*f700*/  ISETP.GT.AND P2, PT, R5, 0x7e, PT ;  /* 0x0000007e0500780c */ /* 0x000fda0003f44270 */
[----:B---3--:R-:W-:-:S04]  /*f710*/  @P2 LOP3.LUT R7, R7, R6, RZ, 0x3c, !PT ;  /* 0x0000000607072212 */ /* 0x008fc800078e3cff */
[C---:B------:R-:W-:Y:S02]  /*f720*/  @P2 LOP3.LUT R6, R7.reuse, R6, RZ, 0x3c, !PT ;  /* 0x0000000607062212 */ /* 0x040fe400078e3cff */
[----:B--2---:R-:W-:Y:S02]  /*f730*/  PRMT R0, RZ, 0x7610, R0 ;  /* 0x00007610ff007816 */ /* 0x004fe40000000000 */
        /* <DEDUP_REMOVED lines=12> */
[----:B0-----:R-:W3:Y:S01]  /*f800*/  LDL R7, [R1+0x854] ;  /* 0x0008540001077983 */ /* 0x001ee20000100800 */
[----:B--2---:R-:W-:Y:S01]  /*f810*/  PRMT R0, RZ, 0x7610, R0 ;  /* 0x00007610ff007816 */ /* 0x004fe20000000000 */
[----:B----4-:R-:W-:Y:S02]  /*f820*/  @!P0 IMAD.MOV.U32 R6, RZ, RZ, R28 ;  /* 0x000000ffff068224 */ /* 0x010fe400078e001c */
[----:B------:R-:W-:Y:S06]  /*f830*/  BAR.SYNC.DEFER_BLOCKING 0x0 ;  /* 0x0000000000007b1d */ /* 0x000fec0000010000 */
[----:B---3--:R0:W-:Y:S04]  /*f840*/  STL [R1+0xa0], R26 ;  /* 0x0000a01a01007387 */ /* 0x0081e80000100800 */
[----:B0-----:R-:W2:Y:S04]  /*f850*/  LDL.LU R26, [R1+0x8] ;  /* 0x00000800011a7983 */ /* 0x001ea80000300800 */
[----:B------:R-:W3:Y:S04]  /*f860*/  LDL.LU R28, [R1] ;  /* 0x00000000011c7983 */ /* 0x000ee80000300800 */
[----:B------:R0:W4:Y:S04]  /*f870*/  @!P0 LDG.E.U16 R0, [R6.64] ;  /* 0x0000000606008981 */ /* 0x000128000c1e1500 */
[----:B0-----:R-:W2:Y:S04]  /*f880*/  LDL R6, [R1+0x834] ;  /* 0x0008340001067983 */ /* 0x001ea80000100800 */
[----:B------:R-:W2:Y:S01]  /*f890*/  LDL R7, [R1+0x850] ;  /* 0x0008500001077983 */ /* 0x000ea20000100800 */
[----:B------:R-:W-:-:S02]  /*f8a0*/  PRMT R24, RZ, 0x7610, R24 ;  /* 0x00007610ff187816 */ /* 0x000fc40000000018 */
[----:B--2---:R-:W-:-:S04]  /*f8b0*/  @!P0 LOP3.LUT R7, R7, R6, RZ, 0x3c, !PT ;  /* 0x0000000607078212 */ /* 0x004fc800078e3cff */
[----:B------:R-:W-:-:S04]  /*f8c0*/  @!P0 LOP3.LUT R6, R7, R6, RZ, 0x3c, !PT ;  /* 0x0000000607068212 */ /* 0x000fc800078e3cff */
[----:B------:R-:W-:-:S05]  /*f8d0*/  @!P0 LOP3.LUT R7, R7, R6, RZ, 0x3c, !PT ;  /* 0x0000000607078212 */ /* 0x000fca00078e3cff */
[----:B------:R-:W2:Y:S04]  /*f8e0*/  @!P0 LDG.E.U16 R24, [R6.64] ;  /* 0x0000000606188981 */ /* 0x000ea8000c1e1500 */
[----:B----4-:R-:W-:Y:S04]  /*f8f0*/  STL [R1+0x1c60], R0 ;  /* 0x001c600001007387 */ /* 0x010fe80000100800 */
[----:B------:R0:W-:Y:S04]  /*f900*/  STL [R1+0x1cd8], R0 ;  /* 0x001cd80001007387 */ /* 0x0001e80000100800 */
[----:B0-----:R-:W4:Y:S04]  /*f910*/  LDL R0, [R1+0x9b4] ;  /* 0x0009b40001007983 */ /* 0x001f280000100800 */
[----:B--2---:R0:W-:Y:S04]  /*f920*/  STL [R1+0x98], R24 ;  /* 0x0000981801007387 */ /* 0x0041e80000100800 */
[----:B0-----:R-:W2:Y:S04]  /*f930*/  LDL.LU R24, [R1+0x1d60] ;  /* 0x001d600001187983 */ /* 0x001ea80000300800 */
[----:B------:R-:W3:Y:S04]  /*f940*/  LDL R6, [R1+0x840] ;  /* 0x0008400001067983 */ /* 0x000ee80000100800 */
[----:B------:R-:W3:Y:S01]  /*f950*/  LDL R7, [R1+0xa08] ;  /* 0x000a080001077983 */ /* 0x000ee20000100800 */
[----:B--2---:R-:W-:-:S02]  /*f960*/  PRMT R24, RZ, 0x7610, R24 ;  /* 0x00007610ff187816 */ /* 0x004fc40000000018 */
[----:B---3--:R-:W-:-:S04]  /*f970*/  @!P0 LOP3.LUT R7, R7, R6, RZ, 0x3c, !PT ;  /* 0x0000000607078212 */ /* 0x008fc800078e3cff */
[----:B------:R-:W-:-:S04]  /*f980*/  @!P0 LOP3.LUT R6, R7, R6, RZ, 0x3c, !PT ;  /* 0x0000000607068212 */ /* 0x000fc800078e3cff */
[----:B------:R-:W-:-:S05]  /*f990*/  @!P0 LOP3.LUT R7, R7, R6, RZ, 0x3c, !PT ;  /* 0x0000000607078212 */ /* 0x000fca00078e3cff */
[----:B------:R-:W2:Y:S04]  /*f9a0*/  @!P0 LDG.E.U16 R24, [R6.64] ;  /* 0x0000000606188981 */ /* 0x000ea8000c1e1500 */
        /* <DEDUP_REMOVED lines=20> */
[----:B------:R-:W3:Y:S01]  /*faf0*/  LDL R7, [R1+0x9b0] ;  /* 0x0009b00001077983 */ /* 0x000ee20000100800 */
[----:B----4-:R-:W-:Y:S01]  /*fb00*/  @!P0 IMAD.MOV.U32 R6, RZ, RZ, R0 ;  /* 0x000000ffff068224 */ /* 0x010fe200078e0000 */
[----:B--2---:R-:W-:-:S06]  /*fb10*/  PRMT R24, RZ, 0x7610, R24 ;  /* 0x00007610ff187816 */ /* 0x004fcc0000000018 */
[----:B---3--:R-:W2:Y:S04]  /*fb20*/  @!P0 LDG.E.U16 R24, [R6.64] ;  /* 0x0000000606188981 */ /* 0x008ea8000c1e1500 */
        /* <DEDUP_REMOVED lines=12> */
[----:B------:R-:W3:Y:S04]  /*fbf0*/  LDL R7, [R1+0x974] ;  /* 0x0009740001077983 */ /* 0x000ee80000100800 */
[----:B------:R-:W0:Y:S01]  /*fc00*/  S2R R0, SR_TID.X ;  /* 0x0000000000007919 */ /* 0x000e220000002100 */
[----:B--2---:R-:W-:-:S02]  /*fc10*/  PRMT R24, RZ, 0x7610, R24 ;  /* 0x00007610ff187816 */ /* 0x004fc40000000018 */
[----:B---3--:R-:W-:-:S04]  /*fc20*/  @!P0 LOP3.LUT R7, R7, R6, RZ, 0x3c, !PT ;  /* 0x0000000607078212 */ /* 0x008fc800078e3cff */
[----:B------:R-:W-:-:S04]  /*fc30*/  @!P0 LOP3.LUT R6, R7, R6, RZ, 0x3c, !PT ;  /* 0x0000000607068212 */ /* 0x000fc800078e3cff */
[----:B------:R-:W-:-:S05]  /*fc40*/  @!P0 LOP3.LUT R7, R7, R6, RZ, 0x3c, !PT ;  /* 0x0000000607078212 */ /* 0x000fca00078e3cff */
[----:B------:R-:W2:Y:S01]  /*fc50*/  @!P0 LDG.E.U16 R24, [R6.64] ;  /* 0x0000000606188981 */ /* 0x000ea2000c1e1500 */
[----:B0-----:R-:W-:-:S05]  /*fc60*/  LOP3.LUT R0, R0, 0xff, RZ, 0xc0, !PT ;  /* 0x000000ff00007812 */ /* 0x001fca00078ec0ff */
[----:B------:R-:W-:-:S05]  /*fc70*/  IMAD.SHL.U32 R0, R0, 0x2, RZ ;  /* 0x0000000200007824 */ /* 0x000fca00078e00ff */
[----:B------:R-:W-:Y:S04]  /*fc80*/  STS.U16 [R0], R26 ;  /* 0x0000001a00007388 */ /* 0x000fe80000000400 */
[----:B--2---:R0:W-:Y:S04]  /*fc90*/  STL [R1+0x78], R24 ;  /* 0x0000781801007387 */ /* 0x0041e80000100800 */
[----:B0-----:R-:W2:Y:S04]  /*fca0*/  LDL.LU R24, [R1+0x1d48] ;  /* 0x001d480001187983 */ /* 0x001ea80000300800 */
[----:B------:R-:W3:Y:S04]  /*fcb0*/  LDL R6, [R1+0x950] ;  /* 0x0009500001067983 */ /* 0x000ee80000100800 */
[----:B------:R-:W3:Y:S04]  /*fcc0*/  LDL R7, [R1+0x954] ;  /* 0x0009540001077983 */ /* 0x000ee80000100800 */
[----:B------:R-:W4:Y:S01]  /*fcd0*/  LDL.LU R26, [R1+0x1d44] ;  /* 0x001d4400011a7983 */ /* 0x000f220000300800 */
[----:B---3--:R-:W-:-:S04]  /*fce0*/  @!P0 LOP3.LUT R7, R7, R6, RZ, 0x3c, !PT ;  /* 0x0000000607078212 */ /* 0x008fc800078e3cff */
[C---:B------:R-:W-:Y:S02]  /*fcf0*/  @!P0 LOP3.LUT R6, R7.reuse, R6, RZ, 0x3c, !PT ;  /* 0x0000000607068212 */ /* 0x040fe400078e3cff */
[----:B----4-:R-:W-:Y:S02]  /*fd00*/  PRMT R26, RZ, 0x7610, R26 ;  /* 0x00007610ff1a7816 */ /* 0x010fe4000000001a */
[----:B------:R-:W-:-:S05]  /*fd10*/  @!P0 LOP3.LUT R7, R7, R6, RZ, 0x3c, !PT ;  /* 0x0000000607078212 */ /* 0x000fca00078e3cff */
[----:B------:R-:W3:Y:S04]  /*fd20*/  @!P0 LDG.E.U16 R26, [R6.64] ;  /* 0x00000006061a8981 */ /* 0x000ee8000c1e1500 */
[----:B---3--:R0:W-:Y:S04]  /*fd30*/  STL [R1+0x74], R26 ;  /* 0x0000741a01007387 */ /* 0x0081e80000100800 */
[----:B0-----:R-:W3:Y:S04]  /*fd40*/  LDL.LU R26, [R1+0x1d40] ;  /* 0x001d4000011a7983 */ /* 0x001ee80000300800 */
[----:B------:R-:W4:Y:S04]  /*fd50*/  LDL R6, [R1+0x930] ;  /* 0x0009300001067983 */ /* 0x000f280000100800 */
[----:B------:R-:W4:Y:S01]  /*fd60*/  LDL R7, [R1+0x934] ;  /* 0x0009340001077983 */ /* 0x000f220000100800 */
[----:B------:R-:W-:-:S03]  /*fd70*/  PRMT R21, RZ, 0x7610, R21 ;  /* 0x00007610ff157816 */ /* 0x000fc60000000015 */
[----:B------:R0:W-:Y:S04]  /*fd80*/  STS.U16 [R0+0x1000], R28 ;  /* 0x0010001c00007388 */ /* 0x0001e80000000400 */
[----:B0-----:R-:W2:Y:S01]  /*fd90*/  LDL.LU R28, [R1+0x1d3c] ;  /* 0x001d3c00011c7983 */ /* 0x001ea20000300800 */
[----:B----4-:R-:W-:-:S04]  /*fda0*/  @!P0 LOP3.LUT R7, R7, R6, RZ, 0x3c, !PT ;  /* 0x0000000607078212 */ /* 0x010fc800078e3cff */
[----:B------:R-:W-:-:S04]  /*fdb0*/  @!P0 LOP3.LUT R6, R7, R6, RZ, 0x3c, !PT ;  /* 0x0000000607068212 */ /* 0x000fc800078e3cff */
[----:B------:R-:W-:-:S05]  /*fdc0*/  @!P0 LOP3.LUT R7, R7, R6, RZ, 0x3c, !PT ;  /* 0x0000000607078212 */ /* 0x000fca00078e3cff */
[----:B------:R0:W4:Y:S04]  /*fdd0*/  @!P0 LDG.E.U16 R21, [R6.64] ;  /* 0x0000000606158981 */ /* 0x000128000c1e1500 */
[----:B0-----:R-:W2:Y:S04]  /*fde0*/  LDL R6, [R1+0x910] ;  /* 0x0009100001067983 */ /* 0x001ea80000100800 */
[----:B------:R-:W2:Y:S01]  /*fdf0*/  LDL R7, [R1+0x914] ;  /* 0x0009140001077983 */ /* 0x000ea20000100800 */
[----:B---3--:R-:W-:Y:S02]  /*fe00*/  PRMT R26, RZ, 0x7610, R26 ;  /* 0x00007610ff1a7816 */ /* 0x008fe4000000001a */
[----:B--2---:R-:W-:-:S04]  /*fe10*/  @!P0 LOP3.LUT R7, R7, R6, RZ, 0x3c, !PT ;  /* 0x0000000607078212 */ /* 0x004fc800078e3cff */
[----:B------:R-:W-:-:S04]  /*fe20*/  @!P0 LOP3.LUT R6, R7, R6, RZ, 0x3c, !PT ;  /* 0x0000000607068212 */ /* 0x000fc800078e3cff */
[----:B------:R-:W-:-:S05]  /*fe30*/  @!P0 LOP3.LUT R7, R7, R6, RZ, 0x3c, !PT ;  /* 0x0000000607078212 */ /* 0x000fca00078e3cff */
[----:B------:R-:W2:Y:S04]  /*fe40*/  @!P0 LDG.E.U16 R26, [R6.64] ;  /* 0x00000006061a8981 */ /* 0x000ea8000c1e1500 */
[----:B----4-:R0:W-:Y:S04]  /*fe50*/  STL [R1+0x70], R21 ;  /* 0x0000701501007387 */ /* 0x0101e80000100800 */
[----:B0-----:R-:W3:Y:S04]  /*fe60*/  LDL R21, [R1+0x8b4] ;  /* 0x0008b40001157983 */ /* 0x001ee80000100800 */
[----:B------:R-:W-:Y:S04]  /*fe70*/  STL [R1+0x1cd0], R28 ;  /* 0x001cd01c01007387 */ /* 0x000fe80000100800 */
[----:B--2---:R0:W-:Y:S04]  /*fe80*/  STL [R1+0x6c], R26 ;  /* 0x00006c1a01007387 */ /* 0x0041e80000100800 */
[----:B0-----:R-:W2:Y:S04]  /*fe90*/  LDL.LU R26, [R1+0x1d38] ;  /* 0x001d3800011a7983 */ /* 0x001ea80000300800 */
[----:B------:R-:W4:Y:S04]  /*fea0*/  LDL R6, [R1+0x8f0] ;  /* 0x0008f00001067983 */ /* 0x000f280000100800 */
[----:B------:R-:W4:Y:S01]  /*feb0*/  LDL R7, [R1+0x8f4] ;  /* 0x0008f40001077983 */ /* 0x000f220000100800 */
[----:B------:R-:W-:-:S02]  /*fec0*/  PRMT R24, RZ, 0x7610, R24 ;  /* 0x00007610ff187816 */ /* 0x000fc40000000018 */
[----:B----4-:R-:W-:-:S04]  /*fed0*/  @!P0 LOP3.LUT R7, R7, R6, RZ, 0x3c, !PT ;  /* 0x0000000607078212 */ /* 0x010fc800078e3cff */
[----:B------:R-:W-:-:S04]  /*fee0*/  @!P0 LOP3.LUT R6, R7, R6, RZ, 0x3c, !PT ;  /* 0x0000000607068212 */ /* 0x000fc800078e3cff */
[----:B------:R-:W-:-:S05]  /*fef0*/  @!P0 LOP3.LUT R7, R7, R6, RZ, 0x3c, !PT ;  /* 0x0000000607078212 */ /* 0x000fca00078e3cff */
[----:B------:R-:W4:Y:S04]  /*ff00*/  @!P0 LDG.E.U16 R24, [R6.64] ;  /* 0x0000000606188981 */ /* 0x000f28000c1e1500 */
[----:B--2---:R-:W-:Y:S04]  /*ff10*/  STL [R1+0x1cd4], R26 ;  /* 0x001cd41a01007387 */ /* 0x004fe80000100800 */
[----:B----4-:R0:W-:Y:S04]  /*ff20*/  STL [R1+0x68], R24 ;  /* 0x0000681801007387 */ /* 0x0101e80000100800 */
[----:B0-----:R-:W2:Y:S04]  /*ff30*/  LDL.LU R24, [R1+0x1d34] ;  /* 0x001d340001187983 */ /* 0x001ea80000300800 */
[----:B------:R-:W4:Y:S04]  /*ff40*/  LDL R6, [R1+0x8d0] ;  /* 0x0008d00001067983 */ /* 0x000f280000100800 */
[----:B------:R-:W4:Y:S01]  /*ff50*/  LDL R7, [R1+0x8d4] ;  /* 0x0008d40001077983 */ /* 0x000f220000100800 */
[----:B------:R-:W-:-:S02]  /*ff60*/  PRMT R22, RZ, 0x7610, R22 ;  /* 0x00007610ff167816 */ /* 0x000fc40000000016 */
[----:B----4-:R-:W-:-:S04]  /*ff70*/  @!P0 LOP3.LUT R7, R7, R6, RZ, 0x3c, !PT ;  /* 0x0000000607078212 */ /* 0x010fc800078e3cff */
[----:B------:R-:W-:-:S04]  /*ff80*/  @!P0 LOP3.LUT R6, R7, R6, RZ, 0x3c, !PT ;  /* 0x0000000607068212 */ /* 0x000fc800078e3cff */
[----:B------:R-:W-:-:S05]  /*ff90*/  @!P0 LOP3.LUT R7, R7, R6, RZ, 0x3c, !PT ;  /* 0x0000000607078212 */ /* 0x000fca00078e3cff */
[----:B------:R-:W4:Y:S01]  /*ffa0*/  @!P0 LDG.E.U16 R22, [R6.64] ;  /* 0x0000000606168981 */ /* 0x000f22000c1e1500 */
[----:B------:R-:W-:-:S03]  /*ffb0*/  PRMT R29, RZ, 0x7610, R29 ;  /* 0x00007610ff1d7816 */ /* 0x000fc6000000001d */
[----:B----4-:R0:W-:Y:S04]  /*ffc0*/  STL [R1+0x64], R22 ;  /* 0x0000641601007387 */ /* 0x0101e80000100800 */
[----:B0-----:R-:W4:Y:S04]  /*ffd0*/  LDL.LU R22, [R1+0x1d30] ;  /* 0x001d300001167983 */ /* 0x001f280000300800 */
[----:B------:R-:W2:Y:S01]  /*ffe0*/  LDL R7, [R1+0x8b0] ;  /* 0x0008b00001077983 */ /* 0x000ea20000100800 */
[----:B---3--:R-:W-:-:S03]  /*fff0*/  @!P0 IMAD.MOV.U32 R6, RZ, RZ, R21 ;  /* 0x000000ffff068224 */ /* 0x008fc600078e0015 */
[----:B------:R-:W3:Y:S04]  /*10000*/  LDL R21, [R1+0xa14] ;  /* 0x000a140001157983 */ /* 0x000ee80000100800 */
[----:B--2---:R-:W2:Y:S04]  /*10010*/  @!P0 LDG.E.U16 R29, [R6.64] ;  /* 0x00000006061d8981 */ /* 0x004ea8000c1e1500 */
        /* <DEDUP_REMOVED lines=13> */
[----:B------:R-:W-:-:S02]  /*100f0*/  PRMT R25, RZ, 0x7610, R25 ;  /* 0x00007610ff197816 */ /* 0x000fc40000000019 */
[----:B---3--:R-:W-:-:S04]  /*10100*/  @!P0 LOP3.LUT R7, R7, R6, RZ, 0x3c, !PT ;  /* 0x0000000607078212 */ /* 0x008fc800078e3cff */
[----:B------:R-:W-:-:S04]  /*10110*/  @!P0 LOP3.LUT R6, R7, R6, RZ, 0x3c, !PT ;  /* 0x0000000607068212 */ /* 0x000fc800078e3cff */
[----:B------:R-:W-:-:S05]  /*10120*/  @!P0 LOP3.LUT R7, R7, R6, RZ, 0x3c, !PT ;  /* 0x0000000607078212 */ /* 0x000fca00078e3cff */
[----:B------:R0:W3:Y:S04]  /*10130*/  @!P0 LDG.E.U16 R25, [R6.64] ;  /* 0x0000000606198981 */ /* 0x0000e8000c1e1500 */
[----:B0-----:R-:W3:Y:S04]  /*10140*/  LDL R6, [R1+0x860] ;  /* 0x0008600001067983 */ /* 0x001ee80000100800 */
[----:B------:R-:W3:Y:S01]  /*10150*/  LDL R7, [R1+0xa24] ;  /* 0x000a240001077983 */ /* 0x000ee20000100800 */
[----:B--2---:R-:W-:Y:S02]  /*10160*/  PRMT R29, RZ, 0x7610, R29 ;  /* 0x00007610ff1d7816 */ /* 0x004fe4000000001d */
[----:B---3--:R-:W-:-:S04]  /*10170*/  @!P0 LOP3.LUT R7, R7, R6, RZ, 0x3c, !PT ;  /* 0x0000000607078212 */ /* 0x008fc800078e3cff */
[----:B------:R-:W-:-:S04]  /*10180*/  @!P0 LOP3.LUT R6, R7, R6, RZ, 0x3c, !PT ;  /* 0x0000000607068212 */ /* 0x000fc800078e3cff */
[----:B------:R-:W-:-:S05]  /*10190*/  @!P0 LOP3.LUT R7, R7, R6, RZ, 0x3c, !PT ;  /* 0x0000000607078212 */ /* 0x000fca00078e3cff */
[----:B------:R-:W2:Y:S04]  /*101a0*/  @!P0 LDG.E.U16 R29, [R6.64] ;  /* 0x00000006061d8981 */ /* 0x000ea8000c1e1500 */
[----:B------:R0:W-:Y:S04]  /*101b0*/  STL [R1+0x58], R25 ;  /* 0x0000581901007387 */ /* 0x0001e80000100800 */
[----:B0-----:R-:W3:Y:S04]  /*101c0*/  LDL R25, [R1+0x9ec] ;  /* 0x0009ec0001197983 */ /* 0x001ee80000100800 */
[----:B--2---:R0:W-:Y:S04]  /*101d0*/  STL [R1+0x54], R29 ;  /* 0x0000541d01007387 */ /* 0x0041e80000100800 */
[----:B0-----:R-:W2:Y:S04]  /*101e0*/  LDL.LU R29, [R1+0x1d24] ;  /* 0x001d2400011d7983 */ /* 0x001ea80000300800 */
[----:B------:R-:W2:Y:S01]  /*101f0*/  LDL R7, [R1+0x84c] ;  /* 0x00084c0001077983 */ /* 0x000ea20000100800 */
[----:B------:R-:W-:Y:S01]  /*10200*/  PRMT R5, RZ, 0x7610, R5 ;  /* 0x00007610ff057816 */ /* 0x000fe20000000005 */
[----:B------:R-:W-:-:S05]  /*10210*/  @!P0 IMAD.MOV.U32 R6, RZ, RZ, R21 ;  /* 0x000000ffff068224 */ /* 0x000fca00078e0015 */
[----:B--2---:R0:W2:Y:S04]  /*10220*/  @!P0 LDG.E.U16 R5, [R6.64] ;  /* 0x0000000606058981 */ /* 0x0040a8000c1e1500 */
[----:B0-----:R-:W3:Y:S04]  /*10230*/  LDL R6, [R1+0x83c] ;  /* 0x00083c0001067983 */ /* 0x001ee80000100800 */
[----:B------:R-:W3:Y:S01]  /*10240*/  LDL R7, [R1+0xa04] ;  /* 0x000a040001077983 */ /* 0x000ee20000100800 */
[----:B------:R-:W-:-:S03]  /*10250*/  PRMT R23, RZ, 0x7610, R23 ;  /* 0x00007610ff177816 */ /* 0x000fc60000000017 */
[----:B--2---:R0:W-:Y:S04]  /*10260*/  STL [R1+0x50], R5 ;  /* 0x0000500501007387 */ /* 0x0041e80000100800 */
[----:B0-----:R-:W2:Y:S01]  /*10270*/  LDL R5, [R1+0x9ac] ;  /* 0x0009ac0001057983 */ /* 0x001ea20000100800 */
[----:B---3--:R-:W-:-:S03]  /*10280*/  @!P0 LOP3.LUT R7, R7, R6, RZ, 0x3c, !PT ;  /* 0x0000000607078212 */ /* 0x008fc600078e3cff */
[----:B------:R-:W3:Y:S01]  /*10290*/  LDL.LU R21, [R1+0x18] ;  /* 0x0000180001157983 */ /* 0x000ee20000300800 */
[----:B------:R-:W-:-:S04]  /*102a0*/  @!P0 LOP3.LUT R6, R7, R6, RZ, 0x3c, !PT ;  /* 0x0000000607068212 */ /* 0x000fc800078e3cff */
[----:B------:R-:W-:-:S05]  /*102b0*/  @!P0 LOP3.LUT R7, R7, R6, RZ, 0x3c, !PT ;  /* 0x0000000607078212 */ /* 0x000fca00078e3cff */
[----:B------:R0:W2:Y:S04]  /*102c0*/  @!P0 LDG.E.U16 R23, [R6.64] ;  /* 0x0000000606178981 */ /* 0x0000a8000c1e1500 */
[----:B0-----:R-:W3:Y:S01]  /*102d0*/  LDL R7, [R1+0x9e8] ;  /* 0x0009e80001077983 */ /* 0x001ee20000100800 */
[----:B------:R-:W-:Y:S01]  /*102e0*/  PRMT R27, RZ, 0x7610, R27 ;  /* 0x00007610ff1b7816 */ /* 0x000fe2000000001b */
[----:B------:R-:W-:Y:S02]  /*102f0*/  @!P0 IMAD.MOV.U32 R6, RZ, RZ, R25 ;  /* 0x000000ffff068224 */ /* 0x000fe400078e0019 */
[----:B--2---:R0:W-:Y:S04]  /*10300*/  STL [R1+0x4c], R23 ;  /* 0x00004c1701007387 */ /* 0x0041e80000100800 */
[----:B0-----:R-:W2:Y:S04]  /*10310*/  LDL.LU R23, [R1+0x14] ;  /* 0x0000140001177983 */ /* 0x001ea80000300800 */
[----:B------:R-:W2:Y:S04]  /*10320*/  LDL.LU R25, [R1+0x10] ;  /* 0x0000100001197983 */ /* 0x000ea80000300800 */
[----:B---3--:R0:W3:Y:S04]  /*10330*/  @!P0 LDG.E.U16 R27, [R6.64] ;  /* 0x00000006061b8981 */ /* 0x0080e8000c1e1500 */
[----:B0-----:R-:W2:Y:S04]  /*10340*/  LDL R6, [R1+0x9c8] ;  /* 0x0009c80001067983 */ /* 0x001ea80000100800 */
[----:B------:R-:W2:Y:S01]  /*10350*/  LDL R7, [R1+0x9cc] ;  /* 0x0009cc0001077983 */ /* 0x000ea20000100800 */
[----:B------:R-:W-:-:S03]  /*10360*/  PRMT R29, RZ, 0x7610, R29 ;  /* 0x00007610ff1d7816 */ /* 0x000fc6000000001d */
[----:B------:R-:W-:Y:S04]  /*10370*/  STS.U16 [R0+0x2000], R28 ;  /* 0x0020001c00007388 */ /* 0x000fe80000000400 */
[----:B------:R0:W-:Y:S04]  /*10380*/  STS.U16 [R0+0x3000], R26 ;  /* 0x0030001a00007388 */ /* 0x0001e80000000400 */
[----:B0-----:R-:W0:Y:S01]  /*10390*/  S2R R26, SR_TID.X ;  /* 0x00000000001a7919 */ /* 0x001e220000002100 */
[----:B--2---:R-:W-:-:S04]  /*103a0*/  @!P0 LOP3.LUT R7, R7, R6, RZ, 0x3c, !PT ;  /* 0x0000000607078212 */ /* 0x004fc800078e3cff */
[----:B------:R-:W-:-:S04]  /*103b0*/  @!P0 LOP3.LUT R6, R7, R6, RZ, 0x3c, !PT ;  /* 0x0000000607068212 */ /* 0x000fc800078e3cff */
[----:B------:R-:W-:-:S05]  /*103c0*/  @!P0 LOP3.LUT R7, R7, R6, RZ, 0x3c, !PT ;  /* 0x0000000607078212 */ /* 0x000fca00078e3cff */
[----:B------:R-:W2:Y:S01]  /*103d0*/  @!P0 LDG.E.U16 R29, [R6.64] ;  /* 0x00000006061d8981 */ /* 0x000ea2000c1e1500 */
[----:B0-----:R-:W-:-:S05]  /*103e0*/  LOP3.LUT R26, R26, 0xff, RZ, 0xc0, !PT ;  /* 0x000000ff1a1a7812 */ /* 0x001fca00078ec0ff */
[----:B------:R-:W-:-:S05]  /*103f0*/  IMAD.SHL.U32 R26, R26, 0x2, RZ ;  /* 0x000000021a1a7824 */ /* 0x000fca00078e00ff */
[----:B------:R-:W-:Y:S04]  /*10400*/  STS.U16 [R26+0x4000], R24 ;  /* 0x004000181a007388 */ /* 0x000fe80000000400 */
[----:B----4-:R-:W-:Y:S04]  /*10410*/  STS.U16 [R26+0x5000], R22 ;  /* 0x005000161a007388 */ /* 0x010fe80000000400 */
[----:B------:R-:W-:Y:S04]  /*10420*/  STS.U16 [R26+0x6000], R20 ;  /* 0x006000141a007388 */ /* 0x000fe80000000400 */
[----:B------:R-:W-:Y:S04]  /*10430*/  STS.U16 [R26+0x7000], R18 ;  /* 0x007000121a007388 */ /* 0x000fe80000000400 */
[----:B------:R-:W-:Y:S04]  /*10440*/  STS.U16 [R26+0x8000], R16 ;  /* 0x008000101a007388 */ /* 0x000fe80000000400 */
[----:B------:R-:W-:Y:S04]  /*10450*/  STS.U16 [R26+0x9000], R14 ;  /* 0x0090000e1a007388 */ /* 0x000fe80000000400 */
[----:B------:R-:W-:Y:S04]  /*10460*/  STS.U16 [R26+0xa000], R12 ;  /* 0x00a0000c1a007388 */ /* 0x000fe80000000400 */
[----:B---3--:R0:W-:Y:S04]  /*10470*/  STL [R1+0x48], R27 ;  /* 0x0000481b01007387 */ /* 0x0081e80000100800 */
[----:B------:R-:W-:Y:S04]  /*10480*/  STS.U16 [R26+0xb000], R10 ;  /* 0x00b0000a1a007388 */ /* 0x000fe80000000400 */
[----:B------:R-:W-:Y:S04]  /*10490*/  STS.U16 [R26+0xc000], R9 ;  /* 0x00c000091a007388 */ /* 0x000fe80000000400 */
[----:B0-----:R-:W3:Y:S04]  /*104a0*/  LDL.LU R27, [R1+0xc] ;  /* 0x00000c00011b7983 */ /* 0x001ee80000300800 */
[----:B------:R-:W-:Y:S04]  /*104b0*/  STS.U16 [R26+0xd000], R4 ;  /* 0x00d000041a007388 */ /* 0x000fe80000000400 */
[----:B--2---:R0:W-:Y:S04]  /*104c0*/  STL [R1+0x44], R29 ;  /* 0x0000441d01007387 */ /* 0x0041e80000100800 */
[----:B0-----:R-:W2:Y:S04]  /*104d0*/  LDL.LU R29, [R1+0x4] ;  /* 0x00000400011d7983 */ /* 0x001ea80000300800 */
[----:B------:R-:W4:Y:S01]  /*104e0*/  LDL R4, [R1+0x9a8] ;  /* 0x0009a80001047983 */ /* 0x000f220000100800 */
[----:B------:R-:W-:-:S02]  /*104f0*/  PRMT R19, RZ, 0x7610, R19 ;  /* 0x00007610ff137816 */ /* 0x000fc40000000013 */
[----:B----4-:R-:W-:-:S04]  /*10500*/  @!P0 LOP3.LUT R5, R5, R4, RZ, 0x3c, !PT ;  /* 0x0000000405058212 */ /* 0x010fc800078e3cff */
[----:B------:R-:W-:-:S04]  /*10510*/  @!P0 LOP3.LUT R4, R5, R4, RZ, 0x3c, !PT ;  /* 0x0000000405048212 */ /* 0x000fc800078e3cff */
[----:B------:R-:W-:-:S05]  /*10520*/  @!P0 LOP3.LUT R5, R5, R4, RZ, 0x3c, !PT ;  /* 0x0000000405058212 */ /* 0x000fca00078e3cff */
[----:B------:R-:W4:Y:S04]  /*10530*/  @!P0 LDG.E.U16 R19, [R4.64] ;  /* 0x0000000604138981 */ /* 0x000f28000c1e1500 */
[----:B----4-:R0:W-:Y:S04]  /*10540*/  STL [R1+0x40], R19 ;  /* 0x0000401301007387 */ /* 0x0101e80000100800 */
[----:B0-----:R-:W4:Y:S04]  /*10550*/  LDL.LU R19, [R1+0x1d20] ;  /* 0x001d200001137983 */ /* 0x001f280000300800 */
[----:B------:R-:W2:Y:S04]  /*10560*/  LDL R4, [R1+0x988] ;  /* 0x0009880001047983 */ /* 0x000ea80000100800 */
[----:B------:R-:W2:Y:S01]  /*10570*/  LDL R5, [R1+0x98c] ;  /* 0x00098c0001057983 */ /* 0x000ea20000100800 */
[----:B----4-:R-:W-:-:S02]  /*10580*/  PRMT R19, RZ, 0x7610, R19 ;  /* 0x00007610ff137816 */ /* 0x010fc40000000013 */
[----:B--2---:R-:W-:-:S04]  /*10590*/  @!P0 LOP3.LUT R5, R5, R4, RZ, 0x3c, !PT ;  /* 0x0000000405058212 */ /* 0x004fc800078e3cff */
[----:B------:R-:W-:-:S04]  /*105a0*/  @!P0 LOP3.LUT R4, R5, R4, RZ, 0x3c, !PT ;  /* 0x0000000405048212 */ /* 0x000fc800078e3cff */
[----:B------:R-:W-:-:S05]  /*105b0*/  @!P0 LOP3.LUT R5, R5, R4, RZ, 0x3c, !PT ;  /* 0x0000000405058212 */ /* 0x000fca00078e3cff */
[----:B------:R-:W2:Y:S04]  /*105c0*/  @!P0 LDG.E.U16 R19, [R4.64] ;  /* 0x0000000604138981 */ /* 0x000ea8000c1e1500 */
[----:B------:R0:W-:Y:S04]  /*105d0*/  STS.U16 [R26+0xe000], R3 ;  /* 0x00e000031a007388 */ /* 0x0001e80000000400 */
[----:B------:R-:W-:Y:S04]  /*105e0*/  STS.U16 [R26+0xf000], R2 ;  /* 0x00f000021a007388 */ /* 0x000fe80000000400 */
[----:B0-----:R-:W4:Y:S04]  /*105f0*/  LDL R3, [R1+0x96c] ;  /* 0x00096c0001037983 */ /* 0x001f280000100800 */
[----:B--2---:R0:W-:Y:S04]  /*10600*/  STL [R1+0x3c], R19 ;  /* 0x00003c1301007387 */ /* 0x0041e80000100800 */
[----:B0-----:R-:W2:Y:S04]  /*10610*/  LDL.LU R19, [R1+0x1d1c] ;  /* 0x001d1c0001137983 */ /* 0x001ea80000300800 */
[----:B------:R-:W4:Y:S02]  /*10620*/  LDL R2, [R1+0x968] ;  /* 0x0009680001027983 */ /* 0x000f240000100800 */
[----:B----4-:R-:W-:-:S04]  /*10630*/  @!P0 LOP3.LUT R3, R3, R2, RZ, 0x3c, !PT ;  /* 0x0000000203038212 */ /* 0x010fc800078e3cff */
[C---:B------:R-:W-:Y:S02]  /*10640*/  @!P0 LOP3.LUT R2, R3.reuse, R2, RZ, 0x3c, !PT ;  /* 0x0000000203028212 */ /* 0x040fe400078e3cff */
[----:B--2---:R-:W-:Y:S02]  /*10650*/  PRMT R19, RZ, 0x7610, R19 ;  /* 0x00007610ff137816 */ /* 0x004fe40000000013 */
[----:B------:R-:W-:-:S05]  /*10660*/  @!P0 LOP3.LUT R3, R3, R2, RZ, 0x3c, !PT ;  /* 0x0000000203038212 */ /* 0x000fca00078e3cff */
[----:B------:R-:W2:Y:S01]  /*10670*/  @!P0 LDG.E.U16 R19, [R2.64] ;  /* 0x0000000602138981 */ /* 0x000ea2000c1e1500 */
[----:B------:R-:W-:-:S05]  /*10680*/  LOP3.LUT R0, R0, 0x10, RZ, 0x3c, !PT ;  /* 0x0000001000007812 */ /* 0x000fca00078e3cff */
[----:B------:R-:W-:Y:S04]  /*10690*/  STS.U16 [R0+0x200], R21 ;  /* 0x0002001500007388 */ /* 0x000fe80000000400 */
[----:B--2---:R0:W-:Y:S04]  /*106a0*/  STL [R1+0x38], R19 ;  /* 0x0000381301007387 */ /* 0x0041e80000100800 */
[----:B0-----:R-:W2:Y:S04]  /*106b0*/  LDL.LU R19, [R1+0x1d18] ;  /* 0x001d180001137983 */ /* 0x001ea80000300800 */
[----:B------:R-:W4:Y:S04]  /*106c0*/  LDL R2, [R1+0x948] ;  /* 0x0009480001027983 */ /* 0x000f280000100800 */
[----:B------:R-:W4:Y:S04]  /*106d0*/  LDL R3, [R1+0x94c] ;  /* 0x00094c0001037983 */ /* 0x000f280000100800 */
[----:B------:R-:W2:Y:S01]  /*106e0*/  LDL.LU R21, [R1+0x1d14] ;  /* 0x001d140001157983 */ /* 0x000ea20000300800 */
[----:B----4-:R-:W-:-:S04]  /*106f0*/  @!P0 LOP3.LUT R3, R3, R2, RZ, 0x3c, !PT ;  /* 0x0000000203038212 */ /* 0x010fc800078e3cff */
[C---:B------:R-:W-:Y:S02]  /*10700*/  @!P0 LOP3.LUT R2, R3.reuse, R2, RZ, 0x3c, !PT ;  /* 0x0000000203028212 */ /* 0x040fe400078e3cff */
[----:B--2---:R-:W-:Y:S02]  /*10710*/  PRMT R21, RZ, 0x7610, R21 ;  /* 0x00007610ff157816 */ /* 0x004fe40000000015 */
[----:B------:R-:W-:-:S05]  /*10720*/  @!P0 LOP3.LUT R3, R3, R2, RZ, 0x3c, !PT ;  /* 0x0000000203038212 */ /* 0x000fca00078e3cff */
[----:B------:R-:W2:Y:S04]  /*10730*/  @!P0 LDG.E.U16 R21, [R2.64] ;  /* 0x0000000602158981 */ /* 0x000ea8000c1e1500 */
        /* <DEDUP_REMOVED lines=22> */
[----:B---3--:R-:W-:Y:S04]  /*108a0*/  STS.U16 [R0+0x3200], R27 ;  /* 0x0032001b00007388 */ /* 0x008fe80000000400 */
        /* <DEDUP_REMOVED lines=10> */
[----:B------:R-:W-:Y:S04]  /*10950*/  STS.U16 [R0+0x4200], R29 ;  /* 0x0042001d00007388 */ /* 0x000fe80000000400 */
[----:B---3--:R0:W-:Y:S04]  /*10960*/  STL [R1+0x28], R27 ;  /* 0x0000281b01007387 */ /* 0x0081e80000100800 */
[----:B0-----:R-:W3:Y:S04]  /*10970*/  LDL.LU R27, [R1+0x1cf8] ;  /* 0x001cf800011b7983 */ /* 0x001ee80000300800 */
        /* <DEDUP_REMOVED lines=8> */
[----:B--2---:R0:W-:Y:S04]  /*10a00*/  STL [R1+0x24], R29 ;  /* 0x0000241d01007387 */ /* 0x0041e80000100800 */
[----:B0-----:R-:W2:Y:S04]  /*10a10*/  LDL.LU R29, [R1+0x1cf0] ;  /* 0x001cf000011d7983 */ /* 0x001ea80000300800 */
[----:B------:R-:W4:Y:S04]  /*10a20*/  LDL R2, [R1+0x8a8] ;  /* 0x0008a80001027983 */ /* 0x000f280000100800 */
[----:B------:R-:W4:Y:S01]  /*10a30*/  LDL R3, [R1+0x8ac] ;  /* 0x0008ac0001037983 */ /* 0x000f220000100800 */
[----:B---3--:R-:W-:-:S02]  /*10a40*/  PRMT R27, RZ, 0x7610, R27 ;  /* 0x00007610ff1b7816 */ /* 0x008fc4000000001b */
[----:B----4-:R-:W-:-:S04]  /*10a50*/  @!P0 LOP3.LUT R3, R3, R2, RZ, 0x3c, !PT ;  /* 0x0000000203038212 */ /* 0x010fc800078e3cff */
[----:B------:R-:W-:-:S04]  /*10a60*/  @!P0 LOP3.LUT R2, R3, R2, RZ, 0x3c, !PT ;  /* 0x0000000203028212 */ /* 0x000fc800078e3cff */
[----:B------:R-:W-:-:S05]  /*10a70*/  @!P0 LOP3.LUT R3, R3, R2, RZ, 0x3c, !PT ;  /* 0x0000000203038212 */ /* 0x000fca00078e3cff */
[----:B------:R-:W3:Y:S04]  /*10a80*/  @!P0 LDG.E.U16 R27, [R2.64] ;  /* 0x00000006021b8981 */ /* 0x000ee8000c1e1500 */
[----:B---3--:R0:W-:Y:S04]  /*10a90*/  STL [R1+0x20], R27 ;  /* 0x0000201b01007387 */ /* 0x0081e80000100800 */
[----:B0-----:R-:W3:Y:S04]  /*10aa0*/  LDL.LU R27, [R1+0x1cec] ;  /* 0x001cec00011b7983 */ /* 0x001ee80000300800 */
[----:B------:R-:W4:Y:S04]  /*10ab0*/  LDL R2, [R1+0x888] ;  /* 0x0008880001027983 */ /* 0x000f280000100800 */
        /* <DEDUP_REMOVED lines=10> */
[----:B------:R-:W-:-:S02]  /*10b60*/  PRMT R10, RZ, 0x7610, R10 ;  /* 0x00007610ff0a7816 */ /* 0x000fc4000000000a */
[----:B--2---:R-:W-:-:S04]  /*10b70*/  @!P0 LOP3.LUT R3, R3, R2, RZ, 0x3c, !PT ;  /* 0x0000000203038212 */ /* 0x004fc800078e3cff */
[----:B------:R-:W-:-:S04]  /*10b80*/  @!P0 LOP3.LUT R2, R3, R2, RZ, 0x3c, !PT ;  /* 0x0000000203028212 */ /* 0x000fc800078e3cff */
[----:B------:R-:W-:-:S05]  /*10b90*/  @!P0 LOP3.LUT R3, R3, R2, RZ, 0x3c, !PT ;  /* 0x0000000203038212 */ /* 0x000fca00078e3cff */
[----:B------:R0:W2:Y:S04]  /*10ba0*/  @!P0 LDG.E.U16 R10, [R2.64] ;  /* 0x00000006020a8981 */ /* 0x0000a8000c1e1500 */
[----:B0-----:R-:W3:Y:S04]  /*10bb0*/  LDL R2, [R1+0x85c] ;  /* 0x00085c0001027983 */ /* 0x001ee80000100800 */
[----:B------:R-:W3:Y:S01]  /*10bc0*/  LDL R3, [R1+0xa20] ;  /* 0x000a200001037983 */ /* 0x000ee20000100800 */
[----:B------:R-:W-:-:S03]  /*10bd0*/  PRMT R7, RZ, 0x7610, R7 ;  /* 0x00007610ff077816 */ /* 0x000fc60000000007 */
[----:B--2---:R0:W-:Y:S01]  /*10be0*/  STL [R1+0x1c74], R10 ;  /* 0x001c740a01007387 */ /* 0x0041e20000100800 */
[----:B------:R-:W-:-:S03]  /*10bf0*/  PRMT R9, RZ, 0x7610, R9 ;  /* 0x00007610ff097816 */ /* 0x000fc60000000009 */
[----:B0-----:R-:W2:Y:S01]  /*10c00*/  LDL R10, [R1+0x9c4] ;  /* 0x0009c400010a7983 */ /* 0x001ea20000100800 */
[----:B---3--:R-:W-:-:S04]  /*10c10*/  @!P0 LOP3.LUT R3, R3, R2, RZ, 0x3c, !PT ;  /* 0x0000000203038212 */ /* 0x008fc800078e3cff */
[----:B------:R-:W-:-:S04]  /*10c20*/  @!P0 LOP3.LUT R2, R3, R2, RZ, 0x3c, !PT ;  /* 0x0000000203028212 */ /* 0x000fc800078e3cff */
[----:B------:R-:W-:-:S05]  /*10c30*/  @!P0 LOP3.LUT R3, R3, R2, RZ, 0x3c, !PT ;  /* 0x0000000203038212 */ /* 0x000fca00078e3cff */
[----:B------:R0:W3:Y:S04]  /*10c40*/  @!P0 LDG.E.U16 R7, [R2.64] ;  /* 0x0000000602078981 */ /* 0x0000e8000c1e1500 */
[----:B0-----:R-:W2:Y:S04]  /*10c50*/  LDL R2, [R1+0x848] ;  /* 0x0008480001027983 */ /* 0x001ea80000100800 */
[----:B------:R-:W2:Y:S04]  /*10c60*/  LDL R3, [R1+0xa10] ;  /* 0x000a100001037983 */ /* 0x000ea80000100800 */
[----:B---3--:R-:W-:Y:S01]  /*10c70*/  STL [R1+0x1c78], R7 ;  /* 0x001c780701007387 */ /* 0x008fe20000100800 */
[----:B--2---:R-:W-:-:S04]  /*10c80*/  @!P0 LOP3.LUT R3, R3, R2, RZ, 0x3c, !PT ;  /* 0x0000000203038212 */ /* 0x004fc800078e3cff */
[----:B------:R-:W-:-:S04]  /*10c90*/  @!P0 LOP3.LUT R2, R3, R2, RZ, 0x3c, !PT ;  /* 0x0000000203028212 */ /* 0x000fc800078e3cff */
[----:B------:R-:W-:-:S05]  /*10ca0*/  @!P0 LOP3.LUT R3, R3, R2, RZ, 0x3c, !PT ;  /* 0x0000000203038212 */ /* 0x000fca00078e3cff */
[----:B------:R0:W2:Y:S04]  /*10cb0*/  @!P0 LDG.E.U16 R9, [R2.64] ;  /* 0x0000000602098981 */ /* 0x0000a8000c1e1500 */
[----:B0-----:R-:W3:Y:S04]  /*10cc0*/  LDL R2, [R1+0x838] ;  /* 0x0008380001027983 */ /* 0x001ee80000100800 */
[----:B------:R-:W3:Y:S01]  /*10cd0*/  LDL R3, [R1+0xa00] ;  /* 0x000a000001037983 */ /* 0x000ee20000100800 */
[----:B------:R-:W-:Y:S02]  /*10ce0*/  PRMT R17, RZ, 0x7610, R17 ;  /* 0x00007610ff117816 */ /* 0x000fe40000000011 */
[----:B---3--:R-:W-:-:S04]  /*10cf0*/  @!P0 LOP3.LUT R3, R3, R2, RZ, 0x3c, !PT ;  /* 0x0000000203038212 */ /* 0x008fc800078e3cff */
[----:B------:R-:W-:-:S04]  /*10d00*/  @!P0 LOP3.LUT R2, R3, R2, RZ, 0x3c, !PT ;  /* 0x0000000203028212 */ /* 0x000fc800078e3cff */
[----:B------:R-:W-:-:S05]  /*10d10*/  @!P0 LOP3.LUT R3, R3, R2, RZ, 0x3c, !PT ;  /* 0x0000000203038212 */ /* 0x000fca00078e3cff */
[----:B------:R-:W3:Y:S04]  /*10d20*/  @!P0 LDG.E.U16 R17, [R2.64] ;  /* 0x0000000602118981 */ /* 0x000ee8000c1e1500 */
[----:B--2---:R0:W-:Y:S04]  /*10d30*/  STL [R1+0x18], R9 ;  /* 0x0000180901007387 */ /* 0x0041e80000100800 */
[----:B0-----:R-:W2:Y:S04]  /*10d40*/  LDL.LU R9, [R1+0x3d4] ;  /* 0x0003d40001097983 */ /* 0x001ea80000300800 */
[----:B---3--:R0:W-:Y:S04]  /*10d50*/  STL [R1+0x14], R17 ;  /* 0x0000141101007387 */ /* 0x0081e80000100800 */
[----:B0-----:R-:W3:Y:S04]  /*10d60*/  LDL.LU R17, [R1+0x1ce4] ;  /* 0x001ce40001117983 */ /* 0x001ee80000300800 */
[----:B------:R-:W2:Y:S04]  /*10d70*/  LDL R2, [R1+0x9e0] ;  /* 0x0009e00001027983 */ /* 0x000ea80000100800 */
[----:B------:R-:W2:Y:S01]  /*10d80*/  LDL R3, [R1+0x9e4] ;  /* 0x0009e40001037983 */ /* 0x000ea20000100800 */
[----:B------:R-:W-:-:S02]  /*10d90*/  PRMT R28, RZ, 0x7610, R28 ;  /* 0x00007610ff1c7816 */ /* 0x000fc4000000001c */
[----:B--2---:R-:W-:-:S04]  /*10da0*/  @!P0 LOP3.LUT R3, R3, R2, RZ, 0x3c, !PT ;  /* 0x0000000203038212 */ /* 0x004fc800078e3cff */
        /* <DEDUP_REMOVED lines=8> */
[----:B---3--:R0:W3:Y:S01]  /*10e30*/  @!P0 LDG.E.U16 R7, [R2.64] ;  /* 0x0000000602078981 */ /* 0x0080e2000c1e1500 */
[----:B------:R-:W-:-:S03]  /*10e40*/  PRMT R11, RZ, 0x7610, R11 ;  /* 0x00007610ff0b7816 */ /* 0x000fc6000000000b */
[----:B------:R-:W2:Y:S04]  /*10e50*/  LDL R10, [R1+0x940] ;  /* 0x00094000010a7983 */ /* 0x000ea80000100800 */
[----:B0-----:R-:W2:Y:S04]  /*10e60*/  LDL R2, [R1+0x9a0] ;  /* 0x0009a00001027983 */ /* 0x001ea80000100800 */
[----:B------:R-:W2:Y:S02]  /*10e70*/  LDL R3, [R1+0x9a4] ;  /* 0x0009a40001037983 */ /* 0x000ea40000100800 */
[----:B--2---:R-:W-:-:S04]  /*10e80*/  @!P0 LOP3.LUT R3, R3, R2, RZ, 0x3c, !PT ;  /* 0x0000000203038212 */ /* 0x004fc800078e3cff */
[----:B------:R-:W-:-:S04]  /*10e90*/  @!P0 LOP3.LUT R2, R3, R2, RZ, 0x3c, !PT ;  /* 0x0000000203028212 */ /* 0x000fc800078e3cff */
[----:B------:R-:W-:-:S05]  /*10ea0*/  @!P0 LOP3.LUT R3, R3, R2, RZ, 0x3c, !PT ;  /* 0x0000000203038212 */ /* 0x000fca00078e3cff */
[----:B------:R-:W2:Y:S04]  /*10eb0*/  @!P0 LDG.E.U16 R11, [R2.64] ;  /* 0x00000006020b8981 */ /* 0x000ea8000c1e1500 */
[----:B---3--:R0:W-:Y:S04]  /*10ec0*/  STL [R1+0xc], R7 ;  /* 0x00000c0701007387 */ /* 0x0081e80000100800 */
[----:B0-----:R-:W3:Y:S04]  /*10ed0*/  LDL R7, [R1+0x944] ;  /* 0x0009440001077983 */ /* 0x001ee80000100800 */
[----:B--2---:R0:W-:Y:S04]  /*10ee0*/  STL [R1+0x8], R11 ;  /* 0x0000080b01007387 */ /* 0x0041e80000100800 */
[----:B0-----:R-:W2:Y:S04]  /*10ef0*/  LDL.LU R11, [R1+0x1ce0] ;  /* 0x001ce000010b7983 */ /* 0x001ea80000300800 */
[----:B------:R-:W2:Y:S04]  /*10f00*/  LDL R2, [R1+0x980] ;  /* 0x0009800001027983 */ /* 0x000ea80000100800 */
[----:B------:R-:W2:Y:S01]  /*10f10*/  LDL R3, [R1+0x984] ;  /* 0x0009840001037983 */ /* 0x000ea20000100800 */
[----:B------:R-:W-:-:S02]  /*10f20*/  PRMT R8, RZ, 0x7610, R8 ;  /* 0x00007610ff087816 */ /* 0x000fc40000000008 */
[----:B--2---:R-:W-:-:S04]  /*10f30*/  @!P0 LOP3.LUT R3, R3, R2, RZ, 0x3c, !PT ;  /* 0x0000000203038212 */ /* 0x004fc800078e3cff */
[----:B------:R-:W-:-:S04]  /*10f40*/  @!P0 LOP3.LUT R2, R3, R2, RZ, 0x3c, !PT ;  /* 0x0000000203028212 */ /* 0x000fc800078e3cff */
[----:B------:R-:W-:-:S05]  /*10f50*/  @!P0 LOP3.LUT R3, R3, R2, RZ, 0x3c, !PT ;  /* 0x0000000203038212 */ /* 0x000fca00078e3cff */
[----:B------:R-:W2:Y:S04]  /*10f60*/  @!P0 LDG.E.U16 R8, [R2.64] ;  /* 0x0000000602088981 */ /* 0x000ea8000c1e1500 */
[----:B------:R-:W-:Y:S04]  /*10f70*/  STS.U16 [R0+0x5200], R29 ;  /* 0x0052001d00007388 */ /* 0x000fe80000000400 */
[----:B------:R-:W-:Y:S04]  /*10f80*/  STS.U16 [R0+0x6200], R27 ;  /* 0x0062001b00007388 */ /* 0x000fe80000000400 */
[----:B--2---:R0:W-:Y:S04]  /*10f90*/  STL [R1+0x4], R8 ;  /* 0x0000040801007387 */ /* 0x0041e80000100800 */
[----:B0-----:R-:W2:Y:S04]  /*10fa0*/  LDL.LU R8, [R1+0x1cdc] ;  /* 0x001cdc0001087983 */ /* 0x001ea80000300800 */
[----:B----4-:R-:W-:Y:S04]  /*10fb0*/  STS.U16 [R0+0x7200], R25 ;  /* 0x0072001900007388 */ /* 0x010fe80000000400 */
[----:B------:R-:W-:Y:S04]  /*10fc0*/  STS.U16 [R0+0x8200], R23 ;  /* 0x0082001700007388 */ /* 0x000fe80000000400 */
[----:B------:R-:W-:Y:S04]  /*10fd0*/  STS.U16 [R0+0x9200], R21 ;  /* 0x0092001500007388 */ /* 0x000fe80000000400 */
[----:B------:R-:W4:Y:S04]  /*10fe0*/  LDL R2, [R1+0x960] ;  /* 0x0009600001027983 */ /* 0x000f280000100800 */
[----:B------:R-:W4:Y:S04]  /*10ff0*/  LDL R3, [R1+0x964] ;  /* 0x0009640001037983 */ /* 0x000f280000100800 */
[----:B------:R-:W-:Y:S04]  /*11000*/  STS.U16 [R0+0xa200], R19 ;  /* 0x00a2001300007388 */ /* 0x000fe80000000400 */
[----:B------:R-:W-:Y:S04]  /*11010*/  STS.U16 [R0+0xb200], R17 ;  /* 0x00b2001100007388 */ /* 0x000fe80000000400 */
[----:B------:R-:W-:Y:S04]  /*11020*/  STS.U16 [R0+0xc200], R15 ;  /* 0x00c2000f00007388 */ /* 0x000fe80000000400 */
[----:B------:R-:W-:Y:S04]  /*11030*/  STS.U16 [R0+0xd200], R13 ;  /* 0x00d2000d00007388 */ /* 0x000fe80000000400 */
[----:B------:R-:W-:Y:S04]  /*11040*/  STS.U16 [R0+0xe200], R11 ;  /* 0x00e2000b00007388 */ /* 0x000fe80000000400 */
[----:B--2---:R0:W-:Y:S04]  /*11050*/  STS.U16 [R0+0xf200], R8 ;  /* 0x00f2000800007388 */ /* 0x0041e80000000400 */
[----:B0-----:R-:W2:Y:S01]  /*11060*/  LDL.LU R0, [R1+0x1cd8] ;  /* 0x001cd80001007983 */ /* 0x001ea20000300800 */
[----:B------:R-:W-:-:S02]  /*11070*/  PRMT R29, RZ, 0x7610, R29 ;  /* 0x00007610ff1d7816 */ /* 0x000fc4000000001d */
[----:B------:R-:W-:Y:S01]  /*11080*/  LOP3.LUT R26, R26, 0x20, RZ, 0x3c, !PT ;  /* 0x000000201a1a7812 */ /* 0x000fe200078e3cff */
[----:B------:R-:W3:Y:S01]  /*11090*/  LDL.LU R8, [R1+0x3b0] ;  /* 0x0003b00001087983 */ /* 0x000ee20000300800 */
[----:B----4-:R-:W-:-:S04]  /*110a0*/  @!P0 LOP3.LUT R3, R3, R2, RZ, 0x3c, !PT ;  /* 0x0000000203038212 */ /* 0x010fc800078e3cff */
[----:B------:R-:W-:-:S04]  /*110b0*/  @!P0 LOP3.LUT R2, R3, R2, RZ, 0x3c, !PT ;  /* 0x0000000203028212 */ /* 0x000fc800078e3cff */
[----:B------:R-:W-:Y:S02]  /*110c0*/  @!P0 LOP3.LUT R3, R3, R2, RZ, 0x3c, !PT ;  /* 0x0000000203038212 */ /* 0x000fe400078e3cff */
[----:B--2---:R-:W-:-:S06]  /*110d0*/  PRMT R0, RZ, 0x7610, R0 ;  /* 0x00007610ff007816 */ /* 0x004fcc0000000000 */
[----:B------:R3:W2:Y:S02]  /*110e0*/  @!P0 LDG.E.U16 R0, [R2.64] ;  /* 0x0000000602008981 */ /* 0x0006a4000c1e1500 */
[----:B---3--:R-:W-:Y:S02]  /*110f0*/  @!P0 IMAD.MOV.U32 R2, RZ, RZ, R7 ;  /* 0x000000ffff028224 */ /* 0x008fe400078e0007 */
[----:B------:R-:W-:-:S05]  /*11100*/  @!P0 IMAD.MOV.U32 R3, RZ, RZ, R10 ;  /* 0x000000ffff038224 */ /* 0x000fca00078e000a */
[----:B------:R0:W3:Y:S04]  /*11110*/  @!P0 LDG.E.U16 R29, [R2.64] ;  /* 0x00000006021d8981 */ /* 0x0000e8000c1e1500 */
[----:B------:R1:W-:Y:S04]  /*11120*/  STS.U16 [R26+0x400], R9 ;  /* 0x000400091a007388 */ /* 0x0003e80000000400 */
[----:B------:R-:W-:Y:S04]  /*11130*/  STS.U16 [R26+0x1400], R28 ;  /* 0x0014001c1a007388 */ /* 0x000fe80000000400 */
[----:B--2---:R-:W-:Y:S04]  /*11140*/  STL [R1+0x1c64], R0 ;  /* 0x001c640001007387 */ /* 0x004fe80000100800 */
[----:B-1----:R-:W2:Y:S04]  /*11150*/  LDL R9, [R1+0x904] ;  /* 0x0009040001097983 */ /* 0x002ea80000100800 */
[----:B------:R-:W4:Y:S04]  /*11160*/  LDL R10, [R1+0x8e4] ;  /* 0x0008e400010a7983 */ /* 0x000f280000100800 */
[----:B------:R-:W2:Y:S04]  /*11170*/  LDL.LU R7, [R1+0x34c] ;  /* 0x00034c0001077983 */ /* 0x000ea80000300800 */
[----:B0-----:R-:W2:Y:S04]  /*11180*/  LDL R2, [R1+0x920] ;  /* 0x0009200001027983 */ /* 0x001ea80000100800 */
[----:B------:R-:W2:Y:S04]  /*11190*/  LDL R3, [R1+0x924] ;  /* 0x0009240001037983 */ /* 0x000ea80000100800 */
[----:B---3--:R0:W-:Y:S04]  /*111a0*/  STL [R1+0x1c68], R29 ;  /* 0x001c681d01007387 */ /* 0x0081e80000100800 */
[----:B0-----:R-:W3:Y:S04]  /*111b0*/  LDL R29, [R1+0x8e0] ;  /* 0x0008e000011d7983 */ /* 0x001ee80000100800 */
[----:B------:R-:W3:Y:S04]  /*111c0*/  LDL.LU R26, [R1+0x1cd4] ;  /* 0x001cd400011a7983 */ /* 0x000ee80000300800 */
[----:B------:R-:W3:Y:S01]  /*111d0*/  LDL.LU R28, [R1+0x1cd0] ;  /* 0x001cd000011c7983 */ /* 0x000ee20000300800 */
[----:B--2---:R-:W-:-:S04]  /*111e0*/  @!P0 LOP3.LUT R3, R3, R2, RZ, 0x3c, !PT ;  /* 0x0000000203038212 */ /* 0x004fc800078e3cff */
[----:B------:R-:W-:-:S04]  /*111f0*/  @!P0 LOP3.LUT R2, R3, R2, RZ, 0x3c, !PT ;  /* 0x0000000203028212 */ /* 0x000fc800078e3cff */
[----:B------:R-:W-:Y:S02]  /*11200*/  @!P0 LOP3.LUT R3, R3, R2, RZ, 0x3c, !PT ;  /* 0x0000000203038212 */ /* 0x000fe400078e3cff */
[----:B---3--:R-:W-:-:S06]  /*11210*/  PRMT R28, RZ, 0x7610, R28 ;  /* 0x00007610ff1c7816 */ /* 0x008fcc000000001c */
[----:B------:R0:W2:Y:S04]  /*11220*/  @!P0 LDG.E.U16 R28, [R2.64] ;  /* 0x00000006021c8981 */ /* 0x0000a8000c1e1500 */
[----:B0-----:R-:W3:Y:S04]  /*11230*/  LDL R3, [R1+0x900] ;  /* 0x0009000001037983 */ /* 0x001ee80000100800 */
[----:B------:R-:W0:Y:S01]  /*11240*/  S2R R0, SR_TID.X ;  /* 0x0000000000007919 */ /* 0x000e220000002100 */
[----:B------:R-:W-:Y:S01]  /*11250*/  PRMT R27, RZ, 0x7610, R27 ;  /* 0x00007610ff1b7816 */ /* 0x000fe2000000001b */
[----:B------:R-:W-:Y:S01]  /*11260*/  @!P0 IMAD.MOV.U32 R2, RZ, RZ, R9 ;  /* 0x000000ffff028224 */ /* 0x000fe200078e0009 */
[----:B0-----:R-:W-:-:S05]  /*11270*/  LOP3.LUT R0, R0, 0xff, RZ, 0xc0, !PT ;  /* 0x000000ff00007812 */ /* 0x001fca00078ec0ff */
[----:B------:R-:W-:Y:S01]  /*11280*/  IMAD.SHL.U32 R0, R0, 0x2, RZ ;  /* 0x0000000200007824 */ /* 0x000fe200078e00ff */
[----:B--2---:R0:W-:Y:S04]  /*11290*/  STL [R1+0x1c6c], R28 ;  /* 0x001c6c1c01007387 */ /* 0x0041e80000100800 */
[----:B0-----:R-:W-:Y:S01]  /*112a0*/  LOP3.LUT R28, R0, 0x20, RZ, 0x3c, !PT ;  /* 0x00000020001c7812 */ /* 0x001fe200078e3cff */
[----:B---3--:R0:W2:Y:S04]  /*112b0*/  @!P0 LDG.E.U16 R27, [R2.64] ;  /* 0x00000006021b8981 */ /* 0x0080a8000c1e1500 */
[----:B------:R1:W-:Y:S04]  /*112c0*/  STS.U16 [R28+0x2400], R8 ;  /* 0x002400081c007388 */ /* 0x0003e80000000400 */
[----:B------:R-:W3:Y:S04]  /*112d0*/  LDL R0, [R1+0x8c4] ;  /* 0x0008c40001007983 */ /* 0x000ee80000100800 */
[----:B-1----:R-:W3:Y:S04]  /*112e0*/  LDL R8, [R1+0x8c0] ;  /* 0x0008c00001087983 */ /* 0x002ee80000100800 */
[----:B------:R-:W3:Y:S04]  /*112f0*/  LDL.LU R9, [R1+0x13c] ;  /* 0x00013c0001097983 */ /* 0x000ee80000300800 */
[----:B0-----:R-:W3:Y:S01]  /*11300*/  LDL.LU R3, [R1+0x37c] ;  /* 0x00037c0001037983 */ /* 0x001ee20000300800 */
[----:B------:R-:W-:Y:S01]  /*11310*/  PRMT R26, RZ, 0x7610, R26 ;  /* 0x00007610ff1a7816 */ /* 0x000fe2000000001a */
[----:B----4-:R-:W-:-:S02]  /*11320*/  @!P0 IMAD.MOV.U32 R2, RZ, RZ, R10 ;  /* 0x000000ffff028224 */ /* 0x010fc400078e000a */
[----:B--2---:R0:W-:Y:S04]  /*11330*/  STL [R1+0x1c70], R27 ;  /* 0x001c701b01007387 */ /* 0x0041e80000100800 */
[----:B0-----:R-:W2:Y:S04]  /*11340*/  LDL R27, [R1+0x884] ;  /* 0x00088400011b7983 */ /* 0x001ea80000100800 */
[----:B---3--:R0:W-:Y:S02]  /*11350*/  STS.U16 [R28+0x3400], R3 ;  /* 0x003400031c007388 */ /* 0x0081e40000000400 */
[----:B0-----:R-:W-:-:S02]  /*11360*/  @!P0 IMAD.MOV.U32 R3, RZ, RZ, R29 ;  /* 0x000000ffff038224 */ /* 0x001fc400078e001d */
[----:B------:R-:W3:Y:S04]  /*11370*/  LDL R29, [R1+0x880] ;  /* 0x00088000011d7983 */ /* 0x000ee80000100800 */
[----:B------:R-:W4:Y:S04]  /*11380*/  LDL.LU R10, [R1+0x128] ;  /* 0x00012800010a7983 */ /* 0x000f280000300800 */
[----:B------:R0:W2:Y:S04]  /*11390*/  @!P0 LDG.E.U16 R26, [R2.64] ;  /* 0x00000006021a8981 */ /* 0x0000a8000c1e1500 */
[----:B0-----:R-:W3:Y:S01]  /*113a0*/  LDL.LU R3, [R1+0x364] ;  /* 0x0003640001037983 */ /* 0x001ee20000300800 */
[----:B------:R-:W-:Y:S01]  /*113b0*/  PRMT R25, RZ, 0x7610, R25 ;  /* 0x00007610ff197816 */ /* 0x000fe20000000019 */
[----:B------:R-:W-:-:S02]  /*113c0*/  @!P0 IMAD.MOV.U32 R2, RZ, RZ, R0 ;  /* 0x000000ffff028224 */ /* 0x000fc400078e0000 */
[----:B--2---:R0:W-:Y:S04]  /*113d0*/  STL [R1+0x1c7c], R26 ;  /* 0x001c7c1a01007387 */ /* 0x0041e80000100800 */
[----:B---3--:R1:W-:Y:S04]  /*113e0*/  STS.U16 [R28+0x4400], R3 ;  /* 0x004400031c007388 */ /* 0x0083e80000000400 */
[----:B0-----:R-:W2:Y:S01]  /*113f0*/  LDL R26, [R1+0x8a4] ;  /* 0x0008a400011a7983 */ /* 0x001ea20000100800 */
[----:B-1----:R-:W-:-:S03]  /*11400*/  @!P0 IMAD.MOV.U32 R3, RZ, RZ, R8 ;  /* 0x000000ffff038224 */ /* 0x002fc600078e0008 */
[----:B------:R-:W3:Y:S04]  /*11410*/  LDL.LU R8, [R1+0x110] ;  /* 0x0001100001087983 */ /* 0x000ee80000300800 */
[----:B------:R0:W3:Y:S04]  /*11420*/  @!P0 LDG.E.U16 R25, [R2.64] ;  /* 0x0000000602198981 */ /* 0x0000e8000c1e1500 */
[----:B0-----:R-:W4:Y:S01]  /*11430*/  LDL R3, [R1+0x8a0] ;  /* 0x0008a00001037983 */ /* 0x001f220000100800 */
[----:B------:R-:W-:Y:S02]  /*11440*/  PRMT R24, RZ, 0x7610, R24 ;  /* 0x00007610ff187816 */ /* 0x000fe40000000018 */
[----:B------:R-:W-:Y:S01]  /*11450*/  PRMT R23, RZ, 0x7610, R23 ;  /* 0x00007610ff177816 */ /* 0x000fe20000000017 */
[----:B------:R-:W-:Y:S01]  /*11460*/  STS.U16 [R28+0x5400], R7 ;  /* 0x005400071c007388 */ /* 0x000fe20000000400 */
[----:B--2---:R-:W-:-:S03]  /*11470*/  @!P0 IMAD.MOV.U32 R2, RZ, RZ, R26 ;  /* 0x000000ffff028224 */ /* 0x004fc600078e001a */
[----:B---3--:R0:W-:Y:S04]  /*11480*/  STL [R1+0x1c80], R25 ;  /* 0x001c801901007387 */ /* 0x0081e80000100800 */
[----:B0-----:R-:W2:Y:S04]  /*11490*/  LDL.LU R25, [R1+0x340] ;  /* 0x0003400001197983 */ /* 0x001ea80000300800 */
[----:B----4-:R0:W3:Y:S04]  /*114a0*/  @!P0 LDG.E.U16 R24, [R2.64] ;  /* 0x0000000602188981 */ /* 0x0100e8000c1e1500 */
[----:B------:R-:W4:Y:S04]  /*114b0*/  LDL R7, [R1+0x868] ;  /* 0x0008680001077983 */ /* 0x000f280000100800 */
[----:B------:R-:W4:Y:S01]  /*114c0*/  LDL R0, [R1+0xa2c] ;  /* 0x000a2c0001007983 */ /* 0x000f220000100800 */
[----:B0-----:R-:W-:-:S02]  /*114d0*/  @!P0 IMAD.MOV.U32 R2, RZ, RZ, R27 ;  /* 0x000000ffff028224 */ /* 0x001fc400078e001b */
[----:B------:R-:W-:Y:S01]  /*114e0*/  @!P0 IMAD.MOV.U32 R3, RZ, RZ, R29 ;  /* 0x000000ffff038224 */ /* 0x000fe200078e001d */
[----:B------:R-:W4:Y:S04]  /*114f0*/  LDL.LU R26, [R1+0xfc] ;  /* 0x0000fc00011a7983 */ /* 0x000f280000300800 */
[----:B------:R-:W4:Y:S01]  /*11500*/  @!P0 LDG.E.U16 R23, [R2.64] ;  /* 0x0000000602178981 */ /* 0x000f22000c1e1500 */
[----:B------:R-:W-:-:S03]  /*11510*/  PRMT R6, RZ, 0x7610, R6 ;  /* 0x00007610ff067816 */ /* 0x000fc60000000006 */
[----:B--2---:R0:W-:Y:S04]  /*11520*/  STS.U16 [R28+0x6400], R25 ;  /* 0x006400191c007388 */ /* 0x0041e80000000400 */
[----:B---3--:R1:W-:Y:S04]  /*11530*/  STL [R1+0x1c84], R24 ;  /* 0x001c841801007387 */ /* 0x0083e80000100800 */
[----:B0-----:R-:W2:Y:S04]  /*11540*/  LDL R25, [R1+0x858] ;  /* 0x0008580001197983 */ /* 0x001ea80000100800 */
[----:B-1----:R-:W3:Y:S04]  /*11550*/  LDL R24, [R1+0xa1c] ;  /* 0x000a1c0001187983 */ /* 0x002ee80000100800 */
[----:B------:R-:W3:Y:S04]  /*11560*/  LDL.LU R27, [R1+0xf4] ;  /* 0x0000f400011b7983 */ /* 0x000ee80000300800 */
[----:B----4-:R0:W-:Y:S04]  /*11570*/  STL [R1+0x1c88], R23 ;  /* 0x001c881701007387 */ /* 0x0101e80000100800 */
[----:B------:R1:W-:Y:S04]  /*11580*/  STS.U16 [R28+0x7400], R9 ;  /* 0x007400091c007388 */ /* 0x0003e80000000400 */
[----:B0-----:R-:W4:Y:S04]  /*11590*/  LDL R23, [R1+0x844] ;  /* 0x0008440001177983 */ /* 0x001f280000100800 */
[----:B-1----:R-:W4:Y:S01]  /*115a0*/  LDL R9, [R1+0xa0c] ;  /* 0x000a0c0001097983 */ /* 0x002f220000100800 */
[----:B------:R-:W-:-:S02]  /*115b0*/  @!P0 IMAD.MOV.U32 R2, RZ, RZ, R0 ;  /* 0x000000ffff028224 */ /* 0x000fc400078e0000 */
[----:B------:R-:W-:Y:S01]  /*115c0*/  @!P0 IMAD.MOV.U32 R3, RZ, RZ, R7 ;  /* 0x000000ffff038224 */ /* 0x000fe200078e0007 */
[----:B------:R-:W-:Y:S01]  /*115d0*/  PRMT R5, RZ, 0x7610, R5 ;  /* 0x00007610ff057816 */ /* 0x000fe20000000005 */
[----:B------:R-:W4:Y:S04]  /*115e0*/  LDL.LU R29, [R1+0xdc] ;  /* 0x0000dc00011d7983 */ /* 0x000f280000300800 */
[----:B------:R2:W4:Y:S01]  /*115f0*/  @!P0 LDG.E.U16 R6, [R2.64] ;  /* 0x0000000602068981 */ /* 0x000522000c1e1500 */
[----:B------:R-:W-:-:S03]  /*11600*/  PRMT R22, RZ, 0x7610, R22 ;  /* 0x00007610ff167816 */ /* 0x000fc60000000016 */
[----:B------:R0:W-:Y:S01]  /*11610*/  STS.U16 [R28+0x8400], R10 ;  /* 0x0084000a1c007388 */ /* 0x0001e20000000400 */
[----:B--2---:R-:W-:Y:S02]  /*11620*/  @!P0 IMAD.MOV.U32 R3, RZ, RZ, R25 ;  /* 0x000000ffff038224 */ /* 0x004fe400078e0019 */
[----:B---3--:R-:W-:-:S05]  /*11630*/  @!P0 IMAD.MOV.U32 R2, RZ, RZ, R24 ;  /* 0x000000ffff028224 */ /* 0x008fca00078e0018 */
[----:B------:R4:W2:Y:S02]  /*11640*/  @!P0 LDG.E.U16 R5, [R2.64] ;  /* 0x0000000602058981 */ /* 0x0008a4000c1e1500 */
[----:B----4-:R-:W-:Y:S02]  /*11650*/  @!P0 IMAD.MOV.U32 R3, RZ, RZ, R23 ;  /* 0x000000ffff038224 */ /* 0x010fe400078e0017 */
[----:B------:R-:W-:-:S05]  /*11660*/  @!P0 IMAD.MOV.U32 R2, RZ, RZ, R9 ;  /* 0x000000ffff028224 */ /* 0x000fca00078e0009 */
[----:B------:R-:W3:Y:S04]  /*11670*/  @!P0 LDG.E.U16 R22, [R2.64] ;  /* 0x0000000602168981 */ /* 0x000ee8000c1e1500 */
[----:B------:R-:W-:Y:S04]  /*11680*/  STL [R1+0x1c8c], R6 ;  /* 0x001c8c0601007387 */ /* 0x000fe80000100800 */
[----:B0-----:R-:W4:Y:S04]  /*11690*/  LDL R10, [R1+0x9f8] ;  /* 0x0009f800010a7983 */ /* 0x001f280000100800 */
[----:B------:R-:W4:Y:S04]  /*116a0*/  LDL R0, [R1+0x9fc] ;  /* 0x0009fc0001007983 */ /* 0x000f280000100800 */
[----:B------:R-:W4:Y:S04]  /*116b0*/  LDL.LU R7, [R1+0xac] ;  /* 0x0000ac0001077983 */ /* 0x000f280000300800 */
[----:B------:R0:W-:Y:S01]  /*116c0*/  STS.U16 [R28+0x9400], R8 ;  /* 0x009400081c007388 */ /* 0x0001e20000000400 */
[----:B------:R-:W-:-:S03]  /*116d0*/  PRMT R21, RZ, 0x7610, R21 ;  /* 0x00007610ff157816 */ /* 0x000fc60000000015 */
[----:B--2---:R1:W-:Y:S04]  /*116e0*/  STL [R1+0x1c90], R5 ;  /* 0x001c900501007387 */ /* 0x0043e80000100800 */
[----:B0-----:R-:W2:Y:S04]  /*116f0*/  LDL R8, [R1+0x9d8] ;  /* 0x0009d80001087983 */ /* 0x001ea80000100800 */
[----:B------:R-:W2:Y:S04]  /*11700*/  LDL R6, [R1+0x9dc] ;  /* 0x0009dc0001067983 */ /* 0x000ea80000100800 */
[----:B------:R-:W2:Y:S04]  /*11710*/  LDL.LU R9, [R1+0x94] ;  /* 0x0000940001097983 */ /* 0x000ea80000300800 */
[----:B---3--:R0:W-:Y:S04]  /*11720*/  STL [R1+0x1c94], R22 ;  /* 0x001c941601007387 */ /* 0x0081e80000100800 */
[----:B------:R-:W3:Y:S01]  /*11730*/  LDL R23, [R1+0x9b8] ;  /* 0x0009b80001177983 */ /* 0x000ee20000100800 */
[----:B----4-:R-:W-:-:S03]  /*11740*/  @!P0 IMAD.MOV.U32 R3, RZ, RZ, R10 ;  /* 0x000000ffff038224 */ /* 0x010fc600078e000a */
[----:B-1----:R-:W4:Y:S04]  /*11750*/  LDL R5, [R1+0x998] ;  /* 0x0009980001057983 */ /* 0x002f280000100800 */
[----:B0-----:R-:W4:Y:S01]  /*11760*/  LDL R22, [R1+0x9bc] ;  /* 0x0009bc0001167983 */ /* 0x001f220000100800 */
[----:B------:R-:W-:-:S03]  /*11770*/  @!P0 IMAD.MOV.U32 R2, RZ, RZ, R0 ;  /* 0x000000ffff028224 */ /* 0x000fc600078e0000 */
[----:B------:R-:W4:Y:S04]  /*11780*/  LDL R0, [R1+0x99c] ;  /* 0x00099c0001007983 */ /* 0x000f280000100800 */
[----:B------:R2:W4:Y:S01]  /*11790*/  @!P0 LDG.E.U16 R21, [R2.64] ;  /* 0x0000000602158981 */ /* 0x000522000c1e1500 */
[----:B------:R-:W-:Y:S02]  /*117a0*/  PRMT R20, RZ, 0x7610, R20 ;  /* 0x00007610ff147816 */ /* 0x000fe40000000014 */
[----:B------:R-:W-:Y:S01]  /*117b0*/  PRMT R19, RZ, 0x7610, R19 ;  /* 0x00007610ff137816 */ /* 0x000fe20000000013 */
[----:B------:R-:W4:Y:S01]  /*117c0*/  LDL.LU R10, [R1+0x7c] ;  /* 0x00007c00010a7983 */ /* 0x000f220000300800 */
[----:B------:R-:W-:Y:S01]  /*117d0*/  PRMT R18, RZ, 0x7610, R18 ;  /* 0x00007610ff127816 */ /* 0x000fe20000000012 */
[----:B--2---:R-:W-:-:S02]  /*117e0*/  @!P0 IMAD.MOV.U32 R3, RZ, RZ, R8 ;  /* 0x000000ffff038224 */ /* 0x004fc400078e0008 */
[----:B------:R-:W-:-:S05]  /*117f0*/  @!P0 IMAD.MOV.U32 R2, RZ, RZ, R6 ;  /* 0x000000ffff028224 */ /* 0x000fca00078e0006 */
[----:B------:R3:W2:Y:S02]  /*11800*/  @!P0 LDG.E.U16 R20, [R2.64] ;  /* 0x0000000602148981 */ /* 0x0006a4000c1e1500 */
[----:B---3--:R-:W-:Y:S02]  /*11810*/  @!P0 IMAD.MOV.U32 R3, RZ, RZ, R23 ;  /* 0x000000ffff038224 */ /* 0x008fe400078e0017 */
[----:B----4-:R-:W-:-:S05]  /*11820*/  @!P0 IMAD.MOV.U32 R2, RZ, RZ, R22 ;  /* 0x000000ffff028224 */ /* 0x010fca00078e0016 */
[----:B------:R0:W3:Y:S04]  /*11830*/  @!P0 LDG.E.U16 R19, [R2.64] ;  /* 0x0000000602138981 */ /* 0x0000e8000c1e1500 */
[----:B------:R-:W-:Y:S04]  /*11840*/  STL [R1+0x1c98], R21 ;  /* 0x001c981501007387 */ /* 0x000fe80000100800 */
[----:B------:R-:W4:Y:S01]  /*11850*/  LDL R8, [R1+0x978] ;  /* 0x0009780001087983 */ /* 0x000f220000100800 */
[----:B0-----:R-:W-:Y:S02]  /*11860*/  @!P0 IMAD.MOV.U32 R2, RZ, RZ, R0 ;  /* 0x000000ffff028224 */ /* 0x001fe400078e0000 */
[----:B------:R-:W-:Y:S01]  /*11870*/  @!P0 IMAD.MOV.U32 R3, RZ, RZ, R5 ;  /* 0x000000ffff038224 */ /* 0x000fe200078e0005 */
[----:B------:R-:W4:Y:S04]  /*11880*/  LDL R6, [R1+0x97c] ;  /* 0x00097c0001067983 */ /* 0x000f280000100800 */
[----:B------:R4:W4:Y:S04]  /*11890*/  @!P0 LDG.E.U16 R18, [R2.64] ;  /* 0x0000000602128981 */ /* 0x000928000c1e1500 */
[----:B------:R0:W-:Y:S01]  /*118a0*/  STS.U16 [R28+0xa400], R26 ;  /* 0x00a4001a1c007388 */ /* 0x0001e20000000400 */
[----:B------:R-:W-:-:S03]  /*118b0*/  PRMT R17, RZ, 0x7610, R17 ;  /* 0x00007610ff117816 */ /* 0x000fc60000000011 */
[----:B------:R-:W-:Y:S04]  /*118c0*/  STS.U16 [R28+0xb400], R27 ;  /* 0x00b4001b1c007388 */ /* 0x000fe80000000400 */
[----:B------:R-:W-:Y:S04]  /*118d0*/  STS.U16 [R28+0xc400], R29 ;  /* 0x00c4001d1c007388 */ /* 0x000fe80000000400 */
[----:B------:R1:W-:Y:S04]  /*118e0*/  STS.U16 [R28+0xd400], R7 ;  /* 0x00d400071c007388 */ /* 0x0003e80000000400 */
[----:B------:R0:W-:Y:S04]  /*118f0*/  STS.U16 [R28+0xe400], R9 ;  /* 0x00e400091c007388 */ /* 0x0001e80000000400 */
[----:B--2---:R-:W-:Y:S04]  /*11900*/  STL [R1+0x1c9c], R20 ;  /* 0x001c9c1401007387 */ /* 0x004fe80000100800 */
[----:B------:R-:W2:Y:S04]  /*11910*/  LDL.LU R25, [R1+0x418] ;  /* 0x0004180001197983 */ /* 0x000ea80000300800 */
[----:B---3--:R-:W-:Y:S04]  /*11920*/  STL [R1+0x1ca0], R19 ;  /* 0x001ca01301007387 */ /* 0x008fe80000100800 */
[----:B0-----:R-:W3:Y:S04]  /*11930*/  LDL.LU R26, [R1+0x404] ;  /* 0x00040400011a7983 */ /* 0x001ee80000300800 */
[----:B------:R-:W2:Y:S04]  /*11940*/  LDL R5, [R1+0x958] ;  /* 0x0009580001057983 */ /* 0x000ea80000100800 */
[----:B------:R-:W3:Y:S01]  /*11950*/  LDL R0, [R1+0x95c] ;  /* 0x00095c0001007983 */ /* 0x000ee20000100800 */
[----:B----4-:R-:W-:-:S02]  /*11960*/  @!P0 IMAD.MOV.U32 R2, RZ, RZ, R6 ;  /* 0x000000ffff028224 */ /* 0x010fc400078e0006 */
[----:B------:R-:W-:Y:S01]  /*11970*/  @!P0 IMAD.MOV.U32 R3, RZ, RZ, R8 ;  /* 0x000000ffff038224 */ /* 0x000fe200078e0008 */
[----:B-1----:R-:W4:Y:S04]  /*11980*/  LDL.LU R7, [R1+0x3f4] ;  /* 0x0003f40001077983 */ /* 0x002f280000300800 */
[----:B------:R-:W-:Y:S04]  /*11990*/  STL [R1+0x1ca4], R18 ;  /* 0x001ca41201007387 */ /* 0x000fe80000100800 */
[----:B------:R-:W4:Y:S04]  /*119a0*/  LDL R9, [R1+0x938] ;  /* 0x0009380001097983 */ /* 0x000f280000100800 */
[----:B------:R-:W4:Y:S04]  /*119b0*/  LDL R8, [R1+0x93c] ;  /* 0x00093c0001087983 */ /* 0x000f280000100800 */
[----:B------:R2:W4:Y:S01]  /*119c0*/  @!P0 LDG.E.U16 R17, [R2.64] ;  /* 0x0000000602118981 */ /* 0x000522000c1e1500 */
[----:B------:R-:W-:-:S02]  /*119d0*/  PRMT R16, RZ, 0x7610, R16 ;  /* 0x00007610ff107816 */ /* 0x000fc40000000010 */
[----:B------:R-:W-:Y:S01]  /*119e0*/  PRMT R15, RZ, 0x7610, R15 ;  /* 0x00007610ff0f7816 */ /* 0x000fe2000000000f */
[----:B------:R-:W4:Y:S04]  /*119f0*/  LDL.LU R27, [R1+0x3e0] ;  /* 0x0003e000011b7983 */ /* 0x000f280000300800 */
[----:B------:R0:W-:Y:S01]  /*11a00*/  STS.U16 [R28+0xf400], R10 ;  /* 0x00f4000a1c007388 */ /* 0x0001e20000000400 */
[----:B--2---:R-:W-:Y:S02]  /*11a10*/  @!P0 IMAD.MOV.U32 R3, RZ, RZ, R5 ;  /* 0x000000ffff038224 */ /* 0x004fe400078e0005 */
[----:B---3--:R-:W-:-:S05]  /*11a20*/  @!P0 IMAD.MOV.U32 R2, RZ, RZ, R0 ;  /* 0x000000ffff028224 */ /* 0x008fca00078e0000 */
[----:B------:R4:W2:Y:S02]  /*11a30*/  @!P0 LDG.E.U16 R16, [R2.64] ;  /* 0x0000000602108981 */ /* 0x0008a4000c1e1500 */
[----:B----4-:R-:W-:Y:S02]  /*11a40*/  @!P0 IMAD.MOV.U32 R3, RZ, RZ, R9 ;  /* 0x000000ffff038224 */ /* 0x010fe400078e0009 */
[----:B------:R-:W-:Y:S01]  /*11a50*/  @!P0 IMAD.MOV.U32 R2, RZ, RZ, R8 ;  /* 0x000000ffff028224 */ /* 0x000fe200078e0008 */
[----:B------:R-:W-:Y:S04]  /*11a60*/  STL [R1+0x1ca8], R17 ;  /* 0x001ca81101007387 */ /* 0x000fe80000100800 */
[----:B0-----:R-:W3:Y:S04]  /*11a70*/  LDL R10, [R1+0x918] ;  /* 0x00091800010a7983 */ /* 0x001ee80000100800 */
[----:B------:R-:W4:Y:S04]  /*11a80*/  LDL R6, [R1+0x91c] ;  /* 0x00091c0001067983 */ /* 0x000f280000100800 */
[----:B------:R3:W4:Y:S04]  /*11a90*/  @!P0 LDG.E.U16 R15, [R2.64] ;  /* 0x00000006020f8981 */ /* 0x000728000c1e1500 */
[----:B------:R-:W0:Y:S04]  /*11aa0*/  S2R R29, SR_TID.X ;  /* 0x00000000001d7919 */ /* 0x000e280000002100 */
[----:B------:R-:W4:Y:S04]  /*11ab0*/  LDL.LU R28, [R1+0x3cc] ;  /* 0x0003cc00011c7983 */ /* 0x000f280000300800 */
[----:B------:R-:W4:Y:S04]  /*11ac0*/  LDL R5, [R1+0x8f8] ;  /* 0x0008f80001057983 */ /* 0x000f280000100800 */
[----:B------:R-:W4:Y:S01]  /*11ad0*/  LDL R0, [R1+0x8fc] ;  /* 0x0008fc0001007983 */ /* 0x000f220000100800 */
[----:B0-----:R-:W-:-:S05]  /*11ae0*/  LOP3.LUT R29, R29, 0xff, RZ, 0xc0, !PT ;  /* 0x000000ff1d1d7812 */ /* 0x001fca00078ec0ff */
[----:B------:R-:W-:Y:S01]  /*11af0*/  IMAD.SHL.U32 R29, R29, 0x2, RZ ;  /* 0x000000021d1d7824 */ /* 0x000fe200078e00ff */
[----:B------:R-:W-:-:S04]  /*11b00*/  PRMT R14, RZ, 0x7610, R14 ;  /* 0x00007610ff0e7816 */ /* 0x000fc8000000000e */
[----:B------:R-:W-:Y:S02]  /*11b10*/  LOP3.LUT R20, R29, 0x30, RZ, 0x3c, !PT ;  /* 0x000000301d147812 */ /* 0x000fe400078e3cff */
[----:B------:R-:W4:Y:S04]  /*11b20*/  LDL.LU R29, [R1+0x3b8] ;  /* 0x0003b800011d7983 */ /* 0x000f280000300800 */
[----:B--2---:R-:W-:Y:S04]  /*11b30*/  STL [R1+0x1cac], R16 ;  /* 0x001cac1001007387 */ /* 0x004fe80000100800 */
[----:B------:R-:W2:Y:S04]  /*11b40*/  LDL R9, [R1+0x8d8] ;  /* 0x0008d80001097983 */ /* 0x000ea80000100800 */
[----:B------:R-:W2:Y:S01]  /*11b50*/  LDL R8, [R1+0x8dc] ;  /* 0x0008dc0001087983 */ /* 0x000ea20000100800 */
[----:B---3--:R-:W-:-:S02]  /*11b60*/  @!P0 IMAD.MOV.U32 R3, RZ, RZ, R10 ;  /* 0x000000ffff038224 */ /* 0x008fc400078e000a */
[----:B----4-:R-:W-:Y:S01]  /*11b70*/  @!P0 IMAD.MOV.U32 R2, RZ, RZ, R6 ;  /* 0x000000ffff028224 */ /* 0x010fe200078e0006 */
[----:B------:R-:W-:Y:S04]  /*11b80*/  STL [R1+0x1cb0], R15 ;  /* 0x001cb00f01007387 */ /* 0x000fe80000100800 */
[----:B------:R-:W3:Y:S04]  /*11b90*/  LDL R10, [R1+0x8b8] ;  /* 0x0008b800010a7983 */ /* 0x000ee80000100800 */
[----:B------:R-:W4:Y:S04]  /*11ba0*/  LDL R6, [R1+0x8bc] ;  /* 0x0008bc0001067983 */ /* 0x000f280000100800 */
[----:B------:R0:W4:Y:S01]  /*11bb0*/  @!P0 LDG.E.U16 R14, [R2.64] ;  /* 0x00000006020e8981 */ /* 0x000122000c1e1500 */
[----:B------:R-:W-:Y:S01]  /*11bc0*/  PRMT R4, RZ, 0x7610, R4 ;  /* 0x00007610ff047816 */ /* 0x000fe20000000004 */
[----:B0-----:R-:W-:-:S02]  /*11bd0*/  @!P0 IMAD.MOV.U32 R2, RZ, RZ, R0 ;  /* 0x000000ffff028224 */ /* 0x001fc400078e0000 */
[----:B------:R-:W-:-:S05]  /*11be0*/  @!P0 IMAD.MOV.U32 R3, RZ, RZ, R5 ;  /* 0x000000ffff038224 */ /* 0x000fca00078e0005 */
[----:B------:R0:W4:Y:S02]  /*11bf0*/  @!P0 LDG.E.U16 R4, [R2.64] ;  /* 0x0000000602048981 */ /* 0x000124000c1e1500 */
[----:B0-----:R-:W-:Y:S02]  /*11c00*/  PRMT R3, RZ, 0x7610, R3 ;  /* 0x00007610ff037816 */ /* 0x001fe40000000003 */
[----:B------:R-:W-:-:S04]  /*11c10*/  PRMT R2, RZ, 0x7610, R2 ;  /* 0x00007610ff027816 */ /* 0x000fc80000000002 */
[----:B--2---:R3:W2:Y:S02]  /*11c20*/  @!P0 LDG.E.U16 R3, [R8.64] ;  /* 0x0000000608038981 */ /* 0x0046a4000c1e1500 */
[----:B---3--:R-:W-:Y:S02]  /*11c30*/  @!P0 IMAD.MOV.U32 R9, RZ, RZ, R10 ;  /* 0x000000ffff098224 */ /* 0x008fe400078e000a */
[----:B----4-:R-:W-:Y:S01]  /*11c40*/  @!P0 IMAD.MOV.U32 R8, RZ, RZ, R6 ;  /* 0x000000ffff088224 */ /* 0x010fe200078e0006 */
[----:B------:R-:W-:Y:S04]  /*11c50*/  STL [R1+0x1cb4], R14 ;  /* 0x001cb40e01007387 */ /* 0x000fe80000100800 */
[----:B------:R-:W3:Y:S04]  /*11c60*/  LDL R0, [R1+0x89c] ;  /* 0x00089c0001007983 */ /* 0x000ee80000100800 */
[----:B------:R3:W4:Y:S04]  /*11c70*/  @!P0 LDG.E.U16 R2, [R8.64] ;  /* 0x0000000608028981 */ /* 0x000728000c1e1500 */
[----:B------:R-:W4:Y:S04]  /*11c80*/  LDL R5, [R1+0x898] ;  /* 0x0008980001057983 */ /* 0x000f280000100800 */
[----:B------:R-:W-:Y:S04]  /*11c90*/  STS.U16 [R20+0x600], R25 ;  /* 0x0006001914007388 */ /* 0x000fe80000000400 */
[----:B------:R-:W-:Y:S04]  /*11ca0*/  STS.U16 [R20+0x1600], R26 ;  /* 0x0016001a14007388 */ /* 0x000fe80000000400 */
[----:B------:R0:W-:Y:S04]  /*11cb0*/  STS.U16 [R20+0x2600], R7 ;  /* 0x0026000714007388 */ /* 0x0001e80000000400 */
[----:B0-----:R-:W4:Y:S04]  /*11cc0*/  LDL.LU R7, [R1+0x3ac] ;  /* 0x0003ac0001077983 */ /* 0x001f280000300800 */
[----:B------:R0:W-:Y:S04]  /*11cd0*/  STL [R1+0x1cb8], R4 ;  /* 0x001cb80401007387 */ /* 0x0001e80000100800 */
[----:B--2---:R1:W-:Y:S04]  /*11ce0*/  STL [R1+0x1cbc], R3 ;  /* 0x001cbc0301007387 */ /* 0x0043e80000100800 */
[----:B------:R-:W2:Y:S01]  /*11cf0*/  LDL.LU R10, [R1+0x370] ;  /* 0x00037000010a7983 */ /* 0x000ea20000300800 */
[----:B---3--:R-:W-:-:S03]  /*11d00*/  @!P0 IMAD.MOV.U32 R8, RZ, RZ, R0 ;  /* 0x000000ffff088224 */ /* 0x008fc600078e0000 */
[----:B----4-:R3:W-:Y:S04]  /*11d10*/  STL [R1+0x1cc0], R2 ;  /* 0x001cc00201007387 */ /* 0x0107e80000100800 */
[----:B0-----:R-:W4:Y:S04]  /*11d20*/  LDL R4, [R1+0x878] ;  /* 0x0008780001047983 */ /* 0x001f280000100800 */
[----:B------:R-:W2:Y:S01]  /*11d30*/  LDL R0, [R1+0x87c] ;  /* 0x00087c0001007983 */ /* 0x000ea20000100800 */
[----:B------:R-:W-:Y:S01]  /*11d40*/  PRMT R11, RZ, 0x7610, R11 ;  /* 0x00007610ff0b7816 */ /* 0x000fe2000000000b */
[----:B------:R-:W-:-:S02]  /*11d50*/  @!P0 IMAD.MOV.U32 R9, RZ, RZ, R5 ;  /* 0x000000ffff098224 */ /* 0x000fc400078e0005 */
[----:B-1----:R-:W2:Y:S04]  /*11d60*/  LDL R3, [R1+0x864] ;  /* 0x0008640001037983 */ /* 0x002ea80000100800 */
[----:B---3--:R-:W3:Y:S04]  /*11d70*/  LDL R2, [R1+0xa28] ;  /* 0x000a280001027983 */ /* 0x008ee80000100800 */
[----:B------:R4:W3:Y:S01]  /*11d80*/  @!P0 LDG.E.U16 R11, [R8.64] ;  /* 0x00000006080b8981 */ /* 0x0008e2000c1e1500 */
[----:B------:R-:W-:-:S03]  /*11d90*/  PRMT R12, RZ, 0x7610, R12 ;  /* 0x00007610ff0c7816 */ /* 0x000fc6000000000c */
[----:B------:R-:W3:Y:S04]  /*11da0*/  LDL.LU R14, [R1+0x360] ;  /* 0x00036000010e7983 */ /* 0x000ee80000300800 */
[----:B------:R-:W3:Y:S04]  /*11db0*/  LDL.LU R15, [R1+0x348] ;  /* 0x00034800010f7983 */ /* 0x000ee80000300800 */
[----:B------:R-:W3:Y:S01]  /*11dc0*/  LDL.LU R17, [R1+0x140] ;  /* 0x0001400001117983 */ /* 0x000ee20000300800 */
[----:B------:R-:W-:-:S03]  /*11dd0*/  PRMT R13, RZ, 0x7610, R13 ;  /* 0x00007610ff0d7816 */ /* 0x000fc6000000000d */
[----:B------:R-:W3:Y:S04]  /*11de0*/  LDL.LU R18, [R1+0x124] ;  /* 0x0001240001127983 */ /* 0x000ee80000300800 */
[----:B------:R-:W3:Y:S04]  /*11df0*/  LDL.LU R19, [R1+0x10c] ;  /* 0x00010c0001137983 */ /* 0x000ee80000300800 */
[----:B------:R-:W3:Y:S04]  /*11e00*/  LDL.LU R21, [R1+0xf0] ;  /* 0x0000f00001157983 */ /* 0x000ee80000300800 */
[----:B------:R-:W3:Y:S04]  /*11e10*/  LDL.LU R22, [R1+0xd8] ;  /* 0x0000d80001167983 */ /* 0x000ee80000300800 */
[----:B------:R0:W-:Y:S04]  /*11e20*/  STS.U16 [R20+0x3600], R27 ;  /* 0x0036001b14007388 */ /* 0x0001e80000000400 */
[----:B------:R-:W3:Y:S01]  /*11e30*/  LDL.LU R5, [R1+0xc4] ;  /* 0x0000c40001057983 */ /* 0x000ee20000300800 */
[----:B----4-:R-:W-:-:S02]  /*11e40*/  @!P0 IMAD.MOV.U32 R9, RZ, RZ, R4 ;  /* 0x000000ffff098224 */ /* 0x010fc400078e0004 */
[----:B--2---:R-:W-:Y:S01]  /*11e50*/  @!P0 IMAD.MOV.U32 R8, RZ, RZ, R0 ;  /* 0x000000ffff088224 */ /* 0x004fe200078e0000 */
[----:B------:R1:W-:Y:S04]  /*11e60*/  STS.U16 [R20+0x4600], R28 ;  /* 0x0046001c14007388 */ /* 0x0003e80000000400 */
[----:B------:R3:W2:Y:S04]  /*11e70*/  @!P0 LDG.E.U16 R12, [R8.64] ;  /* 0x00000006080c8981 */ /* 0x0006a8000c1e1500 */
[----:B0-----:R-:W4:Y:S04]  /*11e80*/  LDL.LU R27, [R1+0x430] ;  /* 0x00043000011b7983 */ /* 0x001f280000300800 */
[----:B-1----:R-:W4:Y:S01]  /*11e90*/  LDL.LU R28, [R1+0x420] ;  /* 0x00042000011c7983 */ /* 0x002f220000300800 */
[----:B---3--:R-:W-:-:S02]  /*11ea0*/  @!P0 IMAD.MOV.U32 R8, RZ, RZ, R2 ;  /* 0x000000ffff088224 */ /* 0x008fc400078e0002 */
[----:B------:R-:W-:Y:S01]  /*11eb0*/  @!P0 IMAD.MOV.U32 R9, RZ, RZ, R3 ;  /* 0x000000ffff098224 */ /* 0x000fe200078e0003 */
[----:B------:R-:W-:Y:S04]  /*11ec0*/  STL [R1+0x1cc4], R11 ;  /* 0x001cc40b01007387 */ /* 0x000fe80000100800 */
[----:B------:R-:W3:Y:S04]  /*11ed0*/  LDL.LU R6, [R1+0x40c] ;  /* 0x00040c0001067983 */ /* 0x000ee80000300800 */
[----:B------:R-:W3:Y:S04]  /*11ee0*/  LDL.LU R23, [R1+0x3f8] ;  /* 0x0003f80001177983 */ /* 0x000ee80000300800 */
[----:B------:R-:W3:Y:S04]  /*11ef0*/  @!P0 LDG.E.U16 R13, [R8.64] ;  /* 0x00000006080d8981 */ /* 0x000ee8000c1e1500 */
[----:B------:R-:W3:Y:S04]  /*11f00*/  LDL.LU R24, [R1+0x3e4] ;  /* 0x0003e40001187983 */ /* 0x000ee80000300800 */
[----:B------:R-:W3:Y:S04]  /*11f10*/  LDL.LU R25, [R1+0x3c4] ;  /* 0x0003c40001197983 */ /* 0x000ee80000300800 */
[----:B------:R0:W-:Y:S04]  /*11f20*/  STS.U16 [R20+0x5600], R29 ;  /* 0x0056001d14007388 */ /* 0x0001e80000000400 */
[----:B------:R-:W3:Y:S04]  /*11f30*/  LDL.LU R26, [R1+0x38c] ;  /* 0x00038c00011a7983 */ /* 0x000ee80000300800 */
[----:B0-----:R-:W3:Y:S04]  /*11f40*/  LDL.LU R29, [R1+0x378] ;  /* 0x00037800011d7983 */ /* 0x001ee80000300800 */
[----:B------:R-:W3:Y:S04]  /*11f50*/  LDL.LU R0, [R1+0x35c] ;  /* 0x00035c0001007983 */ /* 0x000ee80000300800 */
[----:B------:R0:W-:Y:S04]  /*11f60*/  STS.U16 [R20+0x6600], R7 ;  /* 0x0066000714007388 */ /* 0x0001e80000000400 */
[----:B------:R1:W-:Y:S04]  /*11f70*/  STS.U16 [R20+0x7600], R10 ;  /* 0x0076000a14007388 */ /* 0x0003e80000000400 */
[----:B------:R-:W0:Y:S04]  /*11f80*/  S2R R16, SR_TID.X ;  /* 0x0000000000107919 */ /* 0x000e280000002100 */
[----:B--2---:R-:W-:Y:S04]  /*11f90*/  STL [R1+0x1cc8], R12 ;  /* 0x001cc80c01007387 */ /* 0x004fe80000100800 */
[----:B0-----:R-:W2:Y:S04]  /*11fa0*/  LDL.LU R7, [R1+0x344] ;  /* 0x0003440001077983 */ /* 0x001ea80000300800 */
[----:B-1----:R-:W2:Y:S01]  /*11fb0*/  LDL.LU R10, [R1+0x138] ;  /* 0x00013800010a7983 */ /* 0x002ea20000300800 */
[----:B------:R-:W-:-:S03]  /*11fc0*/  LOP3.LUT R16, R16, 0xff, RZ, 0xc0, !PT ;  /* 0x000000ff10107812 */ /* 0x000fc600078ec0ff */
[----:B------:R-:W-:Y:S02]  /*11fd0*/  STS.U16 [R20+0x8600], R14 ;  /* 0x0086000e14007388 */ /* 0x000fe40000000400 */
[----:B------:R-:W-:Y:S02]  /*11fe0*/  IMAD.SHL.U32 R4, R16, 0x2, RZ ;  /* 0x0000000210047824 */ /* 0x000fe400078e00ff */
[----:B------:R-:W-:Y:S03]  /*11ff0*/  STS.U16 [R20+0x9600], R15 ;  /* 0x0096000f14007388 */ /* 0x000fe60000000400 */
[C---:B------:R-:W-:Y:S01]  /*12000*/  LOP3.LUT R11, R4.reuse, 0x40, RZ, 0x3c, !PT ;  /* 0x00000040040b7812 */ /* 0x040fe200078e3cff */
[----:B------:R-:W-:Y:S04]  /*12010*/  STS.U16 [R20+0xa600], R17 ;  /* 0x00a6001114007388 */ /* 0x000fe80000000400 */
[----:B------:R-:W-:Y:S04]  /*12020*/  STS.U16 [R20+0xb600], R18 ;  /* 0x00b6001214007388 */ /* 0x000fe80000000400 */
[----:B------:R-:W-:Y:S04]  /*12030*/  STS.U16 [R20+0xc600], R19 ;  /* 0x00c6001314007388 */ /* 0x000fe80000000400 */
[----:B------:R-:W-:Y:S04]  /*12040*/  STS.U16 [R20+0xd600], R21 ;  /* 0x00d6001514007388 */ /* 0x000fe80000000400 */
[----:B------:R-:W-:Y:S04]  /*12050*/  STS.U16 [R20+0xe600], R22 ;  /* 0x00e6001614007388 */ /* 0x000fe80000000400 */
[----:B------:R-:W-:Y:S04]  /*12060*/  STS.U16 [R20+0xf600], R5 ;  /* 0x00f6000514007388 */ /* 0x000fe80000000400 */
[----:B----4-:R0:W-:Y:S04]  /*12070*/  STS.U16 [R11+0x800], R27 ;  /* 0x0008001b0b007388 */ /* 0x0101e80000000400 */
[----:B------:R1:W-:Y:S04]  /*12080*/  STS.U16 [R11+0x1800], R28 ;  /* 0x0018001c0b007388 */ /* 0x0003e80000000400 */
[----:B---3--:R-:W-:Y:S04]  /*12090*/  STS.U16 [R11+0x2800], R6 ;  /* 0x002800060b007388 */ /* 0x008fe80000000400 */
[----:B------:R-:W-:Y:S04]  /*120a0*/  STL [R1+0x1ccc], R13 ;  /* 0x001ccc0d01007387 */ /* 0x000fe80000100800 */
[----:B------:R-:W-:Y:S04]  /*120b0*/  STS.U16 [R11+0x3800], R23 ;  /* 0x003800170b007388 */ /* 0x000fe80000000400 */
[----:B0-----:R-:W3:Y:S04]  /*120c0*/  LDL.LU R27, [R1+0x120] ;  /* 0x00012000011b7983 */ /* 0x001ee80000300800 */
[----:B------:R-:W-:Y:S04]  /*120d0*/  STS.U16 [R11+0x4800], R24 ;  /* 0x004800180b007388 */ /* 0x000fe80000000400 */
[----:B-1----:R-:W4:Y:S04]  /*120e0*/  LDL.LU R28, [R1+0x108] ;  /* 0x00010800011c7983 */ /* 0x002f280000300800 */
[----:B------:R-:W-:Y:S04]  /*120f0*/  STS.U16 [R11+0x5800], R25 ;  /* 0x005800190b007388 */ /* 0x000fe80000000400 */
[----:B------:R-:W-:Y:S04]  /*12100*/  STS.U16 [R11+0x6800], R26 ;  /* 0x0068001a0b007388 */ /* 0x000fe80000000400 */
[----:B------:R-:W4:Y:S04]  /*12110*/  LDL.LU R9, [R1+0xec] ;  /* 0x0000ec0001097983 */ /* 0x000f280000300800 */
[----:B------:R0:W-:Y:S04]  /*12120*/  STS.U16 [R11+0x7800], R29 ;  /* 0x0078001d0b007388 */ /* 0x0001e80000000400 */
[----:B------:R-:W4:Y:S04]  /*12130*/  LDL.LU R12, [R1+0xd4] ;  /* 0x0000d400010c7983 */ /* 0x000f280000300800 */
[----:B0-----:R-:W4:Y:S04]  /*12140*/  LDL.LU R29, [R1+0xc0] ;  /* 0x0000c000011d7983 */ /* 0x001f280000300800 */
[----:B------:R-:W4:Y:S04]  /*12150*/  LDL.LU R2, [R1+0x42c] ;  /* 0x00042c0001027983 */ /* 0x000f280000300800 */
[----:B------:R-:W4:Y:S04]  /*12160*/  LDL.LU R3, [R1+0x41c] ;  /* 0x00041c0001037983 */ /* 0x000f280000300800 */
[----:B------:R-:W4:Y:S04]  /*12170*/  LDL.LU R20, [R1+0x408] ;  /* 0x0004080001147983 */ /* 0x000f280000300800 */
[----:B------:R0:W-:Y:S04]  /*12180*/  STS.U16 [R11+0x8800], R0 ;  /* 0x008800000b007388 */ /* 0x0001e80000000400 */
[----:B0-----:R-:W4:Y:S04]  /*12190*/  LDL.LU R0, [R1+0x3f0] ;  /* 0x0003f00001007983 */ /* 0x001f280000300800 */
[----:B------:R-:W4:Y:S04]  /*121a0*/  LDL.LU R14, [R1+0x3dc] ;  /* 0x0003dc00010e7983 */ /* 0x000f280000300800 */
        /* <DEDUP_REMOVED lines=10> */
[----:B--2---:R0:W-:Y:S04]  /*12250*/  STS.U16 [R11+0x9800], R7 ;  /* 0x009800070b007388 */ /* 0x0041e80000000400 */
[----:B------:R1:W-:Y:S04]  /*12260*/  STS.U16 [R11+0xa800], R10 ;  /* 0x00a8000a0b007388 */ /* 0x0003e80000000400 */
[----:B0-----:R-:W2:Y:S04]  /*12270*/  LDL.LU R7, [R1+0xa8] ;  /* 0x0000a80001077983 */ /* 0x001ea80000300800 */
[----:B-1----:R-:W2:Y:S01]  /*12280*/  LDL.LU R10, [R1+0x428] ;  /* 0x00042800010a7983 */ /* 0x002ea20000300800 */
[----:B------:R-:W-:-:S03]  /*12290*/  LOP3.LUT R4, R4, 0x50, RZ, 0x3c, !PT ;  /* 0x0000005004047812 */ /* 0x000fc600078e3cff */
[----:B------:R-:W2:Y:S04]  /*122a0*/  LDL.LU R24, [R1+0x414] ;  /* 0x0004140001187983 */ /* 0x000ea80000300800 */
[----:B------:R-:W2:Y:S04]  /*122b0*/  LDL.LU R25, [R1+0x400] ;  /* 0x0004000001197983 */ /* 0x000ea80000300800 */
[----:B------:R-:W2:Y:S04]  /*122c0*/  LDL.LU R26, [R1+0x3ec] ;  /* 0x0003ec00011a7983 */ /* 0x000ea80000300800 */
[----:B---3--:R0:W-:Y:S04]  /*122d0*/  STS.U16 [R11+0xb800], R27 ;  /* 0x00b8001b0b007388 */ /* 0x0081e80000000400 */
[----:B----4-:R1:W-:Y:S04]  /*122e0*/  STS.U16 [R11+0xc800], R28 ;  /* 0x00c8001c0b007388 */ /* 0x0103e80000000400 */
[----:B0-----:R-:W3:Y:S04]  /*122f0*/  LDL.LU R27, [R1+0x3d8] ;  /* 0x0003d800011b7983 */ /* 0x001ee80000300800 */
[----:B-1----:R-:W4:Y:S04]  /*12300*/  LDL.LU R28, [R1+0x3bc] ;  /* 0x0003bc00011c7983 */ /* 0x002f280000300800 */
[----:B------:R-:W-:Y:S04]  /*12310*/  STS.U16 [R11+0xd800], R9 ;  /* 0x00d800090b007388 */ /* 0x000fe80000000400 */
[----:B------:R-:W-:Y:S04]  /*12320*/  STS.U16 [R11+0xe800], R12 ;  /* 0x00e8000c0b007388 */ /* 0x000fe80000000400 */
[----:B------:R0:W-:Y:S04]  /*12330*/  STS.U16 [R11+0xf800], R29 ;  /* 0x00f8001d0b007388 */ /* 0x0001e80000000400 */
[----:B------:R-:W-:Y:S04]  /*12340*/  STS.U16 [R4+0xa00], R2 ;  /* 0x000a000204007388 */ /* 0x000fe80000000400 */
[----:B------:R-:W-:Y:S04]  /*12350*/  STS.U16 [R4+0x1a00], R3 ;  /* 0x001a000304007388 */ /* 0x000fe80000000400 */
[----:B------:R1:W-:Y:S04]  /*12360*/  STS.U16 [R4+0x2a00], R20 ;  /* 0x002a001404007388 */ /* 0x0003e80000000400 */
[----:B0-----:R-:W4:Y:S04]  /*12370*/  LDL.LU R29, [R1+0x384] ;  /* 0x00038400011d7983 */ /* 0x001f280000300800 */
[----:B-1----:R-:W0:Y:S04]  /*12380*/  S2R R20, SR_TID.X ;  /* 0x0000000000147919 */ /* 0x002e280000002100 */
[----:B------:R1:W-:Y:S04]  /*12390*/  STS.U16 [R4+0x3a00], R0 ;  /* 0x003a000004007388 */ /* 0x0003e80000000400 */
[----:B------:R-:W-:Y:S04]  /*123a0*/  STS.U16 [R4+0x4a00], R14 ;  /* 0x004a000e04007388 */ /* 0x000fe80000000400 */
[----:B------:R-:W-:Y:S04]  /*123b0*/  STS.U16 [R4+0x5a00], R15 ;  /* 0x005a000f04007388 */ /* 0x000fe80000000400 */
[----:B-1----:R-:W4:Y:S01]  /*123c0*/  LDL.LU R0, [R1+0x36c] ;  /* 0x00036c0001007983 */ /* 0x002f220000300800 */
[----:B0-----:R-:W-:-:S03]  /*123d0*/  LOP3.LUT R20, R20, 0xff, RZ, 0xc0, !PT ;  /* 0x000000ff14147812 */ /* 0x001fc600078ec0ff */
[----:B------:R-:W-:Y:S02]  /*123e0*/  STS.U16 [R4+0x6a00], R16 ;  /* 0x006a001004007388 */ /* 0x000fe40000000400 */
[----:B------:R-:W-:Y:S02]  /*123f0*/  IMAD.SHL.U32 R2, R20, 0x2, RZ ;  /* 0x0000000214027824 */ /* 0x000fe400078e00ff */
[----:B------:R-:W-:Y:S04]  /*12400*/  STS.U16 [R4+0x7a00], R17 ;  /* 0x007a001104007388 */ /* 0x000fe80000000400 */
[----:B------:R-:W-:Y:S01]  /*12410*/  STS.U16 [R4+0x8a00], R18 ;  /* 0x008a001204007388 */ /* 0x000fe20000000400 */
[----:B------:R-:W-:-:S03]  /*12420*/  LOP3.LUT R3, R2, 0x60, RZ, 0x3c, !PT ;  /* 0x0000006002037812 */ /* 0x000fc600078e3cff */
[----:B------:R-:W-:Y:S04]  /*12430*/  STS.U16 [R4+0x9a00], R19 ;  /* 0x009a001304007388 */ /* 0x000fe80000000400 */
[----:B------:R-:W-:Y:S04]  /*12440*/  STS.U16 [R4+0xaa00], R21 ;  /* 0x00aa001504007388 */ /* 0x000fe80000000400 */
[----:B------:R-:W-:Y:S04]  /*12450*/  STS.U16 [R4+0xba00], R22 ;  /* 0x00ba001604007388 */ /* 0x000fe80000000400 */
[----:B------:R-:W-:Y:S04]  /*12460*/  STS.U16 [R4+0xca00], R5 ;  /* 0x00ca000504007388 */ /* 0x000fe80000000400 */
[----:B------:R-:W-:Y:S04]  /*12470*/  STS.U16 [R4+0xda00], R6 ;  /* 0x00da000604007388 */ /* 0x000fe80000000400 */
[----:B------:R-:W-:Y:S04]  /*12480*/  STS.U16 [R4+0xea00], R23 ;  /* 0x00ea001704007388 */ /* 0x000fe80000000400 */
[----:B--2---:R0:W-:Y:S04]  /*12490*/  STS.U16 [R4+0xfa00], R7 ;  /* 0x00fa000704007388 */ /* 0x0041e80000000400 */
[----:B------:R1:W-:Y:S04]  /*124a0*/  STS.U16 [R3+0xc00], R10 ;  /* 0x000c000a03007388 */ /* 0x0003e80000000400 */
[----:B0-----:R-:W2:Y:S04]  /*124b0*/  LDL.LU R7, [R1+0x354] ;  /* 0x0003540001077983 */ /* 0x001ea80000300800 */
[----:B-1----:R-:W2:Y:S04]  /*124c0*/  LDL.LU R10, [R1+0x148] ;  /* 0x00014800010a7983 */ /* 0x002ea80000300800 */
[----:B------:R-:W2:Y:S04]  /*124d0*/  LDL.LU R13, [R1+0x130] ;  /* 0x00013000010d7983 */ /* 0x000ea80000300800 */
        /* <DEDUP_REMOVED lines=13> */
[----:B------:R0:W-:Y:S04]  /*125b0*/  STS.U16 [R3+0x1c00], R24 ;  /* 0x001c001803007388 */ /* 0x0001e80000000400 */
[----:B------:R-:W2:Y:S04]  /*125c0*/  LDL.LU R22, [R1+0x350] ;  /* 0x0003500001167983 */ /* 0x000ea80000300800 */
[----:B------:R-:W-:Y:S04]  /*125d0*/  STS.U16 [R3+0x2c00], R25 ;  /* 0x002c001903007388 */ /* 0x000fe80000000400 */
[----:B------:R-:W2:Y:S04]  /*125e0*/  LDL.LU R5, [R1+0x144] ;  /* 0x0001440001057983 */ /* 0x000ea80000300800 */
[----:B------:R-:W-:Y:S04]  /*125f0*/  STS.U16 [R3+0x3c00], R26 ;  /* 0x003c001a03007388 */ /* 0x000fe80000000400 */
[----:B------:R-:W2:Y:S04]  /*12600*/  LDL.LU R6, [R1+0x12c] ;  /* 0x00012c0001067983 */ /* 0x000ea80000300800 */
[----:B---3--:R-:W-:Y:S04]  /*12610*/  STS.U16 [R3+0x4c00], R27 ;  /* 0x004c001b03007388 */ /* 0x008fe80000000400 */
[----:B------:R-:W3:Y:S04]  /*12620*/  LDL.LU R23, [R1+0x114] ;  /* 0x0001140001177983 */ /* 0x000ee80000300800 */
[----:B----4-:R1:W-:Y:S04]  /*12630*/  STS.U16 [R3+0x5c00], R28 ;  /* 0x005c001c03007388 */ /* 0x0103e80000000400 */
[----:B0-----:R-:W4:Y:S04]  /*12640*/  LDL.LU R24, [R1+0xf8] ;  /* 0x0000f80001187983 */ /* 0x001f280000300800 */
[----:B------:R0:W-:Y:S04]  /*12650*/  STS.U16 [R3+0x6c00], R29 ;  /* 0x006c001d03007388 */ /* 0x0001e80000000400 */
[----:B-1----:R-:W4:Y:S04]  /*12660*/  LDL.LU R28, [R1+0xe0] ;  /* 0x0000e000011c7983 */ /* 0x002f280000300800 */
[----:B------:R1:W-:Y:S04]  /*12670*/  STS.U16 [R3+0x7c00], R0 ;  /* 0x007c000003007388 */ /* 0x0003e80000000400 */
[----:B0-----:R-:W4:Y:S04]  /*12680*/  LDL.LU R29, [R1+0xc8] ;  /* 0x0000c800011d7983 */ /* 0x001f280000300800 */
[----:B-1----:R-:W4:Y:S01]  /*12690*/  LDL.LU R0, [R1+0xa0] ;  /* 0x0000a00001007983 */ /* 0x002f220000300800 */
[----:B------:R-:W-:-:S03]  /*126a0*/  LOP3.LUT R2, R2, 0x70, RZ, 0x3c, !PT ;  /* 0x0000007002027812 */ /* 0x000fc600078e3cff */
[----:B------:R-:W4:Y:S04]  /*126b0*/  LDL.LU R25, [R1+0x98] ;  /* 0x0000980001197983 */ /* 0x000f280000300800 */
[----:B------:R-:W4:Y:S04]  /*126c0*/  LDL.LU R26, [R1+0x90] ;  /* 0x00009000011a7983 */ /* 0x000f280000300800 */
[----:B------:R-:W4:Y:S04]  /*126d0*/  LDL.LU R27, [R1+0x8c] ;  /* 0x00008c00011b7983 */ /* 0x000f280000300800 */
[----:B--2---:R0:W-:Y:S04]  /*126e0*/  STS.U16 [R3+0x8c00], R7 ;  /* 0x008c000703007388 */ /* 0x0041e80000000400 */
[----:B------:R1:W-:Y:S04]  /*126f0*/  STS.U16 [R3+0x9c00], R10 ;  /* 0x009c000a03007388 */ /* 0x0003e80000000400 */
[----:B------:R-:W-:Y:S04]  /*12700*/  STS.U16 [R3+0xac00], R13 ;  /* 0x00ac000d03007388 */ /* 0x000fe80000000400 */
[----:B0-----:R-:W2:Y:S04]  /*12710*/  LDL.LU R7, [R1+0x88] ;  /* 0x0000880001077983 */ /* 0x001ea80000300800 */
[----:B------:R-:W-:Y:S04]  /*12720*/  STS.U16 [R3+0xbc00], R8 ;  /* 0x00bc000803007388 */ /* 0x000fe80000000400 */
[----:B-1----:R-:W2:Y:S04]  /*12730*/  LDL.LU R10, [R1+0x84] ;  /* 0x00008400010a7983 */ /* 0x002ea80000300800 */
[----:B------:R-:W-:Y:S04]  /*12740*/  STS.U16 [R3+0xcc00], R9 ;  /* 0x00cc000903007388 */ /* 0x000fe80000000400 */
[----:B------:R-:W-:Y:S04]  /*12750*/  STS.U16 [R3+0xdc00], R12 ;  /* 0x00dc000c03007388 */ /* 0x000fe80000000400 */
[----:B------:R-:W-:Y:S04]  /*12760*/  STS.U16 [R3+0xec00], R11 ;  /* 0x00ec000b03007388 */ /* 0x000fe80000000400 */
[----:B------:R-:W-:Y:S04]  /*12770*/  STS.U16 [R3+0xfc00], R4 ;  /* 0x00fc000403007388 */ /* 0x000fe80000000400 */
[----:B------:R0:W-:Y:S04]  /*12780*/  STS.U16 [R2+0xe00], R15 ;  /* 0x000e000f02007388 */ /* 0x0001e80000000400 */
[----:B0-----:R-:W2:Y:S04]  /*12790*/  LDL R15, [R1+0x394] ;  /* 0x00039400010f7983 */ /* 0x001ea80000100800 */
[----:B------:R-:W-:Y:S01]  /*127a0*/  STS.U16 [R2+0x1e00], R14 ;  /* 0x001e000e02007388 */ /* 0x000fe20000000400 */
[----:B------:R-:W-:Y:S02]  /*127b0*/  STS.U16 [R2+0x2e00], R16 ;  /* 0x002e001002007388 */ /* 0x000fe40000000400 */
[----:B------:R-:W-:Y:S01]  /*127c0*/  STS.U16 [R2+0x3e00], R17 ;  /* 0x003e001102007388 */ /* 0x000fe20000000400 */
[----:B------:R-:W-:Y:S04]  /*127d0*/  STS.U16 [R2+0x4e00], R18 ;  /* 0x004e001202007388 */ /* 0x000fe80000000400 */
[----:B------:R-:W-:Y:S04]  /*127e0*/  STS.U16 [R2+0x5e00], R19 ;  /* 0x005e001302007388 */ /* 0x000fe80000000400 */
[----:B------:R-:W-:Y:S04]  /*127f0*/  STS.U16 [R2+0x6e00], R20 ;  /* 0x006e001402007388 */ /* 0x000fe80000000400 */
[----:B------:R-:W-:Y:S04]  /*12800*/  STS.U16 [R2+0x7e00], R21 ;  /* 0x007e001502007388 */ /* 0x000fe80000000400 */
[----:B------:R-:W-:Y:S04]  /*12810*/  STS.U16 [R2+0x8e00], R22 ;  /* 0x008e001602007388 */ /* 0x000fe80000000400 */
[----:B------:R-:W-:Y:S04]  /*12820*/  STS.U16 [R2+0x9e00], R5 ;  /* 0x009e000502007388 */ /* 0x000fe80000000400 */
[----:B------:R-:W-:Y:S04]  /*12830*/  STS.U16 [R2+0xae00], R6 ;  /* 0x00ae000602007388 */ /* 0x000fe80000000400 */
[----:B---3--:R-:W-:Y:S04]  /*12840*/  STS.U16 [R2+0xbe00], R23 ;  /* 0x00be001702007388 */ /* 0x008fe80000000400 */
[----:B----4-:R-:W-:Y:S04]  /*12850*/  STS.U16 [R2+0xce00], R24 ;  /* 0x00ce001802007388 */ /* 0x010fe80000000400 */
[----:B------:R0:W-:Y:S04]  /*12860*/  STS.U16 [R2+0xde00], R28 ;  /* 0x00de001c02007388 */ /* 0x0001e80000000400 */
[----:B------:R1:W-:Y:S04]  /*12870*/  STS.U16 [R2+0xee00], R29 ;  /* 0x00ee001d02007388 */ /* 0x0003e80000000400 */
[----:B0-----:R-:W3:Y:S04]  /*12880*/  LDL.LU R28, [R1+0x80] ;  /* 0x00008000011c7983 */ /* 0x001ee80000300800 */
[----:B------:R0:W-:Y:S04]  /*12890*/  STS.U16 [R2+0xfe00], R0 ;  /* 0x00fe000002007388 */ /* 0x0001e80000000400 */
[----:B-1----:R-:W3:Y:S04]  /*128a0*/  LDL.LU R29, [R1+0x78] ;  /* 0x00007800011d7983 */ /* 0x002ee80000300800 */
[----:B0-----:R-:W3:Y:S01]  /*128b0*/  LDL.LU R0, [R1+0x74] ;  /* 0x0000740001007983 */ /* 0x001ee20000300800 */
[----:B------:R-:W3:Y:S02]  /*128c0*/  LDL.LU R13, [R1+0x70] ;  /* 0x00007000010d7983 */ /* 0x000ee40000300800 */
[----:B------:R-:W3:Y:S02]  /*128d0*/  LDL.LU R12, [R1+0x6c] ;  /* 0x00006c00010c7983 */ /* 0x000ee40000300800 */
[----:B------:R-:W3:Y:S01]  /*128e0*/  LDL.LU R11, [R1+0x68] ;  /* 0x00006800010b7983 */ /* 0x000ee20000300800 */
[----:B------:R-:W3:Y:S01]  /*128f0*/  LDL.LU R2, [R1+0x64] ;  /* 0x0000640001027983 */ /* 0x000ee20000300800 */
        /* <DEDUP_REMOVED lines=13> */
[----:B------:R-:W3:Y:S01]  /*129d0*/  LDL.LU R24, [R1+0x2c] ;  /* 0x00002c0001187983 */ /* 0x000ee20000300800 */
[----:B--2---:R0:W-:Y:S01]  /*129e0*/  STS.U16 [R15+0x10000], R25 ;  /* 0x010000190f007388 */ /* 0x0041e20000000400 */
[----:B------:R1:W-:Y:S02]  /*129f0*/  STS.U16 [R15+0x10800], R26 ;  /* 0x0108001a0f007388 */ /* 0x0003e40000000400 */
[----:B------:R-:W-:Y:S02]  /*12a00*/  STS.U16 [R15+0x11000], R27 ;  /* 0x0110001b0f007388 */ /* 0x000fe40000000400 */
[----:B------:R2:W-:Y:S01]  /*12a10*/  STS.U16 [R15+0x11800], R7 ;  /* 0x011800070f007388 */ /* 0x0005e20000000400 */
[----:B------:R2:W-:Y:S04]  /*12a20*/  STS.U16 [R15+0x12000], R10 ;  /* 0x0120000a0f007388 */ /* 0x0005e80000000400 */
[----:B0-----:R-:W4:Y:S01]  /*12a30*/  LDL.LU R25, [R1+0x28] ;  /* 0x0000280001197983 */ /* 0x001f220000300800 */
[----:B-1----:R-:W4:Y:S02]  /*12a40*/  LDL.LU R26, [R1+0x24] ;  /* 0x00002400011a7983 */ /* 0x002f240000300800 */
[----:B--2---:R-:W2:Y:S01]  /*12a50*/  LDL.LU R7, [R1+0x20] ;  /* 0x0000200001077983 */ /* 0x004ea20000300800 */
[----:B------:R-:W2:Y:S01]  /*12a60*/  LDL.LU R10, [R1+0x1c] ;  /* 0x00001c00010a7983 */ /* 0x000ea20000300800 */
[----:B------:R-:W2:Y:S03]  /*12a70*/  LDL R27, [R1+0xa44] ;  /* 0x000a4400011b7983 */ /* 0x000ea60000100800 */
[----:B---3--:R0:W-:Y:S04]  /*12a80*/  STS.U16 [R15+0x12800], R28 ;  /* 0x0128001c0f007388 */ /* 0x0081e80000000400 */
[----:B------:R1:W-:Y:S04]  /*12a90*/  STS.U16 [R15+0x13000], R29 ;  /* 0x0130001d0f007388 */ /* 0x0003e80000000400 */
[----:B0-----:R-:W3:Y:S04]  /*12aa0*/  LDL.LU R28, [R1+0x18] ;  /* 0x00001800011c7983 */ /* 0x001ee80000300800 */
[----:B------:R0:W-:Y:S01]  /*12ab0*/  STS.U16 [R15+0x13800], R0 ;  /* 0x013800000f007388 */ /* 0x0001e20000000400 */
[----:B------:R0:W-:Y:S03]  /*12ac0*/  STS.U16 [R15+0x14000], R13 ;  /* 0x0140000d0f007388 */ /* 0x0001e60000000400 */
[----:B-1----:R-:W3:Y:S01]  /*12ad0*/  LDL.LU R29, [R1+0x14] ;  /* 0x00001400011d7983 */ /* 0x002ee20000300800 */
[----:B------:R1:W-:Y:S02]  /*12ae0*/  STS.U16 [R15+0x14800], R12 ;  /* 0x0148000c0f007388 */ /* 0x0003e40000000400 */
[----:B------:R1:W-:Y:S01]  /*12af0*/  STS.U16 [R15+0x15000], R11 ;  /* 0x0150000b0f007388 */ /* 0x0003e20000000400 */
[----:B0-----:R-:W3:Y:S01]  /*12b00*/  LDL.LU R0, [R1+0x10] ;  /* 0x0000100001007983 */ /* 0x001ee20000300800 */
[----:B------:R-:W3:Y:S02]  /*12b10*/  LDL.LU R8, [R1+0x8] ;  /* 0x0000080001087983 */ /* 0x000ee40000300800 */
[----:B------:R-:W3:Y:S02]  /*12b20*/  LDL.LU R9, [R1+0x4] ;  /* 0x0000040001097983 */ /* 0x000ee40000300800 */
[----:B------:R-:W3:Y:S01]  /*12b30*/  LDL.LU R13, [R1+0x1ccc] ;  /* 0x001ccc00010d7983 */ /* 0x000ee20000300800 */
[----:B------:R0:W-:Y:S04]  /*12b40*/  STS.U16 [R15+0x15800], R2 ;  /* 0x015800020f007388 */ /* 0x0001e80000000400 */
[----:B-1----:R-:W3:Y:S01]  /*12b50*/  LDL.LU R12, [R1+0x1cc8] ;  /* 0x001cc800010c7983 */ /* 0x002ee20000300800 */
[----:B------:R-:W3:Y:S02]  /*12b60*/  LDL.LU R11, [R1+0x1cc4] ;  /* 0x001cc400010b7983 */ /* 0x000ee40000300800 */
[----:B------:R1:W-:Y:S02]  /*12b70*/  STS.U16 [R15+0x16000], R3 ;  /* 0x016000030f007388 */ /* 0x0003e40000000400 */
[----:B------:R1:W-:Y:S01]  /*12b80*/  STS.U16 [R15+0x16800], R4 ;  /* 0x016800040f007388 */ /* 0x0003e20000000400 */
[----:B------:R1:W-:Y:S01]  /*12b90*/  STS.U16 [R15+0x17000], R14 ;  /* 0x0170000e0f007388 */ /* 0x0003e20000000400 */
[----:B------:R1:W-:Y:S03]  /*12ba0*/  STS.U16 [R15+0x17800], R16 ;  /* 0x017800100f007388 */ /* 0x0003e60000000400 */
[----:B0-----:R-:W3:Y:S01]  /*12bb0*/  LDL.LU R2, [R1+0x1cc0] ;  /* 0x001cc00001027983 */ /* 0x001ee20000300800 */
[----:B-1----:R-:W3:Y:S03]  /*12bc0*/  LDL.LU R3, [R1+0x1cbc] ;  /* 0x001cbc0001037983 */ /* 0x002ee60000300800 */
[----:B------:R-:W3:Y:S01]  /*12bd0*/  LDL.LU R4, [R1+0x1cb8] ;  /* 0x001cb80001047983 */ /* 0x000ee20000300800 */
[----:B------:R-:W3:Y:S02]  /*12be0*/  LDL.LU R14, [R1+0x1cb4] ;  /* 0x001cb400010e7983 */ /* 0x000ee40000300800 */
[----:B------:R-:W3:Y:S02]  /*12bf0*/  LDL.LU R15, [R1+0x1cb0] ;  /* 0x001cb000010f7983 */ /* 0x000ee40000300800 */
[----:B------:R-:W3:Y:S01]  /*12c00*/  LDL.LU R16, [R1+0x1cac] ;  /* 0x001cac0001107983 */ /* 0x000ee20000300800 */
[----:B--2---:R0:W-:Y:S01]  /*12c10*/  STS.U16 [R27+0x10200], R17 ;  /* 0x010200111b007388 */ /* 0x0041e20000000400 */
[----:B------:R1:W-:Y:S02]  /*12c20*/  STS.U16 [R27+0x10a00], R18 ;  /* 0x010a00121b007388 */ /* 0x0003e40000000400 */
[----:B------:R2:W-:Y:S02]  /*12c30*/  STS.U16 [R27+0x11200], R19 ;  /* 0x011200131b007388 */ /* 0x0005e40000000400 */
[----:B------:R4:W-:Y:S01]  /*12c40*/  STS.U16 [R27+0x11a00], R20 ;  /* 0x011a00141b007388 */ /* 0x0009e20000000400 */
[----:B------:R4:W-:Y:S01]  /*12c50*/  STS.U16 [R27+0x12200], R21 ;  /* 0x012200151b007388 */ /* 0x0009e20000000400 */
[----:B------:R4:W-:Y:S03]  /*12c60*/  STS.U16 [R27+0x12a00], R22 ;  /* 0x012a00161b007388 */ /* 0x0009e60000000400 */
[----:B0-----:R-:W3:Y:S01]  /*12c70*/  LDL.LU R17, [R1+0x1ca8] ;  /* 0x001ca80001117983 */ /* 0x001ee20000300800 */
[----:B-1----:R-:W3:Y:S02]  /*12c80*/  LDL.LU R18, [R1+0x1ca4] ;  /* 0x001ca40001127983 */ /* 0x002ee40000300800 */
[----:B--2---:R-:W2:Y:S02]  /*12c90*/  LDL.LU R19, [R1+0x1ca0] ;  /* 0x001ca00001137983 */ /* 0x004ea40000300800 */
[----:B----4-:R-:W4:Y:S01]  /*12ca0*/  LDL.LU R20, [R1+0x1c9c] ;  /* 0x001c9c0001147983 */ /* 0x010f220000300800 */
[----:B------:R-:W2:Y:S01]  /*12cb0*/  LDL.LU R21, [R1+0x1c98] ;  /* 0x001c980001157983 */ /* 0x000ea20000300800 */
[----:B------:R-:W2:Y:S03]  /*12cc0*/  LDL.LU R22, [R1+0x1c94] ;  /* 0x001c940001167983 */ /* 0x000ea60000300800 */
[----:B------:R0:W-:Y:S01]  /*12cd0*/  STS.U16 [R27+0x13200], R5 ;  /* 0x013200051b007388 */ /* 0x0001e20000000400 */
[----:B------:R1:W-:Y:S02]  /*12ce0*/  STS.U16 [R27+0x13a00], R6 ;  /* 0x013a00061b007388 */ /* 0x0003e40000000400 */
[----:B------:R1:W-:Y:S02]  /*12cf0*/  STS.U16 [R27+0x14200], R23 ;  /* 0x014200171b007388 */ /* 0x0003e40000000400 */
[----:B------:R1:W-:Y:S01]  /*12d00*/  STS.U16 [R27+0x14a00], R24 ;  /* 0x014a00181b007388 */ /* 0x0003e20000000400 */
[----:B------:R1:W-:Y:S01]  /*12d10*/  STS.U16 [R27+0x15200], R25 ;  /* 0x015200191b007388 */ /* 0x0003e20000000400 */
[----:B------:R1:W-:Y:S03]  /*12d20*/  STS.U16 [R27+0x15a00], R26 ;  /* 0x015a001a1b007388 */ /* 0x0003e60000000400 */
[----:B0-----:R-:W2:Y:S01]  /*12d30*/  LDL.LU R5, [R1+0x1c90] ;  /* 0x001c900001057983 */ /* 0x001ea20000300800 */
[----:B-1----:R-:W2:Y:S03]  /*12d40*/  LDL.LU R6, [R1+0x1c8c] ;  /* 0x001c8c0001067983 */ /* 0x002ea60000300800 */
[----:B------:R-:W2:Y:S01]  /*12d50*/  LDL.LU R23, [R1+0x1c88] ;  /* 0x001c880001177983 */ /* 0x000ea20000300800 */
[----:B------:R-:W2:Y:S03]  /*12d60*/  LDL.LU R24, [R1+0x1c84] ;  /* 0x001c840001187983 */ /* 0x000ea60000300800 */
[----:B------:R-:W2:Y:S01]  /*12d70*/  LDL.LU R25, [R1+0x1c80] ;  /* 0x001c800001197983 */ /* 0x000ea20000300800 */
[----:B------:R-:W2:Y:S03]  /*12d80*/  LDL.LU R26, [R1+0x1c7c] ;  /* 0x001c7c00011a7983 */ /* 0x000ea60000300800 */
[----:B------:R0:W-:Y:S01]  /*12d90*/  STS.U16 [R27+0x16200], R7 ;  /* 0x016200071b007388 */ /* 0x0001e20000000400 */
[----:B------:R1:W-:Y:S03]  /*12da0*/  STS.U16 [R27+0x16a00], R10 ;  /* 0x016a000a1b007388 */ /* 0x0003e60000000400 */
[----:B0-----:R-:W2:Y:S01]  /*12db0*/  LDL.LU R7, [R1+0x1c78] ;  /* 0x001c780001077983 */ /* 0x001ea20000300800 */
[----:B-1----:R-:W2:Y:S03]  /*12dc0*/  LDL.LU R10, [R1+0x1c74] ;  /* 0x001c7400010a7983 */ /* 0x002ea60000300800 */
[----:B--2---:R0:W-:Y:S04]  /*12dd0*/  STS.U16 [R27+0x17200], R10 ;  /* 0x0172000a1b007388 */ /* 0x0041e80000000400 */
[----:B0-----:R-:W3:Y:S01]  /*12de0*/  LDL R10, [R1+0xa40] ;  /* 0x000a4000010a7983 */ /* 0x001ee20000100800 */
[----:B------:R0:W-:Y:S03]  /*12df0*/  STS.U16 [R27+0x17a00], R7 ;  /* 0x017a00071b007388 */ /* 0x0001e60000000400 */
[----:B0-----:R-:W2:Y:S01]  /*12e00*/  LDL.LU R27, [R1+0x1c70] ;  /* 0x001c7000011b7983 */ /* 0x001ea20000300800 */
[----:B------:R-:W2:Y:S03]  /*12e10*/  LDL.LU R7, [R1+0xc] ;  /* 0x00000c0001077983 */ /* 0x000ea60000300800 */
[----:B---3--:R0:W-:Y:S01]  /*12e20*/  STS.U16 [R10+0x10400], R28 ;  /* 0x0104001c0a007388 */ /* 0x0081e20000000400 */
[----:B------:R1:W-:Y:S02]  /*12e30*/  STS.U16 [R10+0x10c00], R29 ;  /* 0x010c001d0a007388 */ /* 0x0003e40000000400 */
[----:B------:R3:W-:Y:S01]  /*12e40*/  STS.U16 [R10+0x11400], R0 ;  /* 0x011400000a007388 */ /* 0x0007e20000000400 */
[----:B0-----:R-:W4:Y:S01]  /*12e50*/  LDL.LU R28, [R1+0x1c6c] ;  /* 0x001c6c00011c7983 */ /* 0x001f220000300800 */
[----:B-1----:R-:W4:Y:S02]  /*12e60*/  LDL.LU R29, [R1+0x1c68] ;  /* 0x001c6800011d7983 */ /* 0x002f240000300800 */
[----:B---3--:R-:W3:Y:S01]  /*12e70*/  LDL.LU R0, [R1+0x1c64] ;  /* 0x001c640001007983 */ /* 0x008ee20000300800 */
[----:B--2---:R-:W-:Y:S01]  /*12e80*/  STS.U16 [R10+0x11c00], R7 ;  /* 0x011c00070a007388 */ /* 0x004fe20000000400 */
[----:B------:R-:W-:Y:S02]  /*12e90*/  STS.U16 [R10+0x12400], R8 ;  /* 0x012400080a007388 */ /* 0x000fe40000000400 */
[----:B------:R0:W-:Y:S02]  /*12ea0*/  STS.U16 [R10+0x12c00], R9 ;  /* 0x012c00090a007388 */ /* 0x0001e40000000400 */
[----:B0-----:R-:W0:Y:S04]  /*12eb0*/  S2R R9, SR_TID.X ;  /* 0x0000000000097919 */ /* 0x001e280000002100 */
[----:B---3--:R1:W-:Y:S04]  /*12ec0*/  STS.U16 [R10+0x13400], R0 ;  /* 0x013400000a007388 */ /* 0x0083e80000000400 */
[----:B-1----:R-:W2:Y:S01]  /*12ed0*/  LDL.LU R0, [R1+0x1c60] ;  /* 0x001c600001007983 */ /* 0x002ea20000300800 */
[----:B0-----:R-:W-:Y:S01]  /*12ee0*/  LOP3.LUT R7, R9, 0x7f, RZ, 0xc0, !PT ;  /* 0x0000007f09077812 */ /* 0x001fe200078ec0ff */
[----:B------:R-:W-:-:S02]  /*12ef0*/  SHF.R.S32.HI R9, RZ, 0x7, R9 ;  /* 0x00000007ff097819 */ /* 0x000fc40000011409 */
[----:B----4-:R-:W-:Y:S01]  /*12f00*/  STS.U16 [R10+0x13c00], R29 ;  /* 0x013c001d0a007388 */ /* 0x010fe20000000400 */
[----:B------:R-:W3:Y:S01]  /*12f10*/  LDL R8, [R1+0x390] ;  /* 0x0003900001087983 */ /* 0x000ee20000100800 */
[----:B------:R-:W-:Y:S01]  /*12f20*/  IMAD.SHL.U32 R7, R7, 0x2, RZ ;  /* 0x0000000207077824 */ /* 0x000fe200078e00ff */
[----:B------:R-:W-:Y:S02]  /*12f30*/  SGXT R9, R9, 0x1 ;  /* 0x000000010909781a */ /* 0x000fe40000000200 */
[----:B------:R-:W-:Y:S01]  /*12f40*/  STS.U16 [R10+0x14400], R28 ;  /* 0x0144001c0a007388 */ /* 0x000fe20000000400 */
[----:B------:R-:W-:Y:S01]  /*12f50*/  STS.U16 [R10+0x14c00], R27 ;  /* 0x014c001b0a007388 */ /* 0x000fe20000000400 */
[----:B------:R-:W-:Y:S02]  /*12f60*/  LOP3.LUT R7, R7, 0x110, R9, 0x78, !PT ;  /* 0x0000011007077812 */ /* 0x000fe400078e7809 */
[----:B------:R-:W-:Y:S01]  /*12f70*/  STS.U16 [R10+0x15400], R26 ;  /* 0x0154001a0a007388 */ /* 0x000fe20000000400 */
[----:B------:R-:W-:Y:S02]  /*12f80*/  STS.U16 [R10+0x15c00], R25 ;  /* 0x015c00190a007388 */ /* 0x000fe40000000400 */
[----:B------:R-:W-:Y:S01]  /*12f90*/  STS.U16 [R10+0x16400], R24 ;  /* 0x016400180a007388 */ /* 0x000fe20000000400 */
[----:B------:R-:W-:Y:S01]  /*12fa0*/  LOP3.LUT R7, R7, 0x60, RZ, 0x3c, !PT ;  /* 0x0000006007077812 */ /* 0x000fe200078e3cff */
[----:B------:R-:W-:Y:S01]  /*12fb0*/  STS.U16 [R10+0x16c00], R23 ;  /* 0x016c00170a007388 */ /* 0x000fe20000000400 */
[----:B------:R-:W-:Y:S02]  /*12fc0*/  STS.U16 [R10+0x17400], R6 ;  /* 0x017400060a007388 */ /* 0x000fe40000000400 */
[----:B------:R-:W-:Y:S01]  /*12fd0*/  STS.U16 [R10+0x17c00], R5 ;  /* 0x017c00050a007388 */ /* 0x000fe20000000400 */
[----:B--2---:R0:W-:Y:S04]  /*12fe0*/  STS.U16 [R7+0x17e00], R0 ;  /* 0x017e000007007388 */ /* 0x0041e80000000400 */
[----:B0-----:R-:W2:Y:S01]  /*12ff0*/  LDL R0, [R1+0x398] ;  /* 0x0003980001007983 */ /* 0x001ea20000100800 */
[----:B------:R-:W-:Y:S02]  /*13000*/  STS.U16 [R7+0x10600], R22 ;  /* 0x0106001607007388 */ /* 0x000fe40000000400 */
[----:B------:R-:W-:Y:S02]  /*13010*/  STS.U16 [R7+0x10e00], R21 ;  /* 0x010e001507007388 */ /* 0x000fe40000000400 */
[----:B------:R-:W-:Y:S01]  /*13020*/  STS.U16 [R7+0x11600], R20 ;  /* 0x0116001407007388 */ /* 0x000fe20000000400 */
[----:B------:R-:W-:Y:S01]  /*13030*/  STS.U16 [R7+0x11e00], R19 ;  /* 0x011e001307007388 */ /* 0x000fe20000000400 */
[----:B------:R-:W-:Y:S02]  /*13040*/  STS.U16 [R7+0x12600], R18 ;  /* 0x0126001207007388 */ /* 0x000fe40000000400 */
[----:B------:R-:W-:Y:S02]  /*13050*/  STS.U16 [R7+0x12e00], R17 ;  /* 0x012e001107007388 */ /* 0x000fe40000000400 */
[----:B------:R-:W-:Y:S01]  /*13060*/  STS.U16 [R7+0x13600], R16 ;  /* 0x0136001007007388 */ /* 0x000fe20000000400 */
[----:B------:R-:W-:Y:S01]  /*13070*/  STS.U16 [R7+0x13e00], R15 ;  /* 0x013e000f07007388 */ /* 0x000fe20000000400 */
[----:B------:R-:W-:Y:S02]  /*13080*/  STS.U16 [R7+0x14600], R14 ;  /* 0x0146000e07007388 */ /* 0x000fe40000000400 */
[----:B------:R0:W-:Y:S02]  /*13090*/  STS.U16 [R7+0x14e00], R4 ;  /* 0x014e000407007388 */ /* 0x0001e40000000400 */
[----:B------:R-:W-:Y:S01]  /*130a0*/  STS.U16 [R7+0x15600], R3 ;  /* 0x0156000307007388 */ /* 0x000fe20000000400 */
[----:B------:R-:W-:Y:S01]  /*130b0*/  STS.U16 [R7+0x15e00], R2 ;  /* 0x015e000207007388 */ /* 0x000fe20000000400 */
[----:B------:R-:W-:Y:S02]  /*130c0*/  STS.U16 [R7+0x16600], R11 ;  /* 0x0166000b07007388 */ /* 0x000fe40000000400 */
[----:B------:R-:W-:Y:S02]  /*130d0*/  STS.U16 [R7+0x16e00], R12 ;  /* 0x016e000c07007388 */ /* 0x000fe40000000400 */
[----:B------:R1:W-:Y:S01]  /*130e0*/  STS.U16 [R7+0x17600], R13 ;  /* 0x0176000d07007388 */ /* 0x0003e20000000400 */
[----:B------:R-:W-:Y:S06]  /*130f0*/  BAR.SYNC.DEFER_BLOCKING 0x0 ;  /* 0x0000000000007b1d */ /* 0x000fec0000010000 */
[----:B0-----:R-:W4:Y:S04]  /*13100*/  LDL.LU.64 R4, [R1+0x2c0] ;  /* 0x0002c00001047983 */ /* 0x001f280000300a00 */
[----:B-1----:R-:W4:Y:S04]  /*13110*/  LDL.LU.64 R6, [R1+0x2c8] ;  /* 0x0002c80001067983 */ /* 0x002f280000300a00 */
[----:B---3--:R-:W-:Y:S04]  /*13120*/  LDSM.16.MT88.4 R8, [R8] ;  /* 0x000000000808783b */ /* 0x008fe80000004200 */
[----:B--2---:R-:W0:Y:S04]  /*13130*/  LDSM.16.M88.4 R16, [R0+0x10000] ;  /* 0x010000000010783b */ /* 0x004e280000000200 */
[----:B------:R-:W1:Y:S04]  /*13140*/  LDSM.16.M88.4 R12, [R0+0x11000] ;  /* 0x01100000000c783b */ /* 0x000e680000000200 */
[----:B------:R-:W-:Y:S04]  /*13150*/  LDSM.16.M88.4 R24, [R0+0x13000] ;  /* 0x013000000018783b */ /* 0x000fe80000000200 */
[----:B------:R-:W-:Y:S04]  /*13160*/  LDSM.16.M88.4 R20, [R0+0x14000] ;  /* 0x014000000014783b */ /* 0x000fe80000000200 */
[----:B0-----:R-:W-:Y:S01]  /*13170*/  STL.64 [R1+0xa0], R16 ;  /* 0x0000a01001007387 */ /* 0x001fe20000100a00 */
[----:B------:R-:W-:Y:S02]  /*13180*/  STL.64 [R1+0xa8], R18 ;  /* 0x0000a81201007387 */ /* 0x000fe40000100a00 */
[----:B------:R-:W0:Y:S04]  /*13190*/  LDSM.16.M88.4 R16, [R0+0x12000] ;  /* 0x012000000010783b */ /* 0x000e280000000200 */
[----:B-1----:R-:W-:-:S02]  /*131a0*/  IMAD.MOV.U32 R2, RZ, RZ, R15 ;  /* 0x000000ffff027224 */ /* 0x002fc400078e000f */
[----:B------:R-:W-:Y:S01]  /*131b0*/  IMAD.MOV.U32 R3, RZ, RZ, R14 ;  /* 0x000000ffff037224 */ /* 0x000fe200078e000e */
[----:B------:R-:W-:Y:S01]  /*131c0*/  STL.64 [R1+0x90], R12 ;  /* 0x0000900c01007387 */ /* 0x000fe20000100a00 */
[----:B------:R-:W-:Y:S02]  /*131d0*/  STL.64 [R1+0x98], R14 ;  /* 0x0000980e01007387 */ /* 0x000fe40000100a00 */
[----:B------:R-:W-:Y:S01]  /*131e0*/  STL [R1+0x1b7c], R2 ;  /* 0x001b7c0201007387 */ /* 0x000fe20000100800 */
[----:B------:R-:W-:Y:S04]  /*131f0*/  STL [R1+0x1b78], R3 ;  /* 0x001b780301007387 */ /* 0x000fe80000100800 */
[----:B0-----:R-:W-:Y:S01]  /*13200*/  STL.64 [R1+0x80], R16 ;  /* 0x0000801001007387 */ /* 0x001fe20000100a00 */
[----:B------:R-:W-:Y:S02]  /*13210*/  STL.64 [R1+0x88], R18 ;  /* 0x0000881201007387 */ /* 0x000fe40000100a00 */
[----:B------:R-:W-:Y:S02]  /*13220*/  STL.64 [R1+0x1c58], R26 ;  /* 0x001c581a01007387 */ /* 0x000fe40000100a00 */
[----:B------:R0:W-:Y:S02]  /*13230*/  STL.64 [R1+0x1c50], R24 ;  /* 0x001c501801007387 */ /* 0x0001e40000100a00 */
[----:B0-----:R-:W4:Y:S01]  /*13240*/  LDL.64 R24, [R1+0xa0] ;  /* 0x0000a00001187983 */ /* 0x001f220000100a00 */
[----:B------:R-:W2:Y:S01]  /*13250*/  LDL.LU.64 R26, [R1+0x1c58] ;  /* 0x001c5800011a7983 */ /* 0x000ea20000300a00 */
[----:B----4-:R-:W-:Y:S01]  /*13260*/  HMMA.16816.F32 R4, R8, R24, R4 ;  /* 0x000000180804723c */ /* 0x010fe20000001804 */
[----:B------:R-:W-:-:S02]  /*13270*/  IMAD.MOV.U32 R13, RZ, RZ, R24 ;  /* 0x000000ffff0d7224 */ /* 0x000fc400078e0018 */
[----:B------:R-:W-:Y:S02]  /*13280*/  IMAD.MOV.U32 R12, RZ, RZ, R25 ;  /* 0x000000ffff0c7224 */ /* 0x000fe400078e0019 */
[----:B------:R-:W3:Y:S11]  /*13290*/  LDL.LU.64 R24, [R1+0x1c50] ;  /* 0x001c500001187983 */ /* 0x000ef60000300a00 */
[----:B------:R-:W-:Y:S07]  /*132a0*/  @!UPT UIADD3 URZ, URZ, URZ, URZ ;  /* 0x0000003f3f3ff290 */ /* 0x000fee000fffe03f */
[----:B------:R0:W-:Y:S01]  /*132b0*/  STL.64 [R1+0x140], R4 ;  /* 0x0001400401007387 */ /* 0x0001e20000100a00 */
[----:B------:R-:W-:Y:S02]  /*132c0*/  STL.64 [R1+0x1c48], R10 ;  /* 0x001c480a01007387 */ /* 0x000fe40000100a00 */
[----:B------:R-:W-:Y:S02]  /*132d0*/  STL.64 [R1+0x1c40], R8 ;  /* 0x001c400801007387 */ /* 0x000fe40000100a00 */
[----:B------:R1:W-:Y:S02]  /*132e0*/  STL.64 [R1+0x1c38], R12 ;  /* 0x001c380c01007387 */ /* 0x0003e40000100a00 */
[----:B------:R-:W-:Y:S02]  /*132f0*/  IMAD.MOV.U32 R2, RZ, RZ, R6 ;  /* 0x000000ffff027224 */ /* 0x000fe400078e0006 */
[----:B------:R-:W-:Y:S02]  /*13300*/  IMAD.MOV.U32 R3, RZ, RZ, R7 ;  /* 0x000000ffff037224 */ /* 0x000fe400078e0007 */
[----:B------:R-:W-:-:S02]  /*13310*/  IMAD.MOV.U32 R15, RZ, RZ, R16 ;  /* 0x000000ffff0f7224 */ /* 0x000fc400078e0010 */
[----:B------:R-:W-:Y:S01]  /*13320*/  IMAD.MOV.U32 R14, RZ, RZ, R17 ;  /* 0x000000ffff0e7224 */ /* 0x000fe200078e0011 */
[----:B------:R-:W-:Y:S04]  /*13330*/  LDSM.16.M88.4 R8, [R0+0x16000] ;  /* 0x016000000008783b */ /* 0x000fe80000000200 */
[----:B------:R-:W4:Y:S04]  /*13340*/  LDSM.16.M88.4 R16, [R0+0x15000] ;  /* 0x015000000010783b */ /* 0x000f280000000200 */
[----:B0-----:R-:W2:Y:S01]  /*13350*/  LDL.LU.64 R4, [R1+0x2e0] ;  /* 0x0002e00001047983 */ /* 0x001ea20000300a00 */
[----:B------:R-:W2:Y:S03]  /*13360*/  LDL.LU.64 R6, [R1+0x2e8] ;  /* 0x0002e80001067983 */ /* 0x000ea60000300a00 */
[----:B--2---:R-:W-:Y:S01]  /*13370*/  STL.64 [R1+0x1c20], R6 ;  /* 0x001c200601007387 */ /* 0x004fe20000100a00 */
[----:B------:R0:W-:Y:S02]  /*13380*/  STL.64 [R1+0x1c18], R4 ;  /* 0x001c180401007387 */ /* 0x0001e40000100a00 */
[----:B-1----:R-:W2:Y:S02]  /*13390*/  LDL.LU.64 R12, [R1+0x2b0] ;  /* 0x0002b000010c7983 */ /* 0x002ea40000300a00 */
[----:B0-----:R-:W-:-:S02]  /*133a0*/  IMAD.MOV.U32 R4, RZ, RZ, R15 ;  /* 0x000000ffff047224 */ /* 0x001fc400078e000f */
[----:B------:R-:W-:Y:S02]  /*133b0*/  IMAD.MOV.U32 R5, RZ, RZ, R14 ;  /* 0x000000ffff057224 */ /* 0x000fe400078e000e */
[----:B------:R-:W2:Y:S03]  /*133c0*/  LDL.LU.64 R14, [R1+0x2b8] ;  /* 0x0002b800010e7983 */ /* 0x000ea60000300a00 */
[----:B------:R0:W-:Y:S02]  /*133d0*/  STL.64 [R1+0x1c30], R4 ;  /* 0x001c300401007387 */ /* 0x0001e40000100a00 */
[----:B0-----:R-:W2:Y:S01]  /*133e0*/  LDL.64 R4, [R1+0x90] ;  /* 0x0000900001047983 */ /* 0x001ea20000100a00 */
[----:B------:R-:W-:Y:S02]  /*133f0*/  STL.64 [R1+0x60], R20 ;  /* 0x0000601401007387 */ /* 0x000fe40000100a00 */
[----:B------:R-:W-:Y:S02]  /*13400*/  STL.64 [R1+0x68], R22 ;  /* 0x0000681601007387 */ /* 0x000fe40000100a00 */
[----:B------:R0:W-:Y:S02]  /*13410*/  STL.64 [R1+0x1c28], R20 ;  /* 0x001c281401007387 */ /* 0x0001e40000100a00 */
[----:B0-----:R-:W2:Y:S01]  /*13420*/  LDL.LU.64 R20, [R1+0x2f0] ;  /* 0x0002f00001147983 */ /* 0x001ea20000300a00 */
[----:B------:R-:W2:Y:S02]  /*13430*/  LDL.LU.64 R22, [R1+0x2f8] ;  /* 0x0002f80001167983 */ /* 0x000ea40000300a00 */
[----:B----4-:R-:W-:Y:S02]  /*13440*/  STL.64 [R1+0x50], R16 ;  /* 0x0000501001007387 */ /* 0x010fe40000100a00 */
[----:B------:R-:W-:Y:S01]  /*13450*/  STL.64 [R1+0x58], R18 ;  /* 0x0000581201007387 */ /* 0x000fe20000100a00 */
[----:B------:R0:W-:Y:S04]  /*13460*/  STL.64 [R1+0x1c10], R16 ;  /* 0x001c101001007387 */ /* 0x0001e80000100a00 */
[----:B0-----:R-:W4:Y:S01]  /*13470*/  LDL.LU.64 R16, [R1+0x220] ;  /* 0x0002200001107983 */ /* 0x001f220000300a00 */
[----:B------:R-:W4:Y:S02]  /*13480*/  LDL.LU.64 R18, [R1+0x228] ;  /* 0x0002280001127983 */ /* 0x000f240000300a00 */
[----:B---3--:R-:W-:Y:S02]  /*13490*/  STL.64 [R1+0x70], R24 ;  /* 0x0000701801007387 */ /* 0x008fe40000100a00 */
[----:B------:R0:W-:Y:S02]  /*134a0*/  STL.64 [R1+0x78], R26 ;  /* 0x0000781a01007387 */ /* 0x0001e40000100a00 */
[----:B0-----:R-:W3:Y:S01]  /*134b0*/  LDL R27, [R1+0x390] ;  /* 0x00039000011b7983 */ /* 0x001ee20000100800 */
[----:B------:R-:W-:Y:S02]  /*134c0*/  STL [R1+0x1ba4], R3 ;  /* 0x001ba40301007387 */ /* 0x000fe40000100800 */
[----:B------:R-:W-:Y:S02]  /*134d0*/  STL [R1+0x1ba0], R2 ;  /* 0x001ba00201007387 */ /* 0x000fe40000100800 */
[----:B------:R-:W-:Y:S01]  /*134e0*/  STL.64 [R1+0x40], R8 ;  /* 0x0000400801007387 */ /* 0x000fe20000100a00 */
[----:B------:R0:W-:Y:S04]  /*134f0*/  STL.64 [R1+0x48], R10 ;  /* 0x0000480a01007387 */ /* 0x0001e80000100a00 */
[----:B0-----:R-:W2:Y:S01]  /*13500*/  LDL.LU.64 R10, [R1+0x1c48] ;  /* 0x001c4800010a7983 */ /* 0x001ea20000300a00 */
[----:B------:R-:W2:Y:S02]  /*13510*/  LDL.LU.64 R8, [R1+0x1c40] ;  /* 0x001c400001087983 */ /* 0x000ea40000300a00 */
[C---:B--2---:R-:W-:Y:S11]  /*13520*/  HMMA.16816.F32 R12, R8.reuse, R4, R12 ;  /* 0x00000004080c723c */ /* 0x044ff6000000180c */
[----:B------:R-:W-:Y:S11]  /*13530*/  @!UPT UIADD3 URZ, URZ, URZ, URZ ;  /* 0x0000003f3f3ff290 */ /* 0x000ff6000fffe03f */
[----:B------:R-:W-:Y:S01]  /*13540*/  @!UPT UIADD3 URZ, URZ, URZ, URZ ;  /* 0x0000003f3f3ff290 */ /* 0x000fe2000fffe03f */
[----:B------:R0:W-:Y:S01]  /*13550*/  STL.64 [R1+0x130], R12 ;  /* 0x0001300c01007387 */ /* 0x0001e20000100a00 */
[----:B------:R1:W-:Y:S03]  /*13560*/  STL.64 [R1+0x138], R14 ;  /* 0x0001380e01007387 */ /* 0x0003e60000100a00 */
[----:B0-----:R-:W2:Y:S01]  /*13570*/  LDL.LU.64 R12, [R1+0x1c38] ;  /* 0x001c3800010c7983 */ /* 0x001ea20000300a00 */
[----:B-1----:R-:W-:Y:S02]  /*13580*/  IMAD.MOV.U32 R15, RZ, RZ, R4 ;  /* 0x000000ffff0f7224 */ /* 0x002fe400078e0004 */
[----:B------:R-:W-:Y:S02]  /*13590*/  IMAD.MOV.U32 R14, RZ, RZ, R5 ;  /* 0x000000ffff0e7224 */ /* 0x000fe400078e0005 */
[----:B------:R-:W0:Y:S04]  /*135a0*/  LDSM.16.M88.4 R4, [R0+0x17000] ;  /* 0x017000000004783b */ /* 0x000e280000000200 */
[----:B0-----:R0:W-:Y:S01]  /*135b0*/  STL.64 [R1+0x30], R4 ;  /* 0x0000300401007387 */ /* 0x0011e20000100a00 */
[----:B------:R1:W-:Y:S03]  /*135c0*/  STL.64 [R1+0x38], R6 ;  /* 0x0000380601007387 */ /* 0x0003e60000100a00 */
[----:B0-----:R-:W1:Y:S01]  /*135d0*/  LDL.LU.64 R4, [R1+0x1c30] ;  /* 0x001c300001047983 */ /* 0x001e620000300a00 */
[----:B------:R-:W-:Y:S01]  /*135e0*/  STL [R1+0x1498], R0 ;  /* 0x0014980001007387 */ /* 0x000fe20000100800 */
[C---:B-1----:R-:W-:Y:S02]  /*135f0*/  HMMA.16816.F32 R4, R8.reuse, R4, R20 ;  /* 0x000000040804723c */ /* 0x042fe40000001814 */
[----:B------:R-:W4:Y:S11]  /*13600*/  LDL.LU.64 R20, [R1+0x1c28] ;  /* 0x001c280001147983 */ /* 0x000f360000300a00 */
[----:B------:R-:W-:Y:S10]  /*13610*/  @!UPT UIADD3 URZ, URZ, URZ, URZ ;  /* 0x0000003f3f3ff290 */ /* 0x000ff4000fffe03f */
[----:B------:R0:W-:Y:S01]  /*13620*/  STL.64 [R1+0x120], R4 ;  /* 0x0001200401007387 */ /* 0x0001e20000100a00 */
[----:B------:R-:W-:Y:S02]  /*13630*/  IMAD.MOV.U32 R3, RZ, RZ, R6 ;  /* 0x000000ffff037224 */ /* 0x000fe400078e0006 */
[----:B------:R-:W-:Y:S02]  /*13640*/  IMAD.MOV.U32 R2, RZ, RZ, R7 ;  /* 0x000000ffff027224 */ /* 0x000fe400078e0007 */
[----:B------:R-:W2:Y:S04]  /*13650*/  LDL.LU.64 R6, [R1+0x1c20] ;  /* 0x001c200001067983 */ /* 0x000ea80000300a00 */
[----:B0-----:R-:W2:Y:S01]  /*13660*/  LDL.LU.64 R4, [R1+0x1c18] ;  /* 0x001c180001047983 */ /* 0x001ea20000300a00 */
[----:B------:R0:W-:Y:S01]  /*13670*/  STL.64 [R1+0x1bd8], R24 ;  /* 0x001bd81801007387 */ /* 0x0001e20000100a00 */
[C---:B--2---:R-:W-:Y:S11]  /*13680*/  HMMA.16816.F32 R4, R8.reuse, R24, R4 ;  /* 0x000000180804723c */ /* 0x044ff60000001804 */
[----:B------:R-:W-:Y:S11]  /*13690*/  @!UPT UIADD3 URZ, URZ, URZ, URZ ;  /* 0x0000003f3f3ff290 */ /* 0x000ff6000fffe03f */
[----:B------:R-:W-:Y:S01]  /*136a0*/  @!UPT UIADD3 URZ, URZ, URZ, URZ ;  /* 0x0000003f3f3ff290 */ /* 0x000fe2000fffe03f */
[----:B------:R-:W-:Y:S01]  /*136b0*/  STL.64 [R1+0x110], R4 ;  /* 0x0001100401007387 */ /* 0x000fe20000100a00 */
[----:B------:R-:W-:Y:S02]  /*136c0*/  STL.64 [R1+0x118], R6 ;  /* 0x0001180601007387 */ /* 0x000fe40000100a00 */
[----:B---3--:R-:W1:Y:S01]  /*136d0*/  LDSM.16.MT88.4 R4, [R27+0x80] ;  /* 0x000080001b04783b */ /* 0x008e620000004200 */
[----:B----4-:R-:W-:Y:S03]  /*136e0*/  HMMA.16816.F32 R16, R8, R20, R16 ;  /* 0x000000140810723c */ /* 0x010fe60000001810 */
[----:B0-----:R-:W-:Y:S02]  /*136f0*/  IMAD.MOV.U32 R24, RZ, RZ, R15 ;  /* 0x000000ffff187224 */ /* 0x001fe400078e000f */
[----:B------:R-:W-:Y:S02]  /*13700*/  IMAD.MOV.U32 R25, RZ, RZ, R14 ;  /* 0x000000ffff197224 */ /* 0x000fe400078e000e */
[----:B------:R-:W-:-:S02]  /*13710*/  IMAD.MOV.U32 R26, RZ, RZ, R20 ;  /* 0x000000ffff1a7224 */ /* 0x000fc400078e0014 */
[----:B------:R-:W-:Y:S01]  /*13720*/  IMAD.MOV.U32 R0, RZ, RZ, R21 ;  /* 0x000000ffff007224 */ /* 0x000fe200078e0015 */
[----:B-1----:R-:W-:Y:S01]  /*13730*/  STL.64 [R1+0x1c08], R6 ;  /* 0x001c080601007387 */ /* 0x002fe20000100a00 */
[----:B------:R0:W-:Y:S03]  /*13740*/  STL.64 [R1+0x1c00], R4 ;  /* 0x001c000401007387 */ /* 0x0001e60000100a00 */
[----:B0-----:R-:W2:Y:S01]  /*13750*/  LDL.LU.64 R4, [R1+0x210] ;  /* 0x0002100001047983 */ /* 0x001ea20000300a00 */
[----:B------:R-:W2:Y:S08]  /*13760*/  LDL.LU.64 R6, [R1+0x218] ;  /* 0x0002180001067983 */ /* 0x000eb00000300a00 */
[----:B------:R0:W-:Y:S02]  /*13770*/  STL.64 [R1+0x100], R16 ;  /* 0x0001001001007387 */ /* 0x0001e40000100a00 */
[----:B------:R-:W-:Y:S01]  /*13780*/  STL.64 [R1+0x108], R18 ;  /* 0x0001081201007387 */ /* 0x000fe20000100a00 */
[----:B0-----:R-:W2:Y:S01]  /*13790*/  LDL.LU.64 R16, [R1+0x1c10] ;  /* 0x001c100001107983 */ /* 0x001ea20000300a00 */
[----:B------:R-:W3:Y:S02]  /*137a0*/  LDL.LU.64 R20, [R1+0x260] ;  /* 0x0002600001147983 */ /* 0x000ee40000300a00 */
[----:B------:R-:W3:Y:S02]  /*137b0*/  LDL.LU.64 R22, [R1+0x268] ;  /* 0x0002680001167983 */ /* 0x000ee40000300a00 */
[----:B------:R0:W-:Y:S02]  /*137c0*/  STL.64 [R1+0x1be8], R24 ;  /* 0x001be81801007387 */ /* 0x0001e40000100a00 */
[----:B0-----:R-:W-:-:S02]  /*137d0*/  IMAD.MOV.U32 R24, RZ, RZ, R13 ;  /* 0x000000ffff187224 */ /* 0x001fc400078e000d */
[----:B------:R-:W-:Y:S02]  /*137e0*/  IMAD.MOV.U32 R25, RZ, RZ, R12 ;  /* 0x000000ffff197224 */ /* 0x000fe400078e000c */
[----:B------:R-:W0:Y:S04]  /*137f0*/  LDSM.16.MT88.4 R12, [R27+0x100] ;  /* 0x000100001b0c783b */ /* 0x000e280000004200 */
[----:B0-----:R-:W-:Y:S01]  /*13800*/  STL.64 [R1+0x1bb0], R14 ;  /* 0x001bb00e01007387 */ /* 0x001fe20000100a00 */
[----:B------:R0:W-:Y:S03]  /*13810*/  STL.64 [R1+0x1ba8], R12 ;  /* 0x001ba80c01007387 */ /* 0x0001e60000100a00 */
[----:B0-----:R-:W3:Y:S01]  /*13820*/  LDL.LU.64 R12, [R1+0x40] ;  /* 0x00004000010c7983 */ /* 0x001ee20000300a00 */
[----:B--2---:R-:W-:Y:S01]  /*13830*/  HMMA.16816.F32 R4, R8, R16, R4 ;  /* 0x000000100804723c */ /* 0x004fe20000001804 */
[----:B------:R-:W-:-:S02]  /*13840*/  IMAD.MOV.U32 R29, RZ, RZ, R16 ;  /* 0x000000ffff1d7224 */ /* 0x000fc400078e0010 */
[----:B------:R-:W-:Y:S02]  /*13850*/  IMAD.MOV.U32 R28, RZ, RZ, R17 ;  /* 0x000000ffff1c7224 */ /* 0x000fe400078e0011 */
[----:B------:R-:W0:Y:S11]  /*13860*/  LDSM.16.MT88.4 R16, [R27+0x180] ;  /* 0x000180001b10783b */ /* 0x000e360000004200 */
[----:B------:R-:W-:Y:S07]  /*13870*/  @!UPT UIADD3 URZ, URZ, URZ, URZ ;  /* 0x0000003f3f3ff290 */ /* 0x000fee000fffe03f */
[----:B------:R-:W-:Y:S01]  /*13880*/  STL.64 [R1+0xf0], R4 ;  /* 0x0000f00401007387 */ /* 0x000fe20000100a00 */
[----:B------:R1:W-:Y:S03]  /*13890*/  STL.64 [R1+0xf8], R6 ;  /* 0x0000f80601007387 */ /* 0x0003e60000100a00 */
[----:B-1----:R-:W2:Y:S01]  /*138a0*/  LDL.LU.64 R6, [R1+0x1c08] ;  /* 0x001c080001067983 */ /* 0x002ea20000300a00 */
[----:B------:R-:W2:Y:S03]  /*138b0*/  LDL.LU.64 R4, [R1+0x1c00] ;  /* 0x001c000001047983 */ /* 0x000ea60000300a00 */
[----:B0-----:R-:W-:Y:S01]  /*138c0*/  STL.64 [R1+0x1b38], R18 ;  /* 0x001b381201007387 */ /* 0x001fe20000100a00 */
[----:B------:R0:W-:Y:S03]  /*138d0*/  STL.64 [R1+0x1b30], R16 ;  /* 0x001b301001007387 */ /* 0x0001e60000100a00 */
[----:B0-----:R-:W4:Y:S04]  /*138e0*/  LDL R16, [R1+0x30] ;  /* 0x0000300001107983 */ /* 0x001f280000100800 */
[----:B------:R-:W4:Y:S01]  /*138f0*/  LDL R17, [R1+0x34] ;  /* 0x0000340001117983 */ /* 0x000f220000100800 */
[C---:B---3--:R-:W-:Y:S03]  /*13900*/  HMMA.16816.F32 R20, R8.reuse, R12, R20 ;  /* 0x0000000c0814723c */ /* 0x048fe60000001814 */
[----:B------:R0:W-:Y:S04]  /*13910*/  STL.64 [R1+0x1bb8], R12 ;  /* 0x001bb80c01007387 */ /* 0x0001e80000100a00 */
[----:B0-----:R-:W4:Y:S11]  /*13920*/  LDL.LU.64 R12, [R1+0x250] ;  /* 0x00025000010c7983 */ /* 0x001f360000300a00 */
[----:B------:R-:W-:Y:S05]  /*13930*/  @!UPT UIADD3 URZ, URZ, URZ, URZ ;  /* 0x0000003f3f3ff290 */ /* 0x000fea000fffe03f */
[----:B------:R-:W-:Y:S01]  /*13940*/  STL.64 [R1+0xe0], R20 ;  /* 0x0000e01401007387 */ /* 0x000fe20000100a00 */
[----:B------:R-:W-:Y:S02]  /*13950*/  STL.64 [R1+0xe8], R22 ;  /* 0x0000e81601007387 */ /* 0x000fe40000100a00 */
[----:B------:R-:W0:Y:S04]  /*13960*/  LDSM.16.MT88.4 R20, [R27+0x2000] ;  /* 0x002000001b14783b */ /* 0x000e280000004200 */
[----:B------:R-:W4:Y:S01]  /*13970*/  LDL.LU.64 R14, [R1+0x258] ;  /* 0x00025800010e7983 */ /* 0x000f220000300a00 */
[----:B0-----:R-:W-:Y:S01]  /*13980*/  STL.64 [R1+0x1a80], R22 ;  /* 0x001a801601007387 */ /* 0x001fe20000100a00 */
[----:B------:R0:W-:Y:S03]  /*13990*/  STL.64 [R1+0x1a78], R20 ;  /* 0x001a781401007387 */ /* 0x0001e60000100a00 */
[----:B0-----:R-:W3:Y:S04]  /*139a0*/  LDL.LU.64 R20, [R1+0x80] ;  /* 0x0000800001147983 */ /* 0x001ee80000300a00 */
[----:B---3--:R0:W-:Y:S04]  /*139b0*/  STL.64 [R1+0x1be0], R20 ;  /* 0x001be01401007387 */ /* 0x0081e80000100a00 */
[----:B0-----:R-:W3:Y:S01]  /*139c0*/  LDL.LU.64 R20, [R1+0x320] ;  /* 0x0003200001147983 */ /* 0x001ee20000300a00 */
[----:B------:R-:W2:Y:S01]  /*139d0*/  LDL.LU.64 R22, [R1+0x328] ;  /* 0x0003280001167983 */ /* 0x000ea20000300a00 */
[----:B----4-:R-:W-:Y:S11]  /*139e0*/  HMMA.16816.F32 R8, R8, R16, R12 ;  /* 0x000000100808723c */ /* 0x010ff6000000180c */
[----:B------:R-:W-:Y:S11]  /*139f0*/  @!UPT UIADD3 URZ, URZ, URZ, URZ ;  /* 0x0000003f3f3ff290 */ /* 0x000ff6000fffe03f */
[----:B------:R-:W-:Y:S01]  /*13a00*/  @!UPT UIADD3 URZ, URZ, URZ, URZ ;  /* 0x0000003f3f3ff290 */ /* 0x000fe2000fffe03f */
[----:B------:R-:W-:Y:S01]  /*13a10*/  STL.64 [R1+0xc0], R8 ;  /* 0x0000c00801007387 */ /* 0x000fe20000100a00 */
[----:B------:R-:W-:Y:S02]  /*13a20*/  STL.64 [R1+0xc8], R10 ;  /* 0x0000c80a01007387 */ /* 0x000fe40000100a00 */
[----:B------:R-:W0:Y:S01]  /*13a30*/  LDSM.16.MT88.4 R8, [R27+0x2080] ;  /* 0x002080001b08783b */ /* 0x000e220000004200 */
[----:B--2---:R-:W-:Y:S03]  /*13a40*/  STL.64 [R1+0x1bf8], R22 ;  /* 0x001bf81601007387 */ /* 0x004fe60000100a00 */
[----:B---3--:R1:W-:Y:S02]  /*13a50*/  STL.64 [R1+0x1bf0], R20 ;  /* 0x001bf01401007387 */ /* 0x0083e40000100a00 */
[----:B-1----:R-:W2:Y:S01]  /*13a60*/  LDL.LU.64 R20, [R1+0x330] ;  /* 0x0003300001147983 */ /* 0x002ea20000300a00 */
[----:B------:R-:W2:Y:S02]  /*13a70*/  LDL.LU.64 R22, [R1+0x338] ;  /* 0x0003380001167983 */ /* 0x000ea40000300a00 */
[----:B------:R-:W3:Y:S02]  /*13a80*/  LDL.LU.64 R12, [R1+0x310] ;  /* 0x00031000010c7983 */ /* 0x000ee40000300a00 */
[----:B------:R-:W3:Y:S01]  /*13a90*/  LDL.LU.64 R14, [R1+0x318] ;  /* 0x00031800010e7983 */ /* 0x000ee20000300a00 */
[----:B0-----:R-:W-:Y:S01]  /*13aa0*/  STL.64 [R1+0x1a10], R10 ;  /* 0x001a100a01007387 */ /* 0x001fe20000100a00 */
[----:B------:R0:W-:Y:S03]  /*13ab0*/  STL.64 [R1+0x1a08], R8 ;  /* 0x001a080801007387 */ /* 0x0001e60000100a00 */
[----:B0-----:R-:W4:Y:S01]  /*13ac0*/  LDL.LU.64 R8, [R1+0x30] ;  /* 0x0000300001087983 */ /* 0x001f220000300a00 */
[----:B------:R-:W2:Y:S03]  /*13ad0*/  LDL.64 R10, [R1+0x38] ;  /* 0x00003800010a7983 */ /* 0x000ea60000100a00 */
[----:B--2---:R-:W-:Y:S01]  /*13ae0*/  STL [R1+0x1b2c], R10 ;  /* 0x001b2c0a01007387 */ /* 0x004fe20000100800 */
[----:B------:R-:W-:Y:S02]  /*13af0*/  STL [R1+0x1b28], R11 ;  /* 0x001b280b01007387 */ /* 0x000fe40000100800 */
[----:B----4-:R0:W-:Y:S02]  /*13b00*/  STL.64 [R1+0x1bc0], R8 ;  /* 0x001bc00801007387 */ /* 0x0101e40000100a00 */
[----:B------:R-:W2:Y:S01]  /*13b10*/  LDL.LU.64 R16, [R1+0x300] ;  /* 0x0003000001107983 */ /* 0x000ea20000300a00 */
[----:B------:R-:W2:Y:S01]  /*13b20*/  LDL.LU.64 R18, [R1+0x308] ;  /* 0x0003080001127983 */ /* 0x000ea20000300a00 */
[----:B0-----:R-:W-:-:S02]  /*13b30*/  IMAD.MOV.U32 R8, RZ, RZ, R26 ;  /* 0x000000ffff087224 */ /* 0x001fc400078e001a */
[----:B------:R-:W-:Y:S01]  /*13b40*/  HMMA.16816.F32 R24, R4, R24, R20 ;  /* 0x000000180418723c */ /* 0x000fe20000001814 */
[----:B------:R-:W4:Y:S01]  /*13b50*/  LDL.LU.64 R22, [R1+0x1bf8] ;  /* 0x001bf80001167983 */ /* 0x000f220000300a00 */
[----:B------:R-:W4:Y:S11]  /*13b60*/  LDL.LU.64 R20, [R1+0x1bf0] ;  /* 0x001bf00001147983 */ /* 0x000f360000300a00 */
[----:B------:R-:W-:Y:S10]  /*13b70*/  @!UPT UIADD3 URZ, URZ, URZ, URZ ;  /* 0x0000003f3f3ff290 */ /* 0x000ff4000fffe03f */
[----:B------:R0:W-:Y:S01]  /*13b80*/  STL.64 [R1+0x20], R24 ;  /* 0x0000201801007387 */ /* 0x0001e20000100a00 */
[----:B------:R4:W-:Y:S03]  /*13b90*/  STL [R1+0x28], R26 ;  /* 0x0000281a01007387 */ /* 0x0009e60000100800 */
[----:B0-----:R-:W4:Y:S01]  /*13ba0*/  LDL.LU.64 R24, [R1+0x1be8] ;  /* 0x001be80001187983 */ /* 0x001f220000300a00 */
[----:B------:R-:W-:Y:S02]  /*13bb0*/  IMAD.MOV.U32 R9, RZ, RZ, R0 ;  /* 0x000000ffff097224 */ /* 0x000fe400078e0000 */
[----:B------:R-:W-:-:S05]  /*13bc0*/  IMAD.MOV.U32 R0, RZ, RZ, R27 ;  /* 0x000000ffff007224 */ /* 0x000fca00078e001b */
[----:B------:R-:W-:Y:S01]  /*13bd0*/  STL [R1+0x1a38], R0 ;  /* 0x001a380001007387 */ /* 0x000fe20000100800 */
[C---:B----4-:R-:W-:Y:S03]  /*13be0*/  HMMA.16816.F32 R24, R4.reuse, R24, R20 ;  /* 0x000000180418723c */ /* 0x050fe60000001814 */
[----:B------:R-:W3:Y:S11]  /*13bf0*/  LDL.LU.64 R20, [R1+0x1be0] ;  /* 0x001be00001147983 */ /* 0x000ef60000300a00 */
[----:B------:R-:W-:Y:S09]  /*13c00*/  @!UPT UIADD3 URZ, URZ, URZ, URZ ;  /* 0x0000003f3f3ff290 */ /* 0x000ff2000fffe03f */
[----:B------:R0:W-:Y:S01]  /*13c10*/  STL.64 [R1+0x10], R24 ;  /* 0x0000101801007387 */ /* 0x0001e20000100a00 */
[----:B------:R-:W-:Y:S03]  /*13c20*/  STL.64 [R1+0x18], R26 ;  /* 0x0000181a01007387 */ /* 0x000fe60000100a00 */
[----:B0-----:R-:W2:Y:S01]  /*13c30*/  LDL.LU.64 R24, [R1+0x1bd8] ;  /* 0x001bd80001187983 */ /* 0x001ea20000300a00 */
[C---:B---3--:R-:W-:Y:S11]  /*13c40*/  HMMA.16816.F32 R12, R4.reuse, R20, R12 ;  /* 0x00000014040c723c */ /* 0x048ff6000000180c */
[----:B------:R-:W-:Y:S11]  /*13c50*/  @!UPT UIADD3 URZ, URZ, URZ, URZ ;  /* 0x0000003f3f3ff290 */ /* 0x000ff6000fffe03f */
[----:B------:R-:W-:Y:S01]  /*13c60*/  @!UPT UIADD3 URZ, URZ, URZ, URZ ;  /* 0x0000003f3f3ff290 */ /* 0x000fe2000fffe03f */
[----:B------:R0:W-:Y:S01]  /*13c70*/  STL.64 [R1], R12 ;  /* 0x0000000c01007387 */ /* 0x0001e20000100a00 */
[----:B------:R1:W-:Y:S02]  /*13c80*/  STL [R1+0x8], R14 ;  /* 0x0000080e01007387 */ /* 0x0003e40000100800 */
[----:B------:R-:W-:Y:S01]  /*13c90*/  IMAD.MOV.U32 R0, RZ, RZ, R15 ;  /* 0x000000ffff007224 */ /* 0x000fe200078e000f */
[----:B0-----:R-:W3:Y:S01]  /*13ca0*/  LDL.LU.64 R12, [R1+0x190] ;  /* 0x00019000010c7983 */ /* 0x001ee20000300a00 */
[----:B-1----:R-:W4:Y:S01]  /*13cb0*/  LDL.LU.64 R14, [R1+0x198] ;  /* 0x00019800010e7983 */ /* 0x002f220000300a00 */
[----:B--2---:R-:W-:Y:S01]  /*13cc0*/  HMMA.16816.F32 R24, R4, R24, R16 ;  /* 0x000000180418723c */ /* 0x004fe20000001810 */
[----:B------:R-:W-:Y:S02]  /*13cd0*/  IMAD.MOV.U32 R11, RZ, RZ, R20 ;  /* 0x000000ffff0b7224 */ /* 0x000fe400078e0014 */
[----:B------:R-:W-:Y:S01]  /*13ce0*/  IMAD.MOV.U32 R10, RZ, RZ, R21 ;  /* 0x000000ffff0a7224 */ /* 0x000fe200078e0015 */
[----:B----4-:R-:W-:Y:S01]  /*13cf0*/  STL.64 [R1+0x1bd0], R14 ;  /* 0x001bd00e01007387 */ /* 0x010fe20000100a00 */
[----:B---3--:R0:W-:Y:S03]  /*13d00*/  STL.64 [R1+0x1bc8], R12 ;  /* 0x001bc80c01007387 */ /* 0x0081e60000100a00 */
[----:B0-----:R-:W2:Y:S01]  /*13d10*/  LDL.LU.64 R12, [R1+0x240] ;  /* 0x00024000010c7983 */ /* 0x001ea20000300a00 */
[----:B------:R-:W2:Y:S02]  /*13d20*/  LDL.LU.64 R14, [R1+0x248] ;  /* 0x00024800010e7983 */ /* 0x000ea40000300a00 */
[----:B------:R-:W3:Y:S02]  /*13d30*/  LDL.LU.64 R20, [R1+0x230] ;  /* 0x0002300001147983 */ /* 0x000ee40000300a00 */
[----:B------:R-:W3:Y:S01]  /*13d40*/  LDL.LU.64 R22, [R1+0x238] ;  /* 0x0002380001167983 */ /* 0x000ee20000300a00 */
[----:B------:R-:W4:Y:S01]  /*13d50*/  LDL.LU.64 R16, [R1+0x200] ;  /* 0x0002000001107983 */ /* 0x000f220000300a00 */
[----:B------:R-:W4:Y:S08]  /*13d60*/  LDL.LU.64 R18, [R1+0x208] ;  /* 0x0002080001127983 */ /* 0x000f300000300a00 */
[----:B------:R0:W-:Y:S02]  /*13d70*/  STL.64 [R1+0x19c8], R26 ;  /* 0x0019c81a01007387 */ /* 0x0001e40000100a00 */
[----:B------:R1:W-:Y:S01]  /*13d80*/  STL.64 [R1+0x19c0], R24 ;  /* 0x0019c01801007387 */ /* 0x0003e20000100a00 */
[----:B0-----:R-:W3:Y:S04]  /*13d90*/  LDL R26, [R1+0x88] ;  /* 0x00008800011a7983 */ /* 0x001ee80000100800 */
[----:B------:R-:W3:Y:S01]  /*13da0*/  LDL R27, [R1+0x8c] ;  /* 0x00008c00011b7983 */ /* 0x000ee20000100800 */
[----:B-1----:R-:W-:-:S02]  /*13db0*/  IMAD.MOV.U32 R24, RZ, RZ, R11 ;  /* 0x000000ffff187224 */ /* 0x002fc400078e000b */
[----:B------:R-:W-:Y:S02]  /*13dc0*/  IMAD.MOV.U32 R25, RZ, RZ, R10 ;  /* 0x000000ffff197224 */ /* 0x000fe400078e000a */
[C---:B--2---:R-:W-:Y:S01]  /*13dd0*/  HMMA.16816.F32 R8, R4.reuse, R8, R12 ;  /* 0x000000080408723c */ /* 0x044fe2000000180c */
[----:B---3--:R-:W-:Y:S02]  /*13de0*/  STL.64 [R1+0x1b88], R26 ;  /* 0x001b881a01007387 */ /* 0x008fe40000100a00 */
[----:B------:R0:W-:Y:S02]  /*13df0*/  STL.64 [R1+0x1b80], R24 ;  /* 0x001b801801007387 */ /* 0x0001e40000100a00 */
[----:B------:R-:W2:Y:S02]  /*13e00*/  LDL.LU.64 R14, [R1+0x1bd0] ;  /* 0x001bd000010e7983 */ /* 0x000ea40000300a00 */
[----:B------:R-:W2:Y:S11]  /*13e10*/  LDL.LU.64 R12, [R1+0x1bc8] ;  /* 0x001bc800010c7983 */ /* 0x000eb60000300a00 */
[----:B------:R-:W-:Y:S05]  /*13e20*/  @!UPT UIADD3 URZ, URZ, URZ, URZ ;  /* 0x0000003f3f3ff290 */ /* 0x000fea000fffe03f */
[----:B------:R1:W-:Y:S01]  /*13e30*/  STL.64 [R1+0xd0], R8 ;  /* 0x0000d00801007387 */ /* 0x0003e20000100a00 */
[----:B0-----:R-:W-:Y:S02]  /*13e40*/  IMAD.MOV.U32 R24, RZ, RZ, R29 ;  /* 0x000000ffff187224 */ /* 0x001fe400078e001d */
[----:B------:R-:W-:Y:S01]  /*13e50*/  IMAD.MOV.U32 R25, RZ, RZ, R28 ;  /* 0x000000ffff197224 */ /* 0x000fe200078e001c */
[----:B-1----:R-:W4:Y:S06]  /*13e60*/  LDL.LU.64 R8, [R1+0x1bc0] ;  /* 0x001bc00001087983 */ /* 0x002f2c0000300a00 */
[C---:B--2---:R-:W-:Y:S01]  /*13e70*/  HMMA.16816.F32 R24, R4.reuse, R24, R12 ;  /* 0x000000180418723c */ /* 0x044fe2000000180c */
[----:B------:R-:W2:Y:S11]  /*13e80*/  LDL.LU.64 R12, [R1+0x1bb8] ;  /* 0x001bb800010c7983 */ /* 0x000eb60000300a00 */
[----:B------:R-:W-:Y:S11]  /*13e90*/  @!UPT UIADD3 URZ, URZ, URZ, URZ ;  /* 0x0000003f3f3ff290 */ /* 0x000ff6000fffe03f */
[----:B------:R-:W-:Y:S01]  /*13ea0*/  STL.64 [R1+0x190], R24 ;  /* 0x0001901801007387 */ /* 0x000fe20000100a00 */
[----:B------:R2:W-:Y:S02]  /*13eb0*/  STL.64 [R1+0x198], R26 ;  /* 0x0001981a01007387 */ /* 0x0005e40000100a00 */
[C---:B--2---:R-:W-:Y:S08]  /*13ec0*/  HMMA.16816.F32 R24, R4.reuse, R12, R20 ;  /* 0x0000000c0418723c */ /* 0x044ff00000001814 */
[----:B----4-:R-:W-:Y:S01]  /*13ed0*/  HMMA.16816.F32 R4, R4, R8, R16 ;  /* 0x000000080404723c */ /* 0x010fe20000001810 */
[----:B------:R-:W-:-:S02]  /*13ee0*/  IMAD.MOV.U32 R23, RZ, RZ, R12 ;  /* 0x000000ffff177224 */ /* 0x000fc400078e000c */
[----:B------:R-:W-:Y:S11]  /*13ef0*/  IMAD.MOV.U32 R22, RZ, RZ, R13 ;  /* 0x000000ffff167224 */ /* 0x000ff600078e000d */
[----:B------:R-:W-:Y:S01]  /*13f00*/  @!UPT UIADD3 URZ, URZ, URZ, URZ ;  /* 0x0000003f3f3ff290 */ /* 0x000fe2000fffe03f */
[----:B------:R-:W-:Y:S01]  /*13f10*/  STL.64 [R1+0x220], R24 ;  /* 0x0002201801007387 */ /* 0x000fe20000100a00 */
[----:B------:R-:W-:Y:S02]  /*13f20*/  STL.64 [R1+0x228], R26 ;  /* 0x0002281a01007387 */ /* 0x000fe40000100a00 */
[----:B------:R-:W2:Y:S02]  /*13f30*/  LDL.LU.64 R14, [R1+0x1bb0] ;  /* 0x001bb000010e7983 */ /* 0x000ea40000300a00 */
[----:B------:R-:W2:Y:S01]  /*13f40*/  LDL.LU.64 R12, [R1+0x1ba8] ;  /* 0x001ba800010c7983 */ /* 0x000ea20000300a00 */
[----:B------:R0:W-:Y:S01]  /*13f50*/  STL.64 [R1+0x1b98], R22 ;  /* 0x001b981601007387 */ /* 0x0001e20000100a00 */
[----:B------:R-:W2:Y:S03]  /*13f60*/  LDL.LU.64 R20, [R1+0x2d0] ;  /* 0x0002d00001147983 */ /* 0x000ea60000300a00 */
[----:B0-----:R-:W2:Y:S01]  /*13f70*/  LDL.LU.64 R22, [R1+0x2d8] ;  /* 0x0002d80001167983 */ /* 0x001ea20000300a00 */
[----:B------:R0:W-:Y:S03]  /*13f80*/  STL.64 [R1+0x1b90], R8 ;  /* 0x001b900801007387 */ /* 0x0001e60000100a00 */
[----:B0-----:R-:W2:Y:S01]  /*13f90*/  LDL.LU.64 R8, [R1+0xa0] ;  /* 0x0000a00001087983 */ /* 0x001ea20000300a00 */
[----:B------:R0:W-:Y:S02]  /*13fa0*/  STL.64 [R1+0x240], R4 ;  /* 0x0002400401007387 */ /* 0x0001e40000100a00 */
[----:B------:R1:W-:Y:S02]  /*13fb0*/  STL.64 [R1+0x248], R6 ;  /* 0x0002480601007387 */ /* 0x0003e40000100a00 */
[----:B------:R-:W3:Y:S01]  /*13fc0*/  LDL.LU.64 R24, [R1+0x270] ;  /* 0x0002700001187983 */ /* 0x000ee20000300a00 */
[----:B------:R-:W3:Y:S04]  /*13fd0*/  LDL.LU.64 R26, [R1+0x278] ;  /* 0x00027800011a7983 */ /* 0x000ee80000300a00 */
[----:B0-----:R-:W4:Y:S01]  /*13fe0*/  LDL.LU R4, [R1+0x120] ;  /* 0x0001200001047983 */ /* 0x001f220000300800 */
[----:B------:R-:W4:Y:S02]  /*13ff0*/  LDL.LU R5, [R1+0x124] ;  /* 0x0001240001057983 */ /* 0x000f240000300800 */
[----:B-1----:R-:W-:-:S02]  /*14000*/  IMAD.MOV.U32 R6, RZ, RZ, R3 ;  /* 0x000000ffff067224 */ /* 0x002fc400078e0003 */
[----:B------:R-:W-:Y:S01]  /*14010*/  IMAD.MOV.U32 R7, RZ, RZ, R2 ;  /* 0x000000ffff077224 */ /* 0x000fe200078e0002 */
[----:B------:R-:W3:Y:S01]  /*14020*/  LDL.LU R3, [R1+0x1ba4] ;  /* 0x001ba40001037983 */ /* 0x000ee20000300800 */
[----:B------:R-:W3:Y:S02]  /*14030*/  LDL.LU R2, [R1+0x1ba0] ;  /* 0x001ba00001027983 */ /* 0x000ee40000300800 */
[----:B------:R-:W3:Y:S02]  /*14040*/  LDL.LU.64 R16, [R1+0x280] ;  /* 0x0002800001107983 */ /* 0x000ee40000300a00 */
[----:B------:R-:W3:Y:S01]  /*14050*/  LDL.LU.64 R18, [R1+0x288] ;  /* 0x0002880001127983 */ /* 0x000ee20000300a00 */
[----:B------:R-:W-:Y:S01]  /*14060*/  STL.64 [R1+0x1a70], R6 ;  /* 0x001a700601007387 */ /* 0x000fe20000100a00 */
[C---:B--2---:R-:W-:Y:S03]  /*14070*/  HMMA.16816.F32 R20, R12.reuse, R8, R20 ;  /* 0x000000080c14723c */ /* 0x044fe60000001814 */
[----:B----4-:R0:W-:Y:S04]  /*14080*/  STL.64 [R1+0x1a68], R4 ;  /* 0x001a680401007387 */ /* 0x0101e80000100a00 */
[----:B0-----:R-:W3:Y:S11]  /*14090*/  LDL.LU.64 R4, [R1+0x90] ;  /* 0x0000900001047983 */ /* 0x001ef60000300a00 */
[----:B------:R-:W-:Y:S05]  /*140a0*/  @!UPT UIADD3 URZ, URZ, URZ, URZ ;  /* 0x0000003f3f3ff290 */ /* 0x000fea000fffe03f */
[----:B------:R0:W-:Y:S02]  /*140b0*/  STL.64 [R1+0x260], R20 ;  /* 0x0002601401007387 */ /* 0x0001e40000100a00 */
[----:B------:R1:W-:Y:S02]  /*140c0*/  STL.64 [R1+0x268], R22 ;  /* 0x0002681601007387 */ /* 0x0003e40000100a00 */
[----:B0-----:R-:W-:Y:S02]  /*140d0*/  IMAD.MOV.U32 R21, RZ, RZ, R8 ;  /* 0x000000ffff157224 */ /* 0x001fe400078e0008 */
[----:B------:R-:W-:Y:S01]  /*140e0*/  IMAD.MOV.U32 R20, RZ, RZ, R9 ;  /* 0x000000ffff147224 */ /* 0x000fe200078e0009 */
[----:B-1----:R-:W2:Y:S01]  /*140f0*/  LDL.LU.64 R22, [R1+0x1b98] ;  /* 0x001b980001167983 */ /* 0x002ea20000300a00 */
[----:B------:R-:W4:Y:S03]  /*14100*/  LDL.LU.64 R8, [R1+0x1b90] ;  /* 0x001b900001087983 */ /* 0x000f260000300a00 */
[----:B------:R0:W-:Y:S04]  /*14110*/  STL.64 [R1+0x1b40], R20 ;  /* 0x001b401401007387 */ /* 0x0001e80000100a00 */
[----:B0-----:R-:W2:Y:S04]  /*14120*/  LDL.LU.64 R20, [R1+0x50] ;  /* 0x0000500001147983 */ /* 0x001ea80000300a00 */
[----:B--2---:R0:W-:Y:S04]  /*14130*/  STL.64 [R1+0x1b58], R20 ;  /* 0x001b581401007387 */ /* 0x0041e80000100a00 */
[----:B0-----:R-:W2:Y:S01]  /*14140*/  LDL.LU.64 R20, [R1+0x60] ;  /* 0x0000600001147983 */ /* 0x001ea20000300a00 */
[----:B---3--:R-:W-:Y:S01]  /*14150*/  HMMA.16816.F32 R24, R12, R4, R24 ;  /* 0x000000040c18723c */ /* 0x008fe20000001818 */
[----:B------:R-:W-:-:S02]  /*14160*/  IMAD.MOV.U32 R29, RZ, RZ, R10 ;  /* 0x000000ffff1d7224 */ /* 0x000fc400078e000a */
[----:B--2---:R0:W-:Y:S04]  /*14170*/  STL.64 [R1+0x1b60], R20 ;  /* 0x001b601401007387 */ /* 0x0041e80000100a00 */
[----:B0-----:R-:W2:Y:S11]  /*14180*/  LDL.LU.64 R20, [R1+0x70] ;  /* 0x0000700001147983 */ /* 0x001eb60000300a00 */
[----:B------:R-:W-:Y:S05]  /*14190*/  @!UPT UIADD3 URZ, URZ, URZ, URZ ;  /* 0x0000003f3f3ff290 */ /* 0x000fea000fffe03f */
[----:B------:R-:W-:Y:S02]  /*141a0*/  STL.64 [R1+0x270], R24 ;  /* 0x0002701801007387 */ /* 0x000fe40000100a00 */
[----:B------:R0:W-:Y:S02]  /*141b0*/  STL.64 [R1+0x278], R26 ;  /* 0x0002781a01007387 */ /* 0x0001e40000100a00 */
[----:B0-----:R-:W3:Y:S01]  /*141c0*/  LDL.LU.64 R26, [R1+0x1b88] ;  /* 0x001b8800011a7983 */ /* 0x001ee20000300a00 */
[----:B------:R-:W2:Y:S02]  /*141d0*/  LDL.LU.64 R24, [R1+0x1b80] ;  /* 0x001b800001187983 */ /* 0x000ea40000300a00 */
[----:B------:R-:W-:Y:S02]  /*141e0*/  IMAD.MOV.U32 R28, RZ, RZ, R11 ;  /* 0x000000ffff1c7224 */ /* 0x000fe400078e000b */
[----:B------:R-:W-:Y:S02]  /*141f0*/  IMAD.MOV.U32 R10, RZ, RZ, R4 ;  /* 0x000000ffff0a7224 */ /* 0x000fe400078e0004 */
[----:B------:R-:W-:-:S05]  /*14200*/  IMAD.MOV.U32 R11, RZ, RZ, R5 ;  /* 0x000000ffff0b7224 */ /* 0x000fca00078e0005 */
[----:B------:R-:W-:Y:S01]  /*14210*/  STL.64 [R1+0x1b50], R10 ;  /* 0x001b500a01007387 */ /* 0x000fe20000100a00 */
[----:B----4-:R-:W-:Y:S01]  /*14220*/  STL.64 [R1+0x1b48], R8 ;  /* 0x001b480801007387 */ /* 0x010fe20000100a00 */
[----:B--2---:R-:W-:Y:S02]  /*14230*/  HMMA.16816.F32 R4, R12, R24, R16 ;  /* 0x000000180c04723c */ /* 0x004fe40000001810 */
[----:B------:R-:W2:Y:S01]  /*14240*/  LDL.LU.64 R16, [R1+0x1f0] ;  /* 0x0001f00001107983 */ /* 0x000ea20000300a00 */
[----:B------:R-:W4:Y:S11]  /*14250*/  LDL.LU.64 R18, [R1+0x1f8] ;  /* 0x0001f80001127983 */ /* 0x000f360000300a00 */
[----:B------:R-:W-:Y:S09]  /*14260*/  @!UPT UIADD3 URZ, URZ, URZ, URZ ;  /* 0x0000003f3f3ff290 */ /* 0x000ff2000fffe03f */
[----:B------:R-:W-:Y:S01]  /*14270*/  STL.64 [R1+0x280], R4 ;  /* 0x0002800401007387 */ /* 0x000fe20000100a00 */
[----:B------:R-:W-:Y:S03]  /*14280*/  STL.64 [R1+0x288], R6 ;  /* 0x0002880601007387 */ /* 0x000fe60000100a00 */
[----:B----4-:R-:W-:Y:S01]  /*14290*/  STL.64 [R1+0x1b70], R18 ;  /* 0x001b701201007387 */ /* 0x010fe20000100a00 */
[----:B--2---:R0:W-:Y:S03]  /*142a0*/  STL.64 [R1+0x1b68], R16 ;  /* 0x001b681001007387 */ /* 0x0041e60000100a00 */
[----:B0-----:R-:W2:Y:S01]  /*142b0*/  LDL.LU.64 R16, [R1+0x290] ;  /* 0x0002900001107983 */ /* 0x001ea20000300a00 */
[----:B------:R-:W2:Y:S02]  /*142c0*/  LDL.LU.64 R18, [R1+0x298] ;  /* 0x0002980001127983 */ /* 0x000ea40000300a00 */
[----:B------:R-:W4:Y:S02]  /*142d0*/  LDL.LU.64 R8, [R1+0x1e0] ;  /* 0x0001e00001087983 */ /* 0x000f240000300a00 */
[----:B------:R-:W4:Y:S01]  /*142e0*/  LDL.LU.64 R10, [R1+0x1e8] ;  /* 0x0001e800010a7983 */ /* 0x000f220000300a00 */
[----:B---3--:R-:W-:Y:S01]  /*142f0*/  STL.64 [R1+0x1b00], R26 ;  /* 0x001b001a01007387 */ /* 0x008fe20000100a00 */
[----:B------:R0:W-:Y:S03]  /*14300*/  STL.64 [R1+0x1af8], R24 ;  /* 0x001af81801007387 */ /* 0x0001e60000100a00 */
[----:B0-----:R-:W3:Y:S01]  /*14310*/  LDL.LU.64 R24, [R1+0x1d0] ;  /* 0x0001d00001187983 */ /* 0x001ee20000300a00 */
[----:B------:R-:W3:Y:S02]  /*14320*/  LDL.LU.64 R26, [R1+0x1d8] ;  /* 0x0001d800011a7983 */ /* 0x000ee40000300a00 */
[----:B------:R-:W3:Y:S02]  /*14330*/  LDL.LU R4, [R1+0x140] ;  /* 0x0001400001047983 */ /* 0x000ee40000300800 */
[----:B------:R-:W3:Y:S02]  /*14340*/  LDL.LU R5, [R1+0x144] ;  /* 0x0001440001057983 */ /* 0x000ee40000300800 */
[----:B------:R-:W-:-:S02]  /*14350*/  IMAD.MOV.U32 R6, RZ, RZ, R2 ;  /* 0x000000ffff067224 */ /* 0x000fc400078e0002 */
[----:B------:R-:W-:Y:S01]  /*14360*/  IMAD.MOV.U32 R7, RZ, RZ, R3 ;  /* 0x000000ffff077224 */ /* 0x000fe200078e0003 */
[----:B------:R-:W4:Y:S01]  /*14370*/  LDL.LU R2, [R1+0x1b7c] ;  /* 0x001b7c0001027983 */ /* 0x000f220000300800 */
[----:B------:R-:W4:Y:S03]  /*14380*/  LDL.LU R3, [R1+0x1b78] ;  /* 0x001b780001037983 */ /* 0x000f260000300800 */
[----:B------:R0:W-:Y:S02]  /*14390*/  STL.64 [R1+0x1a90], R6 ;  /* 0x001a900601007387 */ /* 0x0001e40000100a00 */
[----:B0-----:R-:W-:Y:S02]  /*143a0*/  IMAD.MOV.U32 R7, RZ, RZ, R20 ;  /* 0x000000ffff077224 */ /* 0x001fe400078e0014 */
[----:B------:R-:W-:Y:S01]  /*143b0*/  IMAD.MOV.U32 R6, RZ, RZ, R21 ;  /* 0x000000ffff067224 */ /* 0x000fe200078e0015 */
[C---:B--2---:R-:W-:Y:S01]  /*143c0*/  HMMA.16816.F32 R16, R12.reuse, R20, R16 ;  /* 0x000000140c10723c */ /* 0x044fe20000001810 */
[----:B---3--:R-:W-:Y:S11]  /*143d0*/  STL.64 [R1+0x1a88], R4 ;  /* 0x001a880401007387 */ /* 0x008ff60000100a00 */
[----:B------:R-:W-:Y:S11]  /*143e0*/  @!UPT UIADD3 URZ, URZ, URZ, URZ ;  /* 0x0000003f3f3ff290 */ /* 0x000ff6000fffe03f */
[----:B------:R-:W-:Y:S01]  /*143f0*/  STL.64 [R1+0x290], R16 ;  /* 0x0002901001007387 */ /* 0x000fe20000100a00 */
[----:B------:R0:W-:Y:S03]  /*14400*/  STL.64 [R1+0x298], R18 ;  /* 0x0002981201007387 */ /* 0x0001e60000100a00 */
[----:B0-----:R-:W2:Y:S01]  /*14410*/  LDL.LU.64 R18, [R1+0x1b70] ;  /* 0x001b700001127983 */ /* 0x001ea20000300a00 */
[----:B------:R-:W2:Y:S02]  /*14420*/  LDL.LU.64 R16, [R1+0x1b68] ;  /* 0x001b680001107983 */ /* 0x000ea40000300a00 */
[----:B------:R-:W2:Y:S02]  /*14430*/  LDL.LU.64 R20, [R1+0x1b60] ;  /* 0x001b600001147983 */ /* 0x000ea40000300a00 */
[----:B--2---:R-:W-:Y:S11]  /*14440*/  HMMA.16816.F32 R16, R12, R20, R16 ;  /* 0x000000140c10723c */ /* 0x004ff60000001810 */
[----:B------:R-:W-:Y:S11]  /*14450*/  @!UPT UIADD3 URZ, URZ, URZ, URZ ;  /* 0x0000003f3f3ff290 */ /* 0x000ff6000fffe03f */
[----:B------:R-:W-:Y:S01]  /*14460*/  @!UPT UIADD3 URZ, URZ, URZ, URZ ;  /* 0x0000003f3f3ff290 */ /* 0x000fe2000fffe03f */
[----:B------:R0:W-:Y:S01]  /*14470*/  STL.64 [R1+0x2e0], R16 ;  /* 0x0002e01001007387 */ /* 0x0001e20000100a00 */
[----:B------:R1:W-:Y:S02]  /*14480*/  STL.64 [R1+0x2e8], R18 ;  /* 0x0002e81201007387 */ /* 0x0003e40000100a00 */
[----:B0-----:R-:W-:Y:S02]  /*14490*/  IMAD.MOV.U32 R17, RZ, RZ, R20 ;  /* 0x000000ffff117224 */ /* 0x001fe400078e0014 */
[----:B------:R-:W-:Y:S02]  /*144a0*/  IMAD.MOV.U32 R16, RZ, RZ, R21 ;  /* 0x000000ffff107224 */ /* 0x000fe400078e0015 */
[----:B------:R-:W4:Y:S01]  /*144b0*/  LDL.LU.64 R20, [R1+0x1b58] ;  /* 0x001b580001147983 */ /* 0x000f220000300a00 */
[----:B------:R-:W-:Y:S02]  /*144c0*/  IMAD.MOV.U32 R4, RZ, RZ, R23 ;  /* 0x000000ffff047224 */ /* 0x000fe400078e0017 */
[----:B------:R-:W-:-:S07]  /*144d0*/  IMAD.MOV.U32 R5, RZ, RZ, R22 ;  /* 0x000000ffff057224 */ /* 0x000fce00078e0016 */
[C---:B------:R-:W-:Y:S08]  /*144e0*/  HMMA.16816.F32 R24, R12.reuse, R4, R24 ;  /* 0x000000040c18723c */ /* 0x040ff00000001818 */
[----:B----4-:R-:W-:Y:S01]  /*144f0*/  HMMA.16816.F32 R8, R12, R20, R8 ;  /* 0x000000140c08723c */ /* 0x010fe20000001808 */
[----:B-1----:R-:W-:Y:S02]  /*14500*/  IMAD.MOV.U32 R19, RZ, RZ, R20 ;  /* 0x000000ffff137224 */ /* 0x002fe400078e0014 */
[----:B------:R-:W-:Y:S11]  /*14510*/  IMAD.MOV.U32 R18, RZ, RZ, R21 ;  /* 0x000000ffff127224 */ /* 0x000ff600078e0015 */
[----:B------:R-:W-:Y:S09]  /*14520*/  @!UPT UIADD3 URZ, URZ, URZ, URZ ;  /* 0x0000003f3f3ff290 */ /* 0x000ff2000fffe03f */
[----:B------:R-:W-:Y:S01]  /*14530*/  STL.64 [R1+0x2f0], R8 ;  /* 0x0002f00801007387 */ /* 0x000fe20000100a00 */
[----:B------:R0:W-:Y:S03]  /*14540*/  STL.64 [R1+0x2f8], R10 ;  /* 0x0002f80a01007387 */ /* 0x0001e60000100a00 */
[----:B0-----:R-:W2:Y:S01]  /*14550*/  LDL.LU.64 R10, [R1+0x1b50] ;  /* 0x001b5000010a7983 */ /* 0x001ea20000300a00 */
[----:B------:R-:W3:Y:S02]  /*14560*/  LDL.LU.64 R8, [R1+0x1b48] ;  /* 0x001b480001087983 */ /* 0x000ee40000300a00 */
[----:B------:R-:W4:Y:S02]  /*14570*/  LDL.LU.64 R20, [R1+0x1b40] ;  /* 0x001b400001147983 */ /* 0x000f240000300a00 */
[----:B------:R0:W-:Y:S01]  /*14580*/  STL.64 [R1+0x1aa8], R4 ;  /* 0x001aa80401007387 */ /* 0x0001e20000100a00 */
[----:B------:R-:W-:Y:S01]  /*14590*/  STL.64 [R1+0x310], R24 ;  /* 0x0003101801007387 */ /* 0x000fe20000100a00 */
[----:B------:R-:W-:Y:S02]  /*145a0*/  STL.64 [R1+0x318], R26 ;  /* 0x0003181a01007387 */ /* 0x000fe40000100a00 */
[----:B0-----:R-:W-:-:S02]  /*145b0*/  IMAD.MOV.U32 R4, RZ, RZ, R19 ;  /* 0x000000ffff047224 */ /* 0x001fc400078e0013 */
[----:B------:R-:W-:-:S05]  /*145c0*/  IMAD.MOV.U32 R5, RZ, RZ, R18 ;  /* 0x000000ffff057224 */ /* 0x000fca00078e0012 */
[----:B------:R0:W-:Y:S02]  /*145d0*/  STL.64 [R1+0x1ac0], R4 ;  /* 0x001ac00401007387 */ /* 0x0001e40000100a00 */
[----:B0-----:R-:W-:Y:S02]  /*145e0*/  IMAD.MOV.U32 R4, RZ, RZ, R17 ;  /* 0x000000ffff047224 */ /* 0x001fe400078e0011 */
[----:B------:R-:W-:-:S05]  /*145f0*/  IMAD.MOV.U32 R5, RZ, RZ, R16 ;  /* 0x000000ffff057224 */ /* 0x000fca00078e0010 */
[----:B------:R0:W-:Y:S01]  /*14600*/  STL.64 [R1+0x1ad8], R4 ;  /* 0x001ad80401007387 */ /* 0x0001e20000100a00 */
[----:B------:R-:W3:Y:S02]  /*14610*/  LDL.LU.64 R16, [R1+0x1b0] ;  /* 0x0001b00001107983 */ /* 0x000ee40000300a00 */
[----:B------:R-:W3:Y:S02]  /*14620*/  LDL.LU.64 R18, [R1+0x1b8] ;  /* 0x0001b80001127983 */ /* 0x000ee40000300a00 */
[----:B------:R-:W2:Y:S01]  /*14630*/  LDL.LU.64 R24, [R1+0x1c0] ;  /* 0x0001c00001187983 */ /* 0x000ea20000300a00 */
[----:B------:R-:W2:Y:S01]  /*14640*/  LDL.LU.64 R26, [R1+0x1c8] ;  /* 0x0001c800011a7983 */ /* 0x000ea20000300a00 */
[----:B0-----:R-:W-:Y:S02]  /*14650*/  IMAD.MOV.U32 R4, RZ, RZ, R7 ;  /* 0x000000ffff047224 */ /* 0x001fe400078e0007 */
[----:B------:R-:W-:Y:S01]  /*14660*/  IMAD.MOV.U32 R5, RZ, RZ, R6 ;  /* 0x000000ffff057224 */ /* 0x000fe200078e0006 */
[----:B--2---:R-:W-:Y:S01]  /*14670*/  STL.64 [R1+0x1b10], R26 ;  /* 0x001b101a01007387 */ /* 0x004fe20000100a00 */
[----:B------:R-:W-:Y:S03]  /*14680*/  STL.64 [R1+0x1b08], R24 ;  /* 0x001b081801007387 */ /* 0x000fe60000100a00 */
[----:B------:R0:W-:Y:S02]  /*14690*/  STL.64 [R1+0x1af0], R4 ;  /* 0x001af00401007387 */ /* 0x0001e40000100a00 */
[----:B0-----:R-:W2:Y:S01]  /*146a0*/  LDL.LU.64 R4, [R1+0x1a0] ;  /* 0x0001a00001047983 */ /* 0x001ea20000300a00 */
[----:B------:R-:W2:Y:S02]  /*146b0*/  LDL.LU.64 R6, [R1+0x1a8] ;  /* 0x0001a80001067983 */ /* 0x000ea40000300a00 */
[----:B----4-:R-:W-:-:S02]  /*146c0*/  IMAD.MOV.U32 R24, RZ, RZ, R21 ;  /* 0x000000ffff187224 */ /* 0x010fc400078e0015 */
[----:B------:R-:W-:Y:S01]  /*146d0*/  IMAD.MOV.U32 R25, RZ, RZ, R20 ;  /* 0x000000ffff197224 */ /* 0x000fe200078e0014 */
[----:B--2---:R-:W-:Y:S01]  /*146e0*/  STL.64 [R1+0x1b20], R6 ;  /* 0x001b200601007387 */ /* 0x004fe20000100a00 */
[----:B------:R0:W-:Y:S03]  /*146f0*/  STL.64 [R1+0x1b18], R4 ;  /* 0x001b180401007387 */ /* 0x0001e60000100a00 */
[----:B0-----:R-:W2:Y:S01]  /*14700*/  LDL.LU.64 R4, [R1+0x2a0] ;  /* 0x0002a00001047983 */ /* 0x001ea20000300a00 */
[----:B------:R-:W2:Y:S02]  /*14710*/  LDL.LU.64 R6, [R1+0x2a8] ;  /* 0x0002a80001067983 */ /* 0x000ea40000300a00 */
[----:B------:R-:W4:Y:S02]  /*14720*/  LDL.LU.64 R20, [R1+0xb0] ;  /* 0x0000b00001147983 */ /* 0x000f240000300a00 */
[----:B------:R-:W2:Y:S02]  /*14730*/  LDL.LU.64 R22, [R1+0xb8] ;  /* 0x0000b80001167983 */ /* 0x000ea40000300a00 */
[----:B--2---:R-:W-:Y:S01]  /*14740*/  STL.64 [R1+0x1aa0], R22 ;  /* 0x001aa01601007387 */ /* 0x004fe20000100a00 */
[----:B----4-:R0:W-:Y:S03]  /*14750*/  STL.64 [R1+0x1a98], R20 ;  /* 0x001a981401007387 */ /* 0x0101e60000100a00 */
[----:B0-----:R-:W2:Y:S01]  /*14760*/  LDL.LU.64 R20, [R1+0x150] ;  /* 0x0001500001147983 */ /* 0x001ea20000300a00 */
[----:B------:R-:W4:Y:S03]  /*14770*/  LDL.LU.64 R22, [R1+0x158] ;  /* 0x0001580001167983 */ /* 0x000f260000300a00 */
[----:B----4-:R-:W-:Y:S01]  /*14780*/  STL.64 [R1+0x1ab8], R22 ;  /* 0x001ab81601007387 */ /* 0x010fe20000100a00 */
[----:B--2---:R0:W-:Y:S03]  /*14790*/  STL.64 [R1+0x1ab0], R20 ;  /* 0x001ab01401007387 */ /* 0x0041e60000100a00 */
[----:B0-----:R-:W2:Y:S01]  /*147a0*/  LDL.LU.64 R20, [R1+0x160] ;  /* 0x0001600001147983 */ /* 0x001ea20000300a00 */
[----:B------:R-:W4:Y:S03]  /*147b0*/  LDL.LU.64 R22, [R1+0x168] ;  /* 0x0001680001167983 */ /* 0x000f260000300a00 */
[----:B----4-:R-:W-:Y:S01]  /*147c0*/  STL.64 [R1+0x1ad0], R22 ;  /* 0x001ad01601007387 */ /* 0x010fe20000100a00 */
[----:B--2---:R0:W-:Y:S03]  /*147d0*/  STL.64 [R1+0x1ac8], R20 ;  /* 0x001ac81401007387 */ /* 0x0041e60000100a00 */
[----:B0-----:R-:W2:Y:S01]  /*147e0*/  LDL.LU.64 R20, [R1+0x170] ;  /* 0x0001700001147983 */ /* 0x001ea20000300a00 */
[----:B------:R-:W4:Y:S01]  /*147f0*/  LDL.LU.64 R22, [R1+0x178] ;  /* 0x0001780001167983 */ /* 0x000f220000300a00 */
[----:B---3--:R-:W-:Y:S02]  /*14800*/  HMMA.16816.F32 R12, R12, R8, R16 ;  /* 0x000000080c0c723c */ /* 0x008fe40000001810 */
[----:B----4-:R-:W-:Y:S01]  /*14810*/  STL.64 [R1+0x1ae8], R22 ;  /* 0x001ae81601007387 */ /* 0x010fe20000100a00 */
[----:B--2---:R0:W-:Y:S03]  /*14820*/  STL.64 [R1+0x1ae0], R20 ;  /* 0x001ae01401007387 */ /* 0x0041e60000100a00 */
[----:B0-----:R-:W2:Y:S01]  /*14830*/  LDL.LU.64 R20, [R1+0x180] ;  /* 0x0001800001147983 */ /* 0x001ea20000300a00 */
[----:B------:R-:W2:Y:S02]  /*14840*/  LDL.LU.64 R22, [R1+0x188] ;  /* 0x0001880001167983 */ /* 0x000ea40000300a00 */
[----:B------:R-:W3:Y:S02]  /*14850*/  LDL.LU.64 R18, [R1+0x1b38] ;  /* 0x001b380001127983 */ /* 0x000ee40000300a00 */
[----:B------:R-:W3:Y:S11]  /*14860*/  LDL.LU.64 R16, [R1+0x1b30] ;  /* 0x001b300001107983 */ /* 0x000ef60000300a00 */
[----:B------:R-:W-:Y:S01]  /*14870*/  @!UPT UIADD3 URZ, URZ, URZ, URZ ;  /* 0x0000003f3f3ff290 */ /* 0x000fe2000fffe03f */
[----:B------:R0:W-:Y:S01]  /*14880*/  STL.64 [R1+0x2d0], R12 ;  /* 0x0002d00c01007387 */ /* 0x0001e20000100a00 */
[----:B------:R-:W-:Y:S02]  /*14890*/  STL.64 [R1+0x2d8], R14 ;  /* 0x0002d80e01007387 */ /* 0x000fe40000100a00 */
[----:B0-----:R-:W-:Y:S02]  /*148a0*/  IMAD.MOV.U32 R12, RZ, RZ, R10 ;  /* 0x000000ffff0c7224 */ /* 0x001fe400078e000a */
[----:B------:R-:W-:Y:S01]  /*148b0*/  IMAD.MOV.U32 R13, RZ, RZ, R11 ;  /* 0x000000ffff0d7224 */ /* 0x000fe200078e000b */
[----:B------:R-:W4:Y:S01]  /*148c0*/  LDL.LU R10, [R1+0x1b2c] ;  /* 0x001b2c00010a7983 */ /* 0x000f220000300800 */
[----:B------:R-:W4:Y:S01]  /*148d0*/  LDL.LU R11, [R1+0x1b28] ;  /* 0x001b2800010b7983 */ /* 0x000f220000300800 */
[C---:B---3--:R-:W-:Y:S02]  /*148e0*/  HMMA.16816.F32 R24, R16.reuse, R24, R4 ;  /* 0x000000181018723c */ /* 0x048fe40000001804 */
[----:B------:R-:W3:Y:S01]  /*148f0*/  LDL.LU.64 R6, [R1+0x1b20] ;  /* 0x001b200001067983 */ /* 0x000ee20000300a00 */
[----:B------:R-:W3:Y:S11]  /*14900*/  LDL.LU.64 R4, [R1+0x1b18] ;  /* 0x001b180001047983 */ /* 0x000ef60000300a00 */
[----:B------:R-:W-:Y:S09]  /*14910*/  @!UPT UIADD3 URZ, URZ, URZ, URZ ;  /* 0x0000003f3f3ff290 */ /* 0x000ff2000fffe03f */
[----:B------:R-:W-:Y:S01]  /*14920*/  STL.64 [R1+0x2c0], R24 ;  /* 0x0002c01801007387 */ /* 0x000fe20000100a00 */
[----:B------:R0:W-:Y:S03]  /*14930*/  STL.64 [R1+0x2c8], R26 ;  /* 0x0002c81a01007387 */ /* 0x0001e60000100a00 */
[----:B0-----:R-:W2:Y:S01]  /*14940*/  LDL.LU.64 R26, [R1+0x1b10] ;  /* 0x001b1000011a7983 */ /* 0x001ea20000300a00 */
[----:B------:R-:W2:Y:S02]  /*14950*/  LDL.LU.64 R24, [R1+0x1b08] ;  /* 0x001b080001187983 */ /* 0x000ea40000300a00 */
[----:B------:R-:W-:Y:S02]  /*14960*/  IMAD.MOV.U32 R14, RZ, RZ, R3 ;  /* 0x000000ffff0e7224 */ /* 0x000fe400078e0003 */
[----:B------:R-:W-:Y:S01]  /*14970*/  IMAD.MOV.U32 R15, RZ, RZ, R2 ;  /* 0x000000ffff0f7224 */ /* 0x000fe200078e0002 */
[C---:B--2---:R-:W-:Y:S11]  /*14980*/  HMMA.16816.F32 R24, R16.reuse, R12, R24 ;  /* 0x0000000c1018723c */ /* 0x044ff60000001818 */
[----:B------:R-:W-:Y:S11]  /*14990*/  @!UPT UIADD3 URZ, URZ, URZ, URZ ;  /* 0x0000003f3f3ff290 */ /* 0x000ff6000fffe03f */
[----:B------:R-:W-:Y:S01]  /*149a0*/  @!UPT UIADD3 URZ, URZ, URZ, URZ ;  /* 0x0000003f3f3ff290 */ /* 0x000fe2000fffe03f */
[----:B------:R0:W-:Y:S01]  /*149b0*/  STL.64 [R1+0x2b0], R24 ;  /* 0x0002b01801007387 */ /* 0x0001e20000100a00 */
[----:B------:R-:W-:Y:S02]  /*149c0*/  IMAD.MOV.U32 R3, RZ, RZ, R26 ;  /* 0x000000ffff037224 */ /* 0x000fe400078e001a */
[----:B------:R-:W-:Y:S02]  /*149d0*/  IMAD.MOV.U32 R2, RZ, RZ, R27 ;  /* 0x000000ffff027224 */ /* 0x000fe400078e001b */
[----:B------:R-:W2:Y:S04]  /*149e0*/  LDL.LU.64 R26, [R1+0x1b00] ;  /* 0x001b0000011a7983 */ /* 0x000ea80000300a00 */
[----:B0-----:R-:W3:Y:S01]  /*149f0*/  LDL.LU.64 R24, [R1+0x1af8] ;  /* 0x001af80001187983 */ /* 0x001ee20000300a00 */
[----:B------:R-:W-:Y:S02]  /*14a00*/  STL [R1+0x19b0], R2 ;  /* 0x0019b00201007387 */ /* 0x000fe40000100800 */
[----:B------:R-:W-:Y:S01]  /*14a10*/  STL [R1+0x197c], R3 ;  /* 0x00197c0301007387 */ /* 0x000fe20000100800 */
[C---:B---3--:R-:W-:Y:S11]  /*14a20*/  HMMA.16816.F32 R4, R16.reuse, R24, R4 ;  /* 0x000000181004723c */ /* 0x048ff60000001804 */
[----:B------:R-:W-:Y:S11]  /*14a30*/  @!UPT UIADD3 URZ, URZ, URZ, URZ ;  /* 0x0000003f3f3ff290 */ /* 0x000ff6000fffe03f */
[----:B------:R-:W-:Y:S01]  /*14a40*/  @!UPT UIADD3 URZ, URZ, URZ, URZ ;  /* 0x0000003f3f3ff290 */ /* 0x000fe2000fffe03f */
[----:B------:R0:W-:Y:S01]  /*14a50*/  STL.64 [R1+0x2a0], R4 ;  /* 0x0002a00401007387 */ /* 0x0001e20000100a00 */
[----:B------:R1:W-:Y:S03]  /*14a60*/  STL.64 [R1+0x2a8], R6 ;  /* 0x0002a80601007387 */ /* 0x0003e60000100a00 */
[----:B0-----:R-:W1:Y:S02]  /*14a70*/  LDL.LU.64 R4, [R1+0x1af0] ;  /* 0x001af00001047983 */ /* 0x001e640000300a00 */
[C---:B-1----:R-:W-:Y:S02]  /*14a80*/  HMMA.16816.F32 R4, R16.reuse, R4, R20 ;  /* 0x000000041004723c */ /* 0x042fe40000001814 */
[----:B------:R-:W3:Y:S01]  /*14a90*/  LDL.LU.64 R22, [R1+0x1ae8] ;  /* 0x001ae80001167983 */ /* 0x000ee20000300a00 */
[----:B------:R-:W3:Y:S11]  /*14aa0*/  LDL.LU.64 R20, [R1+0x1ae0] ;  /* 0x001ae00001147983 */ /* 0x000ef60000300a00 */
[----:B------:R-:W-:Y:S09]  /*14ab0*/  @!UPT UIADD3 URZ, URZ, URZ, URZ ;  /* 0x0000003f3f3ff290 */ /* 0x000ff2000fffe03f */
[----:B------:R0:W-:Y:S01]  /*14ac0*/  STL.64 [R1+0x380], R4 ;  /* 0x0003800401007387 */ /* 0x0001e20000100a00 */
[----:B------:R3:W-:Y:S03]  /*14ad0*/  STL.64 [R1+0x388], R6 ;  /* 0x0003880601007387 */ /* 0x0007e60000100a00 */
[----:B0-----:R-:W3:Y:S02]  /*14ae0*/  LDL.LU.64 R4, [R1+0x1ad8] ;  /* 0x001ad80001047983 */ /* 0x001ee40000300a00 */
[C---:B---3--:R-:W-:Y:S02]  /*14af0*/  HMMA.16816.F32 R4, R16.reuse, R4, R20 ;  /* 0x000000041004723c */ /* 0x048fe40000001814 */
        /* <DEDUP_REMOVED lines=17> */
[----:B------:R-:W-:Y:S01]  /*14c10*/  STL.64 [R1+0x350], R4 ;  /* 0x0003500401007387 */ /* 0x000fe20000100a00 */
[----:B------:R0:W-:Y:S03]  /*14c20*/  STL.64 [R1+0x358], R6 ;  /* 0x0003580601007387 */ /* 0x0001e60000100a00 */
[----:B0-----:R-:W2:Y:S01]  /*14c30*/  LDL.LU.64 R6, [R1+0x1a90] ;  /* 0x001a900001067983 */ /* 0x001ea20000300a00 */
[----:B------:R-:W2:Y:S01]  /*14c40*/  LDL.LU.64 R4, [R1+0x1a88] ;  /* 0x001a880001047983 */ /* 0x000ea20000300a00 */
[----:B---3--:R-:W-:Y:S02]  /*14c50*/  HMMA.16816.F32 R16, R16, R8, R20 ;  /* 0x000000081010723c */ /* 0x008fe40000001814 */
[----:B------:R-:W2:Y:S01]  /*14c60*/  LDL.LU.64 R22, [R1+0x1a80] ;  /* 0x001a800001167983 */ /* 0x000ea20000300a00 */
[----:B------:R-:W2:Y:S02]  /*14c70*/  LDL.LU.64 R20, [R1+0x1a78] ;  /* 0x001a780001147983 */ /* 0x000ea40000300a00 */
[----:B----4-:R0:W-:Y:S02]  /*14c80*/  STL.64 [R1+0x1a20], R10 ;  /* 0x001a200a01007387 */ /* 0x0101e40000100a00 */
[----:B------:R-:W3:Y:S11]  /*14c90*/  LDL.LU R8, [R1+0x130] ;  /* 0x0001300001087983 */ /* 0x000ef60000300800 */
[----:B------:R-:W-:Y:S05]  /*14ca0*/  @!UPT UIADD3 URZ, URZ, URZ, URZ ;  /* 0x0000003f3f3ff290 */ /* 0x000fea000fffe03f */
[----:B------:R-:W-:Y:S01]  /*14cb0*/  STL.64 [R1+0x250], R16 ;  /* 0x0002501001007387 */ /* 0x000fe20000100a00 */
[----:B------:R1:W-:Y:S02]  /*14cc0*/  STL.64 [R1+0x258], R18 ;  /* 0x0002581201007387 */ /* 0x0003e40000100a00 */
[----:B------:R-:W3:Y:S02]  /*14cd0*/  LDL.LU R9, [R1+0x134] ;  /* 0x0001340001097983 */ /* 0x000ee40000300800 */
[----:B0-----:R-:W3:Y:S01]  /*14ce0*/  LDL.LU R10, [R1+0x138] ;  /* 0x00013800010a7983 */ /* 0x001ee20000300800 */
[----:B------:R-:W3:Y:S04]  /*14cf0*/  LDL.LU R11, [R1+0x13c] ;  /* 0x00013c00010b7983 */ /* 0x000ee80000300800 */
[----:B-1----:R-:W4:Y:S04]  /*14d00*/  LDL R18, [R1+0x68] ;  /* 0x0000680001127983 */ /* 0x002f280000100800 */
[----:B------:R-:W4:Y:S04]  /*14d10*/  LDL R19, [R1+0x6c] ;  /* 0x00006c0001137983 */ /* 0x000f280000100800 */
[----:B----4-:R0:W-:Y:S04]  /*14d20*/  STL.64 [R1+0x1a50], R18 ;  /* 0x001a501201007387 */ /* 0x0101e80000100a00 */
[----:B0-----:R-:W2:Y:S02]  /*14d30*/  LDL.64 R18, [R1+0xa8] ;  /* 0x0000a80001127983 */ /* 0x001ea40000100a00 */
[C---:B--2---:R-:W-:Y:S11]  /*14d40*/  HMMA.16816.F32 R4, R20.reuse, R18, R4 ;  /* 0x000000121404723c */ /* 0x044ff60000001804 */
[----:B------:R-:W-:Y:S11]  /*14d50*/  @!UPT UIADD3 URZ, URZ, URZ, URZ ;  /* 0x0000003f3f3ff290 */ /* 0x000ff6000fffe03f */
[----:B------:R-:W-:Y:S01]  /*14d60*/  @!UPT UIADD3 URZ, URZ, URZ, URZ ;  /* 0x0000003f3f3ff290 */ /* 0x000fe2000fffe03f */
[----:B------:R-:W-:Y:S01]  /*14d70*/  STL.64 [R1+0x230], R4 ;  /* 0x0002300401007387 */ /* 0x000fe20000100a00 */
[----:B------:R0:W-:Y:S03]  /*14d80*/  STL.64 [R1+0x238], R6 ;  /* 0x0002380601007387 */ /* 0x0001e60000100a00 */
[----:B0-----:R-:W2:Y:S01]  /*14d90*/  LDL.LU.64 R6, [R1+0x1a70] ;  /* 0x001a700001067983 */ /* 0x001ea20000300a00 */
[----:B------:R-:W2:Y:S01]  /*14da0*/  LDL.LU.64 R4, [R1+0x1a68] ;  /* 0x001a680001047983 */ /* 0x000ea20000300a00 */
[C---:B---3--:R-:W-:Y:S01]  /*14db0*/  HMMA.16816.F32 R8, R20.reuse, R14, R8 ;  /* 0x0000000e1408723c */ /* 0x048fe20000001808 */
[----:B------:R-:W-:Y:S02]  /*14dc0*/  IMAD.MOV.U32 R3, RZ, RZ, R18 ;  /* 0x000000ffff037224 */ /* 0x000fe400078e0012 */
[----:B------:R-:W-:Y:S02]  /*14dd0*/  IMAD.MOV.U32 R2, RZ, RZ, R19 ;  /* 0x000000ffff027224 */ /* 0x000fe400078e0013 */
[----:B------:R-:W3:Y:S11]  /*14de0*/  LDL.64 R18, [R1+0x78] ;  /* 0x0000780001127983 */ /* 0x000ef60000100a00 */
[----:B------:R-:W-:Y:S07]  /*14df0*/  @!UPT UIADD3 URZ, URZ, URZ, URZ ;  /* 0x0000003f3f3ff290 */ /* 0x000fee000fffe03f */
[----:B------:R-:W-:Y:S01]  /*14e00*/  STL.64 [R1+0x210], R8 ;  /* 0x0002100801007387 */ /* 0x000fe20000100a00 */
[----:B------:R-:W-:Y:S02]  /*14e10*/  STL.64 [R1+0x218], R10 ;  /* 0x0002180a01007387 */ /* 0x000fe40000100a00 */
[----:B------:R0:W-:Y:S01]  /*14e20*/  STL.64 [R1+0x19d8], R26 ;  /* 0x0019d81a01007387 */ /* 0x0001e20000100a00 */
[----:B--2---:R-:W-:Y:S11]  /*14e30*/  HMMA.16816.F32 R4, R20, R26, R4 ;  /* 0x0000001a1404723c */ /* 0x004ff60000001804 */
[----:B------:R-:W-:Y:S11]  /*14e40*/  @!UPT UIADD3 URZ, URZ, URZ, URZ ;  /* 0x0000003f3f3ff290 */ /* 0x000ff6000fffe03f */
[----:B------:R-:W-:Y:S01]  /*14e50*/  @!UPT UIADD3 URZ, URZ, URZ, URZ ;  /* 0x0000003f3f3ff290 */ /* 0x000fe2000fffe03f */
[----:B------:R1:W-:Y:S01]  /*14e60*/  STL.64 [R1+0x200], R4 ;  /* 0x0002000401007387 */ /* 0x0003e20000100a00 */
[----:B------:R2:W-:Y:S02]  /*14e70*/  STL.64 [R1+0x208], R6 ;  /* 0x0002080601007387 */ /* 0x0005e40000100a00 */
[----:B------:R-:W4:Y:S02]  /*14e80*/  LDL.LU R24, [R1+0x10] ;  /* 0x0000100001187983 */ /* 0x000f240000300800 */
[----:B------:R-:W4:Y:S01]  /*14e90*/  LDL.LU R25, [R1+0x14] ;  /* 0x0000140001197983 */ /* 0x000f220000300800 */
[----:B0-----:R-:W3:Y:S01]  /*14ea0*/  LDL.LU R26, [R1+0x18] ;  /* 0x00001800011a7983 */ /* 0x001ee20000300800 */
[----:B------:R-:W3:Y:S02]  /*14eb0*/  LDL.LU R27, [R1+0x1c] ;  /* 0x00001c00011b7983 */ /* 0x000ee40000300800 */
[----:B------:R-:W3:Y:S02]  /*14ec0*/  LDL.LU R12, [R1+0xe0] ;  /* 0x0000e000010c7983 */ /* 0x000ee40000300800 */
[----:B------:R-:W3:Y:S01]  /*14ed0*/  LDL.LU R13, [R1+0xe4] ;  /* 0x0000e400010d7983 */ /* 0x000ee20000300800 */
[----:B------:R-:W3:Y:S01]  /*14ee0*/  LDL.LU R14, [R1+0xe8] ;  /* 0x0000e800010e7983 */ /* 0x000ee20000300800 */
[----:B------:R-:W3:Y:S03]  /*14ef0*/  LDL.LU R15, [R1+0xec] ;  /* 0x0000ec00010f7983 */ /* 0x000ee60000300800 */
[----:B-1----:R-:W3:Y:S01]  /*14f00*/  LDL.LU R4, [R1+0xf0] ;  /* 0x0000f00001047983 */ /* 0x002ee20000300800 */
[----:B------:R-:W3:Y:S02]  /*14f10*/  LDL.LU R5, [R1+0xf4] ;  /* 0x0000f40001057983 */ /* 0x000ee40000300800 */
[----:B--2---:R-:W2:Y:S02]  /*14f20*/  LDL.LU R6, [R1+0xf8] ;  /* 0x0000f80001067983 */ /* 0x004ea40000300800 */
[----:B------:R-:W2:Y:S02]  /*14f30*/  LDL.LU R7, [R1+0xfc] ;  /* 0x0000fc0001077983 */ /* 0x000ea40000300800 */
[----:B--2---:R-:W-:Y:S01]  /*14f40*/  STL.64 [R1+0x1a48], R6 ;  /* 0x001a480601007387 */ /* 0x004fe20000100a00 */
[----:B---3--:R0:W-:Y:S03]  /*14f50*/  STL.64 [R1+0x1a40], R4 ;  /* 0x001a400401007387 */ /* 0x0081e60000100a00 */
[----:B0-----:R-:W2:Y:S01]  /*14f60*/  LDL.LU R4, [R1+0x100] ;  /* 0x0001000001047983 */ /* 0x001ea20000300800 */
[----:B------:R-:W2:Y:S02]  /*14f70*/  LDL.LU R5, [R1+0x104] ;  /* 0x0001040001057983 */ /* 0x000ea40000300800 */
[----:B------:R-:W3:Y:S02]  /*14f80*/  LDL.LU R6, [R1+0x108] ;  /* 0x0001080001067983 */ /* 0x000ee40000300800 */
[----:B------:R-:W3:Y:S02]  /*14f90*/  LDL.LU R7, [R1+0x10c] ;  /* 0x00010c0001077983 */ /* 0x000ee40000300800 */
[----:B---3--:R-:W-:Y:S01]  /*14fa0*/  STL.64 [R1+0x1a60], R6 ;  /* 0x001a600601007387 */ /* 0x008fe20000100a00 */
[----:B--2---:R0:W-:Y:S03]  /*14fb0*/  STL.64 [R1+0x1a58], R4 ;  /* 0x001a580401007387 */ /* 0x0041e60000100a00 */
[----:B0-----:R-:W2:Y:S01]  /*14fc0*/  LDL.LU R4, [R1+0x110] ;  /* 0x0001100001047983 */ /* 0x001ea20000300800 */
[----:B------:R-:W2:Y:S02]  /*14fd0*/  LDL.LU R5, [R1+0x114] ;  /* 0x0001140001057983 */ /* 0x000ea40000300800 */
[----:B------:R-:W2:Y:S02]  /*14fe0*/  LDL.LU R6, [R1+0x118] ;  /* 0x0001180001067983 */ /* 0x000ea40000300800 */
[----:B------:R-:W2:Y:S01]  /*14ff0*/  LDL.LU R7, [R1+0x11c] ;  /* 0x00011c0001077983 */ /* 0x000ea20000300800 */
[----:B------:R0:W-:Y:S01]  /*15000*/  STL.64 [R1+0x1a30], R14 ;  /* 0x001a300e01007387 */ /* 0x0001e20000100a00 */
[----:B------:R-:W-:Y:S02]  /*15010*/  STL.64 [R1+0x1a28], R12 ;  /* 0x001a280c01007387 */ /* 0x000fe40000100a00 */
[----:B------:R-:W3:Y:S01]  /*15020*/  LDL.64 R10, [R1+0x48] ;  /* 0x00004800010a7983 */ /* 0x000ee20000100a00 */
[----:B0-----:R-:W3:Y:S01]  /*15030*/  LDL.64 R14, [R1+0x58] ;  /* 0x00005800010e7983 */ /* 0x001ee20000100a00 */
[----:B------:R0:W-:Y:S02]  /*15040*/  STL.64 [R1+0x19f8], R26 ;  /* 0x0019f81a01007387 */ /* 0x0001e40000100a00 */
[----:B----4-:R1:W-:Y:S02]  /*15050*/  STL.64 [R1+0x19f0], R24 ;  /* 0x0019f01801007387 */ /* 0x0103e40000100a00 */
[----:B0-----:R-:W-:-:S02]  /*15060*/  IMAD.MOV.U32 R26, RZ, RZ, R3 ;  /* 0x000000ffff1a7224 */ /* 0x001fc400078e0003 */
[----:B------:R-:W-:-:S05]  /*15070*/  IMAD.MOV.U32 R27, RZ, RZ, R2 ;  /* 0x000000ffff1b7224 */ /* 0x000fca00078e0002 */
[----:B------:R0:W-:Y:S01]  /*15080*/  STL.64 [R1+0x1a18], R26 ;  /* 0x001a181a01007387 */ /* 0x0001e20000100a00 */
[----:B-1----:R-:W4:Y:S02]  /*15090*/  LDL.LU R24, [R1+0xc0] ;  /* 0x0000c00001187983 */ /* 0x002f240000300800 */
[----:B------:R-:W4:Y:S02]  /*150a0*/  LDL.LU R25, [R1+0xc4] ;  /* 0x0000c40001197983 */ /* 0x000f240000300800 */
[----:B------:R-:W-:Y:S02]  /*150b0*/  IMAD.MOV.U32 R3, RZ, RZ, R18 ;  /* 0x000000ffff037224 */ /* 0x000fe400078e0012 */
[----:B------:R-:W-:Y:S01]  /*150c0*/  IMAD.MOV.U32 R2, RZ, RZ, R19 ;  /* 0x000000ffff027224 */ /* 0x000fe200078e0013 */
[----:B0-----:R-:W4:Y:S01]  /*150d0*/  LDL.LU R26, [R1+0xc8] ;  /* 0x0000c800011a7983 */ /* 0x001f220000300800 */
[----:B------:R-:W4:Y:S01]  /*150e0*/  LDL.LU R27, [R1+0xcc] ;  /* 0x0000cc00011b7983 */ /* 0x000f220000300800 */
[C---:B--2---:R-:W-:Y:S11]  /*150f0*/  HMMA.16816.F32 R4, R20.reuse, R18, R4 ;  /* 0x000000121404723c */ /* 0x044ff60000001804 */
[----:B------:R-:W-:Y:S11]  /*15100*/  @!UPT UIADD3 URZ, URZ, URZ, URZ ;  /* 0x0000003f3f3ff290 */ /* 0x000ff6000fffe03f */
[----:B------:R-:W-:Y:S01]  /*15110*/  @!UPT UIADD3 URZ, URZ, URZ, URZ ;  /* 0x0000003f3f3ff290 */ /* 0x000fe2000fffe03f */
        /* <DEDUP_REMOVED lines=8> */
[----:B------:R-:W-:Y:S01]  /*151a0*/  STL.64 [R1+0x1e0], R4 ;  /* 0x0001e00401007387 */ /* 0x000fe20000100a00 */
[----:B------:R0:W-:Y:S03]  /*151b0*/  STL.64 [R1+0x1e8], R6 ;  /* 0x0001e80601007387 */ /* 0x0001e60000100a00 */
[----:B0-----:R-:W3:Y:S01]  /*151c0*/  LDL.LU.64 R6, [R1+0x1a48] ;  /* 0x001a480001067983 */ /* 0x001ee20000300a00 */
[----:B------:R-:W3:Y:S02]  /*151d0*/  LDL.LU.64 R4, [R1+0x1a40] ;  /* 0x001a400001047983 */ /* 0x000ee40000300a00 */
[----:B------:R0:W-:Y:S02]  /*151e0*/  STL.64 [R1+0x19b8], R18 ;  /* 0x0019b81201007387 */ /* 0x0001e40000100a00 */
[----:B0-----:R-:W-:Y:S02]  /*151f0*/  IMAD.MOV.U32 R18, RZ, RZ, R3 ;  /* 0x000000ffff127224 */ /* 0x001fe400078e0003 */
[----:B------:R-:W-:-:S05]  /*15200*/  IMAD.MOV.U32 R19, RZ, RZ, R2 ;  /* 0x000000ffff137224 */ /* 0x000fca00078e0002 */
[----:B------:R0:W-:Y:S01]  /*15210*/  STL.64 [R1+0x19d0], R18 ;  /* 0x0019d01201007387 */ /* 0x0001e20000100a00 */
[----:B------:R-:W2:Y:S02]  /*15220*/  LDL.LU R16, [R1] ;  /* 0x0000000001107983 */ /* 0x000ea40000300800 */
[----:B------:R-:W2:Y:S01]  /*15230*/  LDL.LU R17, [R1+0x4] ;  /* 0x0000040001117983 */ /* 0x000ea20000300800 */
[----:B0-----:R-:W2:Y:S01]  /*15240*/  LDL.LU R18, [R1+0x8] ;  /* 0x0000080001127983 */ /* 0x001ea20000300800 */
[----:B------:R-:W-:Y:S02]  /*15250*/  IMAD.MOV.U32 R19, RZ, RZ, R0 ;  /* 0x000000ffff137224 */ /* 0x000fe400078e0000 */
[----:B------:R-:W3:Y:S03]  /*15260*/  LDL.LU R0, [R1+0x1a38] ;  /* 0x001a380001007983 */ /* 0x000ee60000300800 */
[----:B--2---:R0:W-:Y:S01]  /*15270*/  STL.64 [R1+0x19e8], R18 ;  /* 0x0019e81201007387 */ /* 0x0041e20000100a00 */
[----:B------:R1:W-:Y:S03]  /*15280*/  STL.64 [R1+0x19e0], R16 ;  /* 0x0019e01001007387 */ /* 0x0003e60000100a00 */
[----:B0-----:R-:W2:Y:S01]  /*15290*/  LDL.LU.64 R18, [R1+0x98] ;  /* 0x0000980001127983 */ /* 0x001ea20000300a00 */
[C---:B---3--:R-:W-:Y:S03]  /*152a0*/  HMMA.16816.F32 R4, R20.reuse, R14, R4 ;  /* 0x0000000e1404723c */ /* 0x048fe60000001804 */
[----:B--2---:R0:W-:Y:S01]  /*152b0*/  STL.64 [R1+0x1a00], R18 ;  /* 0x001a001201007387 */ /* 0x0041e20000100a00 */
[----:B-1----:R-:W2:Y:S02]  /*152c0*/  LDL.LU R16, [R1+0x20] ;  /* 0x0000200001107983 */ /* 0x002ea40000300800 */
[----:B------:R-:W2:Y:S01]  /*152d0*/  LDL.LU R17, [R1+0x24] ;  /* 0x0000240001117983 */ /* 0x000ea20000300800 */
[----:B0-----:R-:W2:Y:S11]  /*152e0*/  LDL.LU R18, [R1+0x28] ;  /* 0x0000280001127983 */ /* 0x001eb60000300800 */
[----:B------:R-:W-:Y:S05]  /*152f0*/  @!UPT UIADD3 URZ, URZ, URZ, URZ ;  /* 0x0000003f3f3ff290 */ /* 0x000fea000fffe03f */
[----:B------:R0:W-:Y:S02]  /*15300*/  STL.64 [R1+0x1d0], R4 ;  /* 0x0001d00401007387 */ /* 0x0001e40000100a00 */
[----:B------:R-:W-:Y:S02]  /*15310*/  STL.64 [R1+0x1d8], R6 ;  /* 0x0001d80601007387 */ /* 0x000fe40000100a00 */
[----:B0-----:R-:W-:Y:S02]  /*15320*/  IMAD.MOV.U32 R5, RZ, RZ, R14 ;  /* 0x000000ffff057224 */ /* 0x001fe400078e000e */
[----:B------:R-:W-:Y:S02]  /*15330*/  IMAD.MOV.U32 R4, RZ, RZ, R15 ;  /* 0x000000ffff047224 */ /* 0x000fe400078e000f */
[----:B------:R-:W3:Y:S01]  /*15340*/  LDL.LU.64 R14, [R1+0x1a30] ;  /* 0x001a3000010e7983 */ /* 0x000ee20000300a00 */
[----:B------:R-:W3:Y:S02]  /*15350*/  LDL.LU.64 R12, [R1+0x1a28] ;  /* 0x001a2800010c7983 */ /* 0x000ee40000300a00 */
[C---:B---3--:R-:W-:Y:S11]  /*15360*/  HMMA.16816.F32 R12, R20.reuse, R10, R12 ;  /* 0x0000000a140c723c */ /* 0x048ff6000000180c */
[----:B------:R-:W-:Y:S11]  /*15370*/  @!UPT UIADD3 URZ, URZ, URZ, URZ ;  /* 0x0000003f3f3ff290 */ /* 0x000ff6000fffe03f */
[----:B------:R-:W-:Y:S01]  /*15380*/  @!UPT UIADD3 URZ, URZ, URZ, URZ ;  /* 0x0000003f3f3ff290 */ /* 0x000fe2000fffe03f */
[----:B------:R0:W-:Y:S01]  /*15390*/  STL.64 [R1+0x1c0], R12 ;  /* 0x0001c00c01007387 */ /* 0x0001e20000100a00 */
[----:B------:R-:W-:Y:S02]  /*153a0*/  STL.64 [R1+0x1c8], R14 ;  /* 0x0001c80e01007387 */ /* 0x000fe40000100a00 */
[----:B0-----:R-:W-:Y:S02]  /*153b0*/  IMAD.MOV.U32 R13, RZ, RZ, R10 ;  /* 0x000000ffff0d7224 */ /* 0x001fe400078e000a */
[----:B------:R-:W-:Y:S02]  /*153c0*/  IMAD.MOV.U32 R12, RZ, RZ, R11 ;  /* 0x000000ffff0c7224 */ /* 0x000fe400078e000b */
[----:B------:R-:W4:Y:S01]  /*153d0*/  LDL.LU.64 R10, [R1+0x1a20] ;  /* 0x001a2000010a7983 */ /* 0x000f220000300a00 */
[----:B------:R-:W-:Y:S01]  /*153e0*/  IMAD.MOV.U32 R19, RZ, RZ, R0 ;  /* 0x000000ffff137224 */ /* 0x000fe200078e0000 */
[----:B----4-:R-:W-:Y:S02]  /*153f0*/  HMMA.16816.F32 R20, R20, R10, R24 ;  /* 0x0000000a1414723c */ /* 0x010fe40000001818 */
[----:B------:R-:W2:Y:S01]  /*15400*/  LDL.LU.64 R26, [R1+0x1a18] ;  /* 0x001a1800011a7983 */ /* 0x000ea20000300a00 */
[----:B------:R-:W-:-:S02]  /*15410*/  IMAD.MOV.U32 R2, RZ, RZ, R11 ;  /* 0x000000ffff027224 */ /* 0x000fc400078e000b */
[----:B------:R-:W2:Y:S02]  /*15420*/  LDL.LU.64 R10, [R1+0x1a10] ;  /* 0x001a1000010a7983 */ /* 0x000ea40000300a00 */
[----:B------:R-:W2:Y:S11]  /*15430*/  LDL.LU.64 R8, [R1+0x1a08] ;  /* 0x001a080001087983 */ /* 0x000eb60000300a00 */
[----:B------:R-:W-:Y:S05]  /*15440*/  @!UPT UIADD3 URZ, URZ, URZ, URZ ;  /* 0x0000003f3f3ff290 */ /* 0x000fea000fffe03f */
[----:B------:R0:W-:Y:S01]  /*15450*/  STL.64 [R1+0x1b0], R20 ;  /* 0x0001b01401007387 */ /* 0x0001e20000100a00 */
[----:B------:R-:W-:Y:S02]  /*15460*/  IMAD.MOV.U32 R0, RZ, RZ, R23 ;  /* 0x000000ffff007224 */ /* 0x000fe400078e0017 */
[----:B------:R-:W-:Y:S01]  /*15470*/  STL [R1+0x1b8], R22 ;  /* 0x0001b81601007387 */ /* 0x000fe20000100800 */
[----:B0-----:R-:W3:Y:S01]  /*15480*/  LDL.LU R20, [R1+0xd0] ;  /* 0x0000d00001147983 */ /* 0x001ee20000300800 */
[----:B------:R-:W3:Y:S02]  /*15490*/  LDL.LU R21, [R1+0xd4] ;  /* 0x0000d40001157983 */ /* 0x000ee40000300800 */
[----:B------:R-:W-:Y:S01]  /*154a0*/  STL [R1+0x18e8], R0 ;  /* 0x0018e80001007387 */ /* 0x000fe20000100800 */
[----:B--2---:R-:W-:Y:S01]  /*154b0*/  HMMA.16816.F32 R24, R8, R26, R16 ;  /* 0x0000001a0818723c */ /* 0x004fe20000001810 */
[----:B------:R-:W2:Y:S11]  /*154c0*/  LDL.LU.64 R18, [R1+0x1a00] ;  /* 0x001a000001127983 */ /* 0x000eb60000300a00 */
[----:B------:R-:W-:Y:S11]  /*154d0*/  @!UPT UIADD3 URZ, URZ, URZ, URZ ;  /* 0x0000003f3f3ff290 */ /* 0x000ff6000fffe03f */
[----:B------:R-:W-:Y:S01]  /*154e0*/  STL.64 [R1+0x1a0], R24 ;  /* 0x0001a01801007387 */ /* 0x000fe20000100a00 */
[----:B------:R0:W-:Y:S03]  /*154f0*/  STL.64 [R1+0x1a8], R26 ;  /* 0x0001a81a01007387 */ /* 0x0001e60000100a00 */
[----:B0-----:R-:W4:Y:S01]  /*15500*/  LDL.LU.64 R26, [R1+0x19f8] ;  /* 0x0019f800011a7983 */ /* 0x001f220000300a00 */
[----:B------:R-:W4:Y:S02]  /*15510*/  LDL.LU.64 R24, [R1+0x19f0] ;  /* 0x0019f00001187983 */ /* 0x000f240000300a00 */
[----:B------:R-:W-:Y:S02]  /*15520*/  IMAD.MOV.U32 R22, RZ, RZ, R29 ;  /* 0x000000ffff167224 */ /* 0x000fe400078e001d */
[----:B------:R-:W-:Y:S02]  /*15530*/  IMAD.MOV.U32 R23, RZ, RZ, R28 ;  /* 0x000000ffff177224 */ /* 0x000fe400078e001c */
[----:B--2---:R-:W-:-:S02]  /*15540*/  IMAD.MOV.U32 R3, RZ, RZ, R18 ;  /* 0x000000ffff037224 */ /* 0x004fc400078e0012 */
[----:B------:R-:W-:Y:S01]  /*15550*/  IMAD.MOV.U32 R0, RZ, RZ, R19 ;  /* 0x000000ffff007224 */ /* 0x000fe200078e0013 */
[C---:B----4-:R-:W-:Y:S01]  /*15560*/  HMMA.16816.F32 R24, R8.reuse, R18, R24 ;  /* 0x000000120818723c */ /* 0x050fe20000001818 */
[----:B------:R-:W2:Y:S01]  /*15570*/  LDL.LU.64 R18, [R1+0x19e8] ;  /* 0x0019e80001127983 */ /* 0x000ea20000300a00 */
[----:B------:R-:W2:Y:S11]  /*15580*/  LDL.LU.64 R16, [R1+0x19e0] ;  /* 0x0019e00001107983 */ /* 0x000eb60000300a00 */
[----:B------:R-:W-:Y:S10]  /*15590*/  @!UPT UIADD3 URZ, URZ, URZ, URZ ;  /* 0x0000003f3f3ff290 */ /* 0x000ff4000fffe03f */
[----:B------:R-:W-:Y:S01]  /*155a0*/  STL.64 [R1+0x180], R24 ;  /* 0x0001801801007387 */ /* 0x000fe20000100a00 */
[----:B------:R-:W-:Y:S02]  /*155b0*/  IMAD.MOV.U32 R29, RZ, RZ, R26 ;  /* 0x000000ffff1d7224 */ /* 0x000fe400078e001a */
[----:B------:R-:W-:Y:S02]  /*155c0*/  IMAD.MOV.U32 R28, RZ, RZ, R27 ;  /* 0x000000ffff1c7224 */ /* 0x000fe400078e001b */
[----:B------:R-:W2:Y:S03]  /*155d0*/  LDL.LU.64 R26, [R1+0x19d8] ;  /* 0x0019d800011a7983 */ /* 0x000ea60000300a00 */
[----:B------:R0:W-:Y:S02]  /*155e0*/  STL [R1+0x17a4], R28 ;  /* 0x0017a41c01007387 */ /* 0x0001e40000100800 */
[----:B0-----:R-:W4:Y:S01]  /*155f0*/  LDL R28, [R1+0x390] ;  /* 0x00039000011c7983 */ /* 0x001f220000100800 */
[----:B------:R-:W-:Y:S01]  /*15600*/  STL [R1+0x17a0], R29 ;  /* 0x0017a01d01007387 */ /* 0x000fe20000100800 */
[C---:B--2---:R-:W-:Y:S02]  /*15610*/  HMMA.16816.F32 R24, R8.reuse, R26, R16 ;  /* 0x0000001a0818723c */ /* 0x044fe40000001810 */
[----:B------:R-:W2:Y:S11]  /*15620*/  LDL.LU.64 R18, [R1+0x19d0] ;  /* 0x0019d00001127983 */ /* 0x000eb60000300a00 */
[----:B------:R-:W-:Y:S10]  /*15630*/  @!UPT UIADD3 URZ, URZ, URZ, URZ ;  /* 0x0000003f3f3ff290 */ /* 0x000ff4000fffe03f */
[----:B------:R-:W-:Y:S01]  /*15640*/  STL.64 [R1+0x170], R24 ;  /* 0x0001701801007387 */ /* 0x000fe20000100a00 */
[----:B------:R0:W-:Y:S03]  /*15650*/  STL.64 [R1+0x178], R26 ;  /* 0x0001781a01007387 */ /* 0x0001e60000100a00 */
[----:B0-----:R-:W2:Y:S01]  /*15660*/  LDL.LU.64 R26, [R1+0x19c8] ;  /* 0x0019c800011a7983 */ /* 0x001ea20000300a00 */
[----:B------:R-:W2:Y:S02]  /*15670*/  LDL.LU.64 R24, [R1+0x19c0] ;  /* 0x0019c00001187983 */ /* 0x000ea40000300a00 */
[C---:B--2---:R-:W-:Y:S01]  /*15680*/  HMMA.16816.F32 R24, R8.reuse, R18, R24 ;  /* 0x000000120818723c */ /* 0x044fe20000001818 */
[----:B------:R-:W3:Y:S11]  /*15690*/  LDL.LU.64 R18, [R1+0x19b8] ;  /* 0x0019b80001127983 */ /* 0x000ef60000300a00 */
[----:B------:R-:W-:Y:S11]  /*156a0*/  @!UPT UIADD3 URZ, URZ, URZ, URZ ;  /* 0x0000003f3f3ff290 */ /* 0x000ff6000fffe03f */
[----:B------:R-:W-:Y:S01]  /*156b0*/  STL.64 [R1+0x150], R24 ;  /* 0x0001501801007387 */ /* 0x000fe20000100a00 */
[----:B------:R0:W-:Y:S02]  /*156c0*/  STL.64 [R1+0x158], R26 ;  /* 0x0001581a01007387 */ /* 0x0001e40000100a00 */
[----:B0-----:R-:W-:Y:S02]  /*156d0*/  IMAD.MOV.U32 R26, RZ, RZ, R5 ;  /* 0x000000ffff1a7224 */ /* 0x001fe400078e0005 */
[----:B------:R-:W-:Y:S02]  /*156e0*/  IMAD.MOV.U32 R27, RZ, RZ, R4 ;  /* 0x000000ffff1b7224 */ /* 0x000fe400078e0004 */
[----:B----4-:R-:W0:Y:S04]  /*156f0*/  LDSM.16.MT88.4 R4, [R28+0x2100] ;  /* 0x002100001c04783b */ /* 0x010e280000004200 */
[----:B0-----:R-:W-:Y:S01]  /*15700*/  STL.64 [R1+0x1988], R6 ;  /* 0x0019880601007387 */ /* 0x001fe20000100a00 */
[----:B------:R0:W-:Y:S03]  /*15710*/  STL.64 [R1+0x1980], R4 ;  /* 0x0019800401007387 */ /* 0x0001e60000100a00 */
[----:B0-----:R-:W2:Y:S01]  /*15720*/  LDL.LU R4, [R1+0x190] ;  /* 0x0001900001047983 */ /* 0x001ea20000300800 */
[----:B------:R-:W2:Y:S02]  /*15730*/  LDL.LU R5, [R1+0x194] ;  /* 0x0001940001057983 */ /* 0x000ea40000300800 */
[----:B------:R-:W2:Y:S02]  /*15740*/  LDL.LU R6, [R1+0x198] ;  /* 0x0001980001067983 */ /* 0x000ea40000300800 */
[----:B------:R-:W2:Y:S01]  /*15750*/  LDL.LU R7, [R1+0x19c] ;  /* 0x00019c0001077983 */ /* 0x000ea20000300800 */
[----:B---3--:R-:W-:Y:S07]  /*15760*/  HMMA.16816.F32 R16, R8, R18, R20 ;  /* 0x000000120810723c */ /* 0x008fee0000001814 */
[----:B------:R-:W-:-:S02]  /*15770*/  IMAD.MOV.U32 R22, RZ, RZ, R13 ;  /* 0x000000ffff167224 */ /* 0x000fc400078e000d */
[----:B------:R-:W-:Y:S02]  /*15780*/  IMAD.MOV.U32 R23, RZ, RZ, R12 ;  /* 0x000000ffff177224 */ /* 0x000fe400078e000c */
[----:B------:R-:W0:Y:S11]  /*15790*/  LDSM.16.MT88.4 R12, [R28+0x2180] ;  /* 0x002180001c0c783b */ /* 0x000e360000004200 */
[----:B------:R-:W-:Y:S01]  /*157a0*/  @!UPT UIADD3 URZ, URZ, URZ, URZ ;  /* 0x0000003f3f3ff290 */ /* 0x000fe2000fffe03f */
[----:B------:R-:W-:Y:S01]  /*157b0*/  STL.64 [R1+0x140], R16 ;  /* 0x0001401001007387 */ /* 0x000fe20000100a00 */
[----:B------:R-:W-:Y:S02]  /*157c0*/  STL.64 [R1+0x148], R18 ;  /* 0x0001481201007387 */ /* 0x000fe40000100a00 */
[----:B------:R-:W1:Y:S04]  /*157d0*/  LDSM.16.MT88.4 R16, [R28+0x4000] ;  /* 0x004000001c10783b */ /* 0x000e680000004200 */
[----:B------:R-:W-:Y:S01]  /*157e0*/  STL.64 [R1+0x19a0], R22 ;  /* 0x0019a01601007387 */ /* 0x000fe20000100a00 */
[----:B0-----:R-:W-:Y:S01]  /*157f0*/  STL.64 [R1+0x1908], R14 ;  /* 0x0019080e01007387 */ /* 0x001fe20000100a00 */
[----:B------:R-:W-:Y:S03]  /*15800*/  STL.64 [R1+0x1900], R12 ;  /* 0x0019000c01007387 */ /* 0x000fe60000100a00 */
[----:B-1----:R0:W-:Y:S01]  /*15810*/  STL.64 [R1+0x1860], R18 ;  /* 0x0018601201007387 */ /* 0x0021e20000100a00 */
[----:B------:R-:W-:Y:S03]  /*15820*/  STL.64 [R1+0x1858], R16 ;  /* 0x0018581001007387 */ /* 0x000fe60000100a00 */
[----:B0-----:R-:W3:Y:S04]  /*15830*/  LDL.LU R18, [R1+0x38] ;  /* 0x0000380001127983 */ /* 0x001ee80000300800 */
[----:B------:R-:W0:Y:S02]  /*15840*/  S2R R21, SR_TID.X ;  /* 0x0000000000157919 */ /* 0x000e240000002100 */
[C---:B0-----:R-:W-:Y:S01]  /*15850*/  LOP3.LUT R20, R21.reuse, 0x7, RZ, 0xc0, !PT ;  /* 0x0000000715147812 */ /* 0x041fe200078ec0ff */
[----:B------:R-:W-:-:S02]  /*15860*/  IMAD.SHL.U32 R29, R21, 0x40, RZ ;  /* 0x00000040151d7824 */ /* 0x000fc400078e00ff */
[----:B------:R-:W-:Y:S02]  /*15870*/  IMAD.SHL.U32 R21, R21, 0x2, RZ ;  /* 0x0000000215157824 */ /* 0x000fe400078e00ff */
[----:B------:R-:W-:-:S05]  /*15880*/  IMAD R20, R20, 0x110, RZ ;  /* 0x0000011014147824 */ /* 0x000fca00078e02ff */
[----:B------:R-:W-:-:S04]  /*15890*/  LOP3.LUT R20, R20, 0x30, R21, 0x78, !PT ;  /* 0x0000003014147812 */ /* 0x000fc800078e7815 */
[----:B------:R-:W-:-:S04]  /*158a0*/  LOP3.LUT R20, R20, 0x800, R29, 0xf8, !PT ;  /* 0x0000080014147812 */ /* 0x000fc800078ef81d */
[----:B------:R-:W-:-:S05]  /*158b0*/  LOP3.LUT R20, R20, 0x40, RZ, 0x3c, !PT ;  /* 0x0000004014147812 */ /* 0x000fca00078e3cff */
[----:B------:R-:W0:Y:S01]  /*158c0*/  LDSM.16.M88.4 R12, [R20+0x10000] ;  /* 0x01000000140c783b */ /* 0x000e220000000200 */
[----:B------:R-:W-:Y:S02]  /*158d0*/  IMAD.MOV.U32 R19, RZ, RZ, R2 ;  /* 0x000000ffff137224 */ /* 0x000fe400078e0002 */
[----:B------:R-:W4:Y:S01]  /*158e0*/  LDL.LU R2, [R1+0x19b0] ;  /* 0x0019b00001027983 */ /* 0x000f220000300800 */
[----:B--2---:R-:W-:Y:S01]  /*158f0*/  HMMA.16816.F32 R4, R8, R26, R4 ;  /* 0x0000001a0804723c */ /* 0x004fe20000001804 */
[----:B------:R-:W-:Y:S04]  /*15900*/  LDSM.16.M88.4 R24, [R20+0x13000] ;  /* 0x013000001418783b */ /* 0x000fe80000000200 */
[----:B---3--:R-:W-:Y:S02]  /*15910*/  STL.64 [R1+0x19a8], R18 ;  /* 0x0019a81201007387 */ /* 0x008fe40000100a00 */
[----:B------:R-:W1:Y:S04]  /*15920*/  LDSM.16.M88.4 R16, [R20+0x11000] ;  /* 0x011000001410783b */ /* 0x000e680000000200 */
[----:B0-----:R-:W-:Y:S02]  /*15930*/  STL.64 [R1+0x20], R12 ;  /* 0x0000200c01007387 */ /* 0x001fe40000100a00 */
[----:B------:R-:W-:Y:S02]  /*15940*/  STL.64 [R1+0x28], R14 ;  /* 0x0000280e01007387 */ /* 0x000fe40000100a00 */
[----:B------:R-:W0:Y:S08]  /*15950*/  LDSM.16.M88.4 R12, [R20+0x12000] ;  /* 0x01200000140c783b */ /* 0x000e300000000200 */
[----:B------:R2:W-:Y:S01]  /*15960*/  STL.64 [R1+0x130], R4 ;  /* 0x0001300401007387 */ /* 0x0005e20000100a00 */
[----:B------:R3:W-:Y:S03]  /*15970*/  STL.64 [R1+0x138], R6 ;  /* 0x0001380601007387 */ /* 0x0007e60000100a00 */
[----:B--2---:R-:W2:Y:S04]  /*15980*/  LDL.LU R4, [R1+0x240] ;  /* 0x0002400001047983 */ /* 0x004ea80000300800 */
[----:B-1----:R-:W-:Y:S01]  /*15990*/  STL.64 [R1+0x10], R16 ;  /* 0x0000101001007387 */ /* 0x002fe20000100a00 */
[----:B------:R-:W-:Y:S03]  /*159a0*/  STL.64 [R1+0x18], R18 ;  /* 0x0000181201007387 */ /* 0x000fe60000100a00 */
[----:B0-----:R-:W-:Y:S01]  /*159b0*/  STL.64 [R1], R12 ;  /* 0x0000000c01007387 */ /* 0x001fe20000100a00 */
[----:B------:R-:W-:Y:S03]  /*159c0*/  STL.64 [R1+0x8], R14 ;  /* 0x0000080e01007387 */ /* 0x000fe60000100a00 */
[----:B------:R-:W2:Y:S01]  /*159d0*/  LDL.LU R5, [R1+0x244] ;  /* 0x0002440001057983 */ /* 0x000ea20000300800 */
[----:B---3--:R-:W3:Y:S02]  /*159e0*/  LDL.LU R6, [R1+0x248] ;  /* 0x0002480001067983 */ /* 0x008ee40000300800 */
[----:B------:R-:W3:Y:S01]  /*159f0*/  LDL.LU R7, [R1+0x24c] ;  /* 0x00024c0001077983 */ /* 0x000ee20000300800 */
[----:B------:R-:W0:Y:S04]  /*15a00*/  LDSM.16.M88.4 R16, [R20+0x14000] ;  /* 0x014000001410783b */ /* 0x000e280000000200 */
[----:B---3--:R-:W-:Y:S01]  /*15a10*/  STL.64 [R1+0x1998], R6 ;  /* 0x0019980601007387 */ /* 0x008fe20000100a00 */
[----:B--2---:R1:W-:Y:S03]  /*15a20*/  STL.64 [R1+0x1990], R4 ;  /* 0x0019900401007387 */ /* 0x0043e60000100a00 */
[----:B-1----:R-:W2:Y:S01]  /*15a30*/  LDL.LU R4, [R1+0x220] ;  /* 0x0002200001047983 */ /* 0x002ea20000300800 */
[----:B------:R-:W2:Y:S02]  /*15a40*/  LDL.LU R5, [R1+0x224] ;  /* 0x0002240001057983 */ /* 0x000ea40000300800 */
[----:B------:R-:W2:Y:S02]  /*15a50*/  LDL.LU R6, [R1+0x228] ;  /* 0x0002280001067983 */ /* 0x000ea40000300800 */
[----:B------:R-:W2:Y:S01]  /*15a60*/  LDL.LU R7, [R1+0x22c] ;  /* 0x00022c0001077983 */ /* 0x000ea20000300800 */
[----:B------:R-:W-:Y:S01]  /*15a70*/  STL [R1+0x1780], R26 ;  /* 0x0017801a01007387 */ /* 0x000fe20000100800 */
[----:B------:R-:W-:Y:S02]  /*15a80*/  STL [R1+0x1680], R27 ;  /* 0x0016801b01007387 */ /* 0x000fe40000100800 */
[----:B------:R-:W3:Y:S02]  /*15a90*/  LDL.LU.64 R14, [R1+0x88] ;  /* 0x00008800010e7983 */ /* 0x000ee40000300a00 */
[----:B---3--:R1:W-:Y:S01]  /*15aa0*/  STL.64 [R1+0x1968], R14 ;  /* 0x0019680e01007387 */ /* 0x0083e20000100a00 */
[----:B0-----:R-:W-:Y:S02]  /*15ab0*/  STL.64 [R1+0xc0], R16 ;  /* 0x0000c01001007387 */ /* 0x001fe40000100a00 */
[----:B------:R-:W-:Y:S02]  /*15ac0*/  STL.64 [R1+0xc8], R18 ;  /* 0x0000c81201007387 */ /* 0x000fe40000100a00 */
[----:B------:R-:W0:Y:S04]  /*15ad0*/  LDSM.16.M88.4 R16, [R20+0x15000] ;  /* 0x015000001410783b */ /* 0x000e280000000200 */
[----:B------:R-:W3:Y:S01]  /*15ae0*/  LDL.LU R12, [R1+0x260] ;  /* 0x00026000010c7983 */ /* 0x000ee20000300800 */
[----:B------:R-:W3:Y:S03]  /*15af0*/  LDL.LU R13, [R1+0x264] ;  /* 0x00026400010d7983 */ /* 0x000ee60000300800 */
[----:B-1----:R-:W3:Y:S01]  /*15b00*/  LDL.LU R14, [R1+0x268] ;  /* 0x00026800010e7983 */ /* 0x002ee20000300800 */
[----:B------:R-:W3:Y:S03]  /*15b10*/  LDL.LU R15, [R1+0x26c] ;  /* 0x00026c00010f7983 */ /* 0x000ee60000300800 */
[----:B0-----:R-:W-:Y:S01]  /*15b20*/  STL.64 [R1+0xb0], R16 ;  /* 0x0000b01001007387 */ /* 0x001fe20000100a00 */
[----:B------:R-:W-:Y:S02]  /*15b30*/  STL.64 [R1+0xb8], R18 ;  /* 0x0000b81201007387 */ /* 0x000fe40000100a00 */
[----:B------:R-:W-:-:S02]  /*15b40*/  IMAD.MOV.U32 R27, RZ, RZ, R17 ;  /* 0x000000ffff1b7224 */ /* 0x000fc400078e0011 */
[----:B------:R-:W0:Y:S02]  /*15b50*/  LDSM.16.M88.4 R16, [R20+0x16000] ;  /* 0x016000001410783b */ /* 0x000e240000000200 */
[----:B------:R-:W1:Y:S02]  /*15b60*/  LDSM.16.M88.4 R20, [R20+0x17000] ;  /* 0x017000001414783b */ /* 0x000e640000000200 */
[----:B0-----:R-:W-:Y:S02]  /*15b70*/  STL.64 [R1+0xe0], R16 ;  /* 0x0000e01001007387 */ /* 0x001fe40000100a00 */
[----:B------:R0:W-:Y:S02]  /*15b80*/  STL.64 [R1+0xe8], R18 ;  /* 0x0000e81201007387 */ /* 0x0001e40000100a00 */
[----:B0-----:R-:W2:Y:S01]  /*15b90*/  LDL.LU.64 R18, [R1+0x19a8] ;  /* 0x0019a80001127983 */ /* 0x001ea20000300a00 */
[----:B-1----:R-:W-:Y:S02]  /*15ba0*/  STL.64 [R1+0x100], R20 ;  /* 0x0001001401007387 */ /* 0x002fe40000100a00 */
[----:B------:R0:W-:Y:S02]  /*15bb0*/  STL.64 [R1+0x108], R22 ;  /* 0x0001081601007387 */ /* 0x0001e40000100a00 */
[----:B0-----:R-:W2:Y:S01]  /*15bc0*/  LDL.LU.64 R22, [R1+0x19a0] ;  /* 0x0019a00001167983 */ /* 0x001ea20000300a00 */
[----:B------:R-:W-:-:S02]  /*15bd0*/  IMAD.MOV.U32 R17, RZ, RZ, R20 ;  /* 0x000000ffff117224 */ /* 0x000fc400078e0014 */
[----:B------:R-:W-:Y:S02]  /*15be0*/  IMAD.MOV.U32 R16, RZ, RZ, R21 ;  /* 0x000000ffff107224 */ /* 0x000fe400078e0015 */
[C---:B--2---:R-:W-:Y:S01]  /*15bf0*/  HMMA.16816.F32 R20, R8.reuse, R22, R4 ;  /* 0x000000160814723c */ /* 0x044fe20000001804 */
[----:B------:R-:W2:Y:S01]  /*15c00*/  LDL.LU.64 R6, [R1+0x1998] ;  /* 0x0019980001067983 */ /* 0x000ea20000300a00 */
[----:B------:R-:W2:Y:S11]  /*15c10*/  LDL.LU.64 R4, [R1+0x1990] ;  /* 0x0019900001047983 */ /* 0x000eb60000300a00 */
[----:B------:R-:W-:Y:S10]  /*15c20*/  @!UPT UIADD3 URZ, URZ, URZ, URZ ;  /* 0x0000003f3f3ff290 */ /* 0x000ff4000fffe03f */
[----:B------:R-:W-:Y:S01]  /*15c30*/  STL [R1+0x120], R20 ;  /* 0x0001201401007387 */ /* 0x000fe20000100800 */
[----:B------:R-:W-:Y:S02]  /*15c40*/  STL.64 [R1+0x128], R22 ;  /* 0x0001281601007387 */ /* 0x000fe40000100a00 */
[----:B------:R-:W-:Y:S02]  /*15c50*/  IMAD.MOV.U32 R26, RZ, RZ, R21 ;  /* 0x000000ffff1a7224 */ /* 0x000fe400078e0015 */
[----:B------:R-:W0:Y:S04]  /*15c60*/  LDSM.16.MT88.4 R20, [R28+0x4080] ;  /* 0x004080001c14783b */ /* 0x000e280000004200 */
[----:B------:R-:W-:Y:S01]  /*15c70*/  STL [R1+0x1784], R26 ;  /* 0x0017841a01007387 */ /* 0x000fe20000100800 */
[----:B------:R1:W-:Y:S02]  /*15c80*/  STL [R1+0x1978], R27 ;  /* 0x0019781b01007387 */ /* 0x0003e40000100800 */
[----:B------:R-:W-:Y:S01]  /*15c90*/  STL.64 [R1+0x1970], R24 ;  /* 0x0019701801007387 */ /* 0x000fe20000100a00 */
[----:B-1----:R-:W3:Y:S04]  /*15ca0*/  LDL.LU.64 R26, [R1+0xa8] ;  /* 0x0000a800011a7983 */ /* 0x002ee80000300a00 */
[----:B0-----:R0:W-:Y:S01]  /*15cb0*/  STL [R1+0x17bc], R20 ;  /* 0x0017bc1401007387 */ /* 0x0011e20000100800 */
[----:B------:R1:W-:Y:S02]  /*15cc0*/  STL [R1+0x17b8], R21 ;  /* 0x0017b81501007387 */ /* 0x0003e40000100800 */
[----:B------:R4:W-:Y:S02]  /*15cd0*/  STL [R1+0x17b4], R22 ;  /* 0x0017b41601007387 */ /* 0x0009e40000100800 */
[----:B------:R4:W-:Y:S01]  /*15ce0*/  STL [R1+0x17b0], R23 ;  /* 0x0017b01701007387 */ /* 0x0009e20000100800 */
[----:B0-----:R-:W3:Y:S01]  /*15cf0*/  LDL.LU R20, [R1+0x280] ;  /* 0x0002800001147983 */ /* 0x001ee20000300800 */
[----:B-1----:R-:W3:Y:S02]  /*15d00*/  LDL.LU R21, [R1+0x284] ;  /* 0x0002840001157983 */ /* 0x002ee40000300800 */
[----:B----4-:R-:W4:Y:S02]  /*15d10*/  LDL.LU R22, [R1+0x288] ;  /* 0x0002880001167983 */ /* 0x010f240000300800 */
[----:B------:R-:W4:Y:S01]  /*15d20*/  LDL.LU R23, [R1+0x28c] ;  /* 0x00028c0001177983 */ /* 0x000f220000300800 */
[----:B--2---:R-:W-:Y:S01]  /*15d30*/  HMMA.16816.F32 R8, R8, R18, R4 ;  /* 0x000000120808723c */ /* 0x004fe20000001804 */
[----:B------:R-:W2:Y:S01]  /*15d40*/  LDL.LU.64 R6, [R1+0x1988] ;  /* 0x0019880001067983 */ /* 0x000ea20000300a00 */
[----:B------:R-:W2:Y:S11]  /*15d50*/  LDL.LU.64 R4, [R1+0x1980] ;  /* 0x0019800001047983 */ /* 0x000eb60000300a00 */
[----:B------:R-:W-:Y:S10]  /*15d60*/  @!UPT UIADD3 URZ, URZ, URZ, URZ ;  /* 0x0000003f3f3ff290 */ /* 0x000ff4000fffe03f */
[----:B------:R-:W-:Y:S01]  /*15d70*/  STL.64 [R1+0x110], R8 ;  /* 0x0001100801007387 */ /* 0x000fe20000100a00 */
[----:B------:R-:W-:Y:S02]  /*15d80*/  STL.64 [R1+0x118], R10 ;  /* 0x0001180a01007387 */ /* 0x000fe40000100a00 */
[----:B------:R-:W0:Y:S02]  /*15d90*/  LDSM.16.MT88.4 R8, [R28+0x4100] ;  /* 0x004100001c08783b */ /* 0x000e240000004200 */
[----:B0-----:R-:W-:Y:S02]  /*15da0*/  STL.64 [R1+0x1730], R10 ;  /* 0x0017300a01007387 */ /* 0x001fe40000100a00 */
[----:B------:R0:W-:Y:S02]  /*15db0*/  STL.64 [R1+0x1728], R8 ;  /* 0x0017280801007387 */ /* 0x0001e40000100a00 */
[----:B0-----:R-:W-:Y:S02]  /*15dc0*/  IMAD.MOV.U32 R8, RZ, RZ, R17 ;  /* 0x000000ffff087224 */ /* 0x001fe400078e0011 */
[----:B------:R-:W-:-:S02]  /*15dd0*/  IMAD.MOV.U32 R9, RZ, RZ, R16 ;  /* 0x000000ffff097224 */ /* 0x000fc400078e0010 */
[----:B------:R-:W-:-:S03]  /*15de0*/  IMAD.MOV.U32 R10, RZ, RZ, R3 ;  /* 0x000000ffff0a7224 */ /* 0x000fc600078e0003 */
[----:B------:R3:W-:Y:S01]  /*15df0*/  STL.64 [R1+0x17c0], R8 ;  /* 0x0017c00801007387 */ /* 0x0007e20000100a00 */
[----:B------:R-:W4:Y:S02]  /*15e00*/  LDL.LU R3, [R1+0x197c] ;  /* 0x00197c0001037983 */ /* 0x000f240000300800 */
[----:B---3--:R-:W-:Y:S01]  /*15e10*/  IMAD.MOV.U32 R8, RZ, RZ, R27 ;  /* 0x000000ffff087224 */ /* 0x008fe200078e001b */
[----:B--2---:R-:W-:Y:S01]  /*15e20*/  HMMA.16816.F32 R12, R4, R26, R12 ;  /* 0x0000001a040c723c */ /* 0x004fe2000000180c */
[----:B------:R-:W2:Y:S01]  /*15e30*/  LDL.LU R27, [R1+0x1978] ;  /* 0x00197800011b7983 */ /* 0x000ea20000300800 */
[----:B------:R-:W3:Y:S02]  /*15e40*/  LDL.LU.64 R24, [R1+0x1970] ;  /* 0x0019700001187983 */ /* 0x000ee40000300a00 */
[----:B------:R-:W-:Y:S11]  /*15e50*/  IMAD.MOV.U32 R9, RZ, RZ, R26 ;  /* 0x000000ffff097224 */ /* 0x000ff600078e001a */
[----:B------:R-:W-:Y:S09]  /*15e60*/  @!UPT UIADD3 URZ, URZ, URZ, URZ ;  /* 0x0000003f3f3ff290 */ /* 0x000ff2000fffe03f */
[----:B------:R-:W-:Y:S01]  /*15e70*/  IMAD.MOV.U32 R26, RZ, RZ, R15 ;  /* 0x000000ffff1a7224 */ /* 0x000fe200078e000f */
[----:B------:R-:W-:Y:S01]  /*15e80*/  STL.64 [R1+0xf0], R12 ;  /* 0x0000f00c01007387 */ /* 0x000fe20000100a00 */
[----:B------:R0:W-:Y:S03]  /*15e90*/  STL [R1+0xf8], R14 ;  /* 0x0000f80e01007387 */ /* 0x0001e60000100800 */
[----:B0-----:R-:W4:Y:S01]  /*15ea0*/  LDL.LU.64 R14, [R1+0x1968] ;  /* 0x00196800010e7983 */ /* 0x001f220000300a00 */
[----:B------:R-:W-:Y:S03]  /*15eb0*/  STL [R1+0x1848], R26 ;  /* 0x0018481a01007387 */ /* 0x000fe60000100800 */
[----:B---3--:R0:W-:Y:S01]  /*15ec0*/  STL.64 [R1+0x1840], R24 ;  /* 0x0018401801007387 */ /* 0x0081e20000100a00 */
[----:B--2---:R1:W-:Y:S03]  /*15ed0*/  STL [R1+0x18f8], R27 ;  /* 0x0018f81b01007387 */ /* 0x0043e60000100800 */
[----:B0-----:R-:W2:Y:S01]  /*15ee0*/  LDL.LU R24, [R1+0x270] ;  /* 0x0002700001187983 */ /* 0x001ea20000300800 */
[----:B------:R-:W2:Y:S02]  /*15ef0*/  LDL.LU R25, [R1+0x274] ;  /* 0x0002740001197983 */ /* 0x000ea40000300800 */
[----:B------:R-:W2:Y:S02]  /*15f00*/  LDL.LU R26, [R1+0x278] ;  /* 0x00027800011a7983 */ /* 0x000ea40000300800 */
[----:B-1----:R-:W2:Y:S02]  /*15f10*/  LDL.LU R27, [R1+0x27c] ;  /* 0x00027c00011b7983 */ /* 0x002ea40000300800 */
[----:B------:R-:W-:-:S05]  /*15f20*/  IMAD.MOV.U32 R11, RZ, RZ, R0 ;  /* 0x000000ffff0b7224 */ /* 0x000fca00078e0000 */
[----:B------:R-:W-:Y:S01]  /*15f30*/  STL.64 [R1+0x1918], R10 ;  /* 0x0019180a01007387 */ /* 0x000fe20000100a00 */
[----:B------:R0:W-:Y:S02]  /*15f40*/  STL.64 [R1+0x1910], R8 ;  /* 0x0019100801007387 */ /* 0x0001e40000100a00 */
[----:B----4-:R-:W-:Y:S02]  /*15f50*/  IMAD.MOV.U32 R17, RZ, RZ, R14 ;  /* 0x000000ffff117224 */ /* 0x010fe400078e000e */
[----:B------:R-:W-:Y:S01]  /*15f60*/  IMAD.MOV.U32 R16, RZ, RZ, R15 ;  /* 0x000000ffff107224 */ /* 0x000fe200078e000f */
[C---:B--2---:R-:W-:Y:S08]  /*15f70*/  HMMA.16816.F32 R24, R4.reuse, R10, R24 ;  /* 0x0000000a0418723c */ /* 0x044ff00000001818 */
[C---:B0-----:R-:W-:Y:S11]  /*15f80*/  HMMA.16816.F32 R8, R4.reuse, R14, R20 ;  /* 0x0000000e0408723c */ /* 0x041ff60000001814 */
[----:B------:R-:W-:Y:S04]  /*15f90*/  @!UPT UIADD3 URZ, URZ, URZ, URZ ;  /* 0x0000003f3f3ff290 */ /* 0x000fe8000fffe03f */
[----:B------:R-:W-:Y:S01]  /*15fa0*/  STL.64 [R1+0xd0], R24 ;  /* 0x0000d01801007387 */ /* 0x000fe20000100a00 */
[----:B------:R-:W-:Y:S07]  /*15fb0*/  STL.64 [R1+0xd8], R26 ;  /* 0x0000d81a01007387 */ /* 0x000fee0000100a00 */
[----:B------:R-:W-:Y:S02]  /*15fc0*/  STL.64 [R1+0x160], R8 ;  /* 0x0001600801007387 */ /* 0x000fe40000100a00 */
[----:B------:R-:W-:Y:S01]  /*15fd0*/  STL.64 [R1+0x168], R10 ;  /* 0x0001680a01007387 */ /* 0x000fe20000100a00 */
[----:B------:R-:W2:Y:S01]  /*15fe0*/  LDL.LU R12, [R1+0x2d0] ;  /* 0x0002d000010c7983 */ /* 0x000ea20000300800 */
[----:B------:R-:W2:Y:S02]  /*15ff0*/  LDL.LU R13, [R1+0x2d4] ;  /* 0x0002d400010d7983 */ /* 0x000ea40000300800 */
[----:B------:R-:W3:Y:S02]  /*16000*/  LDL.LU R14, [R1+0x2d8] ;  /* 0x0002d800010e7983 */ /* 0x000ee40000300800 */
[----:B------:R-:W3:Y:S01]  /*16010*/  LDL.LU R15, [R1+0x2dc] ;  /* 0x0002dc00010f7983 */ /* 0x000ee20000300800 */
[----:B------:R-:W4:Y:S04]  /*16020*/  LDL.LU.64 R22, [R1+0x78] ;  /* 0x0000780001167983 */ /* 0x000f280000300a00 */
[----:B---3--:R-:W-:Y:S01]  /*16030*/  STL.64 [R1+0x1928], R14 ;  /* 0x0019280e01007387 */ /* 0x008fe20000100a00 */
[----:B--2---:R0:W-:Y:S03]  /*16040*/  STL.64 [R1+0x1920], R12 ;  /* 0x0019200c01007387 */ /* 0x0041e60000100a00 */
        /* <DEDUP_REMOVED lines=8> */
[----:B------:R-:W3:Y:S02]  /*160d0*/  LDL.LU R14, [R1+0x2f8] ;  /* 0x0002f800010e7983 */ /* 0x000ee40000300800 */
[----:B------:R-:W3:Y:S02]  /*160e0*/  LDL.LU R15, [R1+0x2fc] ;  /* 0x0002fc00010f7983 */ /* 0x000ee40000300800 */
[----:B---3--:R0:W-:Y:S01]  /*160f0*/  STL.64 [R1+0x1950], R14 ;  /* 0x0019500e01007387 */ /* 0x0081e20000100a00 */
[----:B--2---:R1:W-:Y:S03]  /*16100*/  STL.64 [R1+0x1948], R12 ;  /* 0x0019480c01007387 */ /* 0x0043e60000100a00 */
[----:B0-----:R-:W2:Y:S04]  /*16110*/  LDL.LU.64 R14, [R1+0x68] ;  /* 0x00006800010e7983 */ /* 0x001ea80000300a00 */
[----:B--2---:R0:W-:Y:S01]  /*16120*/  STL.64 [R1+0x1960], R14 ;  /* 0x0019600e01007387 */ /* 0x0041e20000100a00 */
[----:B-1----:R-:W4:Y:S02]  /*16130*/  LDL.LU R12, [R1+0x290] ;  /* 0x00029000010c7983 */ /* 0x002f240000300800 */
[----:B------:R-:W4:Y:S01]  /*16140*/  LDL.LU R13, [R1+0x294] ;  /* 0x00029400010d7983 */ /* 0x000f220000300800 */
[----:B0-----:R-:W4:Y:S01]  /*16150*/  LDL.LU R14, [R1+0x298] ;  /* 0x00029800010e7983 */ /* 0x001f220000300800 */
[----:B------:R-:W4:Y:S02]  /*16160*/  LDL.LU R15, [R1+0x29c] ;  /* 0x00029c00010f7983 */ /* 0x000f240000300800 */
[----:B------:R-:W2:Y:S02]  /*16170*/  LDL.LU.64 R10, [R1+0x48] ;  /* 0x00004800010a7983 */ /* 0x000ea40000300a00 */
[----:B--2---:R0:W-:Y:S04]  /*16180*/  STL.64 [R1+0x1940], R10 ;  /* 0x0019400a01007387 */ /* 0x0041e80000100a00 */
[----:B0-----:R-:W2:Y:S01]  /*16190*/  LDL.LU.64 R10, [R1+0x58] ;  /* 0x00005800010a7983 */ /* 0x001ea20000300a00 */
[----:B----4-:R-:W-:Y:S01]  /*161a0*/  HMMA.16816.F32 R12, R4, R22, R12 ;  /* 0x00000016040c723c */ /* 0x010fe2000000180c */
[----:B------:R-:W-:-:S02]  /*161b0*/  IMAD.MOV.U32 R29, RZ, RZ, R22 ;  /* 0x000000ffff1d7224 */ /* 0x000fc400078e0016 */
[----:B------:R-:W-:Y:S11]  /*161c0*/  IMAD.MOV.U32 R28, RZ, RZ, R23 ;  /* 0x000000ffff1c7224 */ /* 0x000ff600078e0017 */
[----:B------:R-:W-:Y:S10]  /*161d0*/  @!UPT UIADD3 URZ, URZ, URZ, URZ ;  /* 0x0000003f3f3ff290 */ /* 0x000ff4000fffe03f */
[----:B------:R-:W-:Y:S02]  /*161e0*/  IMAD.MOV.U32 R22, RZ, RZ, R14 ;  /* 0x000000ffff167224 */ /* 0x000fe400078e000e */
[----:B------:R-:W-:Y:S01]  /*161f0*/  IMAD.MOV.U32 R23, RZ, RZ, R15 ;  /* 0x000000ffff177224 */ /* 0x000fe200078e000f */
[----:B--2---:R0:W-:Y:S01]  /*16200*/  STL.64 [R1+0x1958], R10 ;  /* 0x0019580a01007387 */ /* 0x0041e20000100a00 */
[----:B------:R-:W2:Y:S02]  /*16210*/  LDL.LU R8, [R1+0x2e0] ;  /* 0x0002e00001087983 */ /* 0x000ea40000300800 */
[----:B------:R-:W2:Y:S01]  /*16220*/  LDL.LU R9, [R1+0x2e4] ;  /* 0x0002e40001097983 */ /* 0x000ea20000300800 */
[----:B0-----:R-:W2:Y:S01]  /*16230*/  LDL.LU R10, [R1+0x2e8] ;  /* 0x0002e800010a7983 */ /* 0x001ea20000300800 */
[----:B------:R-:W2:Y:S02]  /*16240*/  LDL.LU R11, [R1+0x2ec] ;  /* 0x0002ec00010b7983 */ /* 0x000ea40000300800 */
[----:B------:R-:W3:Y:S02]  /*16250*/  LDL.LU R24, [R1+0x2c0] ;  /* 0x0002c00001187983 */ /* 0x000ee40000300800 */
[----:B------:R-:W3:Y:S01]  /*16260*/  LDL.LU R25, [R1+0x2c4] ;  /* 0x0002c40001197983 */ /* 0x000ee20000300800 */
[----:B------:R-:W3:Y:S01]  /*16270*/  LDL.LU R26, [R1+0x2c8] ;  /* 0x0002c800011a7983 */ /* 0x000ee20000300800 */
[----:B------:R-:W3:Y:S02]  /*16280*/  LDL.LU R27, [R1+0x2cc] ;  /* 0x0002cc00011b7983 */ /* 0x000ee40000300800 */
[----:B------:R-:W-:Y:S02]  /*16290*/  STL [R1+0x18f0], R16 ;  /* 0x0018f01001007387 */ /* 0x000fe40000100800 */
[----:B------:R-:W-:Y:S01]  /*162a0*/  STL [R1+0x18ec], R17 ;  /* 0x0018ec1101007387 */ /* 0x000fe20000100800 */
[----:B------:R-:W2:Y:S01]  /*162b0*/  LDL.LU.64 R14, [R1+0x1960] ;  /* 0x00196000010e7983 */ /* 0x000ea20000300a00 */
[----:B------:R-:W-:-:S02]  /*162c0*/  IMAD.MOV.U32 R20, RZ, RZ, R12 ;  /* 0x000000ffff147224 */ /* 0x000fc400078e000c */
[----:B------:R-:W-:Y:S02]  /*162d0*/  IMAD.MOV.U32 R21, RZ, RZ, R13 ;  /* 0x000000ffff157224 */ /* 0x000fe400078e000d */
[----:B------:R-:W-:Y:S01]  /*162e0*/  STL [R1+0x18f4], R29 ;  /* 0x0018f41d01007387 */ /* 0x000fe20000100800 */
[----:B------:R-:W-:Y:S02]  /*162f0*/  STL.64 [R1+0x17d0], R22 ;  /* 0x0017d01601007387 */ /* 0x000fe40000100a00 */
[----:B------:R0:W-:Y:S02]  /*16300*/  STL.64 [R1+0x17c8], R20 ;  /* 0x0017c81401007387 */ /* 0x0001e40000100a00 */
[----:B0-----:R-:W4:Y:S01]  /*16310*/  LDL.LU R20, [R1+0x2b0] ;  /* 0x0002b00001147983 */ /* 0x001f220000300800 */
[----:B------:R-:W4:Y:S01]  /*16320*/  LDL.LU R21, [R1+0x2b4] ;  /* 0x0002b40001157983 */ /* 0x000f220000300800 */
[----:B--2---:R-:W-:Y:S01]  /*16330*/  HMMA.16816.F32 R8, R4, R14, R8 ;  /* 0x0000000e0408723c */ /* 0x004fe20000001808 */
[----:B------:R-:W-:-:S02]  /*16340*/  IMAD.MOV.U32 R17, RZ, RZ, R14 ;  /* 0x000000ffff117224 */ /* 0x000fc400078e000e */
[----:B------:R-:W-:Y:S11]  /*16350*/  IMAD.MOV.U32 R0, RZ, RZ, R15 ;  /* 0x000000ffff007224 */ /* 0x000ff600078e000f */
[----:B------:R-:W-:Y:S09]  /*16360*/  @!UPT UIADD3 URZ, URZ, URZ, URZ ;  /* 0x0000003f3f3ff290 */ /* 0x000ff2000fffe03f */
[----:B------:R-:W-:Y:S01]  /*16370*/  STL.64 [R1+0x220], R8 ;  /* 0x0002200801007387 */ /* 0x000fe20000100a00 */
[----:B------:R0:W-:Y:S03]  /*16380*/  STL.64 [R1+0x228], R10 ;  /* 0x0002280a01007387 */ /* 0x0001e60000100a00 */
[----:B0-----:R-:W2:Y:S01]  /*16390*/  LDL.LU.64 R10, [R1+0x1958] ;  /* 0x00195800010a7983 */ /* 0x001ea20000300a00 */
[----:B------:R-:W2:Y:S02]  /*163a0*/  LDL.LU.64 R14, [R1+0x1950] ;  /* 0x00195000010e7983 */ /* 0x000ea40000300a00 */
[----:B------:R-:W2:Y:S02]  /*163b0*/  LDL.LU.64 R12, [R1+0x1948] ;  /* 0x00194800010c7983 */ /* 0x000ea40000300a00 */
[----:B------:R-:W-:Y:S02]  /*163c0*/  IMAD.MOV.U32 R22, RZ, RZ, R3 ;  /* 0x000000ffff167224 */ /* 0x000fe400078e0003 */
[----:B------:R-:W-:Y:S01]  /*163d0*/  IMAD.MOV.U32 R23, RZ, RZ, R2 ;  /* 0x000000ffff177224 */ /* 0x000fe200078e0002 */
[----:B--2---:R-:W-:Y:S01]  /*163e0*/  HMMA.16816.F32 R12, R4, R10, R12 ;  /* 0x0000000a040c723c */ /* 0x004fe2000000180c */
[----:B------:R-:W-:-:S02]  /*163f0*/  IMAD.MOV.U32 R29, RZ, RZ, R10 ;  /* 0x000000ffff1d7224 */ /* 0x000fc400078e000a */
[----:B------:R-:W-:Y:S02]  /*16400*/  IMAD.MOV.U32 R16, RZ, RZ, R11 ;  /* 0x000000ffff107224 */ /* 0x000fe400078e000b */
[----:B------:R-:W2:Y:S11]  /*16410*/  LDL.LU.64 R10, [R1+0x1940] ;  /* 0x00194000010a7983 */ /* 0x000eb60000300a00 */
[----:B------:R-:W-:Y:S07]  /*16420*/  @!UPT UIADD3 URZ, URZ, URZ, URZ ;  /* 0x0000003f3f3ff290 */ /* 0x000fee000fffe03f */
[----:B------:R0:W-:Y:S01]  /*16430*/  STL.64 [R1+0x300], R12 ;  /* 0x0003000c01007387 */ /* 0x0001e20000100a00 */
[----:B------:R-:W-:Y:S02]  /*16440*/  IMAD.MOV.U32 R3, RZ, RZ, R14 ;  /* 0x000000ffff037224 */ /* 0x000fe400078e000e */
[----:B------:R-:W-:Y:S02]  /*16450*/  IMAD.MOV.U32 R2, RZ, RZ, R15 ;  /* 0x000000ffff027224 */ /* 0x000fe400078e000f */
[----:B------:R-:W2:Y:S04]  /*16460*/  LDL.LU.64 R14, [R1+0x1938] ;  /* 0x00193800010e7983 */ /* 0x000ea80000300a00 */
[----:B0-----:R-:W2:Y:S01]  /*16470*/  LDL.LU.64 R12, [R1+0x1930] ;  /* 0x00193000010c7983 */ /* 0x001ea20000300a00 */
[----:B------:R-:W-:Y:S02]  /*16480*/  STL [R1+0x17ac], R2 ;  /* 0x0017ac0201007387 */ /* 0x000fe40000100800 */
[----:B------:R-:W-:Y:S01]  /*16490*/  STL [R1+0x17a8], R3 ;  /* 0x0017a80301007387 */ /* 0x000fe20000100800 */
[C---:B--2---:R-:W-:Y:S11]  /*164a0*/  HMMA.16816.F32 R12, R4.reuse, R10, R12 ;  /* 0x0000000a040c723c */ /* 0x044ff6000000180c */
[----:B------:R-:W-:Y:S11]  /*164b0*/  @!UPT UIADD3 URZ, URZ, URZ, URZ ;  /* 0x0000003f3f3ff290 */ /* 0x000ff6000fffe03f */
[----:B------:R-:W-:Y:S01]  /*164c0*/  @!UPT UIADD3 URZ, URZ, URZ, URZ ;  /* 0x0000003f3f3ff290 */ /* 0x000fe2000fffe03f */
[----:B------:R-:W-:Y:S01]  /*164d0*/  STL.64 [R1+0x340], R12 ;  /* 0x0003400c01007387 */ /* 0x000fe20000100a00 */
[----:B------:R0:W-:Y:S03]  /*164e0*/  STL.64 [R1+0x348], R14 ;  /* 0x0003480e01007387 */ /* 0x0001e60000100a00 */
[----:B0-----:R-:W2:Y:S01]  /*164f0*/  LDL.LU.64 R14, [R1+0x1928] ;  /* 0x00192800010e7983 */ /* 0x001ea20000300a00 */
[----:B------:R-:W2:Y:S02]  /*16500*/  LDL.LU.64 R12, [R1+0x1920] ;  /* 0x00192000010c7983 */ /* 0x000ea40000300a00 */
[----:B------:R-:W-:Y:S02]  /*16510*/  IMAD.MOV.U32 R3, RZ, RZ, R10 ;  /* 0x000000ffff037224 */ /* 0x000fe400078e000a */
[----:B------:R-:W-:Y:S02]  /*16520*/  IMAD.MOV.U32 R2, RZ, RZ, R11 ;  /* 0x000000ffff027224 */ /* 0x000fe400078e000b */
[----:B------:R-:W4:Y:S01]  /*16530*/  LDL.LU.64 R10, [R1+0x1918] ;  /* 0x00191800010a7983 */ /* 0x000f220000300a00 */
[----:B------:R-:W3:Y:S01]  /*16540*/  LDL.LU.64 R8, [R1+0x1910] ;  /* 0x0019100001087983 */ /* 0x000ee20000300a00 */
[----:B--2---:R-:W-:Y:S02]  /*16550*/  HMMA.16816.F32 R4, R4, R18, R12 ;  /* 0x000000120404723c */ /* 0x004fe4000000180c */
[----:B------:R-:W2:Y:S01]  /*16560*/  LDL.LU.64 R14, [R1+0x1908] ;  /* 0x00190800010e7983 */ /* 0x000ea20000300a00 */
[----:B------:R-:W2:Y:S11]  /*16570*/  LDL.LU.64 R12, [R1+0x1900] ;  /* 0x00190000010c7983 */ /* 0x000eb60000300a00 */
[----:B------:R-:W-:Y:S09]  /*16580*/  @!UPT UIADD3 URZ, URZ, URZ, URZ ;  /* 0x0000003f3f3ff290 */ /* 0x000ff2000fffe03f */
[----:B------:R-:W-:Y:S01]  /*16590*/  STL.64 [R1+0x330], R4 ;  /* 0x0003300401007387 */ /* 0x000fe20000100a00 */
[----:B------:R3:W-:Y:S02]  /*165a0*/  STL.64 [R1+0x338], R6 ;  /* 0x0003380601007387 */ /* 0x0007e40000100a00 */
[----:B---3--:R-:W-:Y:S02]  /*165b0*/  IMAD.MOV.U32 R6, RZ, RZ, R9 ;  /* 0x000000ffff067224 */ /* 0x008fe400078e0009 */
[----:B------:R-:W-:Y:S01]  /*165c0*/  IMAD.MOV.U32 R7, RZ, RZ, R8 ;  /* 0x000000ffff077224 */ /* 0x000fe200078e0008 */
[----:B------:R-:W-:Y:S06]  /*165d0*/  STL.64 [R1+0x1870], R18 ;  /* 0x0018701201007387 */ /* 0x000fec0000100a00 */
[C---:B--2---:R-:W-:Y:S01]  /*165e0*/  HMMA.16816.F32 R4, R12.reuse, R6, R24 ;  /* 0x000000060c04723c */ /* 0x044fe20000001818 */
[----:B------:R-:W2:Y:S11]  /*165f0*/  LDL.LU R27, [R1+0x18f8] ;  /* 0x0018f800011b7983 */ /* 0x000eb60000300800 */
[----:B------:R-:W-:Y:S11]  /*16600*/  @!UPT UIADD3 URZ, URZ, URZ, URZ ;  /* 0x0000003f3f3ff290 */ /* 0x000ff6000fffe03f */
[----:B------:R-:W-:Y:S01]  /*16610*/  STL.64 [R1+0x320], R4 ;  /* 0x0003200401007387 */ /* 0x000fe20000100a00 */
[----:B------:R4:W-:Y:S02]  /*16620*/  STL.64 [R1+0x328], R6 ;  /* 0x0003280601007387 */ /* 0x0009e40000100a00 */
[----:B------:R-:W3:Y:S01]  /*16630*/  LDL R8, [R1+0xe0] ;  /* 0x0000e00001087983 */ /* 0x000ee20000100800 */
[----:B----4-:R-:W-:Y:S11]  /*16640*/  HMMA.16816.F32 R4, R12, R10, R20 ;  /* 0x0000000a0c04723c */ /* 0x010ff60000001814 */
[----:B------:R-:W-:Y:S11]  /*16650*/  @!UPT UIADD3 URZ, URZ, URZ, URZ ;  /* 0x0000003f3f3ff290 */ /* 0x000ff6000fffe03f */
[----:B------:R-:W-:Y:S01]  /*16660*/  @!UPT UIADD3 URZ, URZ, URZ, URZ ;  /* 0x0000003f3f3ff290 */ /* 0x000fe2000fffe03f */
[----:B------:R-:W-:Y:S01]  /*16670*/  STL.64 [R1+0x310], R4 ;  /* 0x0003100401007387 */ /* 0x000fe20000100a00 */
[----:B------:R-:W-:Y:S02]  /*16680*/  STL.64 [R1+0x318], R6 ;  /* 0x0003180601007387 */ /* 0x000fe40000100a00 */
[----:B------:R-:W3:Y:S02]  /*16690*/  LDL R9, [R1+0xe4] ;  /* 0x0000e40001097983 */ /* 0x000ee40000100800 */
[----:B---3--:R0:W-:Y:S01]  /*166a0*/  STL.64 [R1+0x17d8], R8 ;  /* 0x0017d80801007387 */ /* 0x0081e20000100a00 */
[----:B------:R-:W3:Y:S02]  /*166b0*/  LDL.LU R20, [R1+0x1c0] ;  /* 0x0001c00001147983 */ /* 0x000ee40000300800 */
[----:B------:R-:W3:Y:S02]  /*166c0*/  LDL.LU R21, [R1+0x1c4] ;  /* 0x0001c40001157983 */ /* 0x000ee40000300800 */
[----:B------:R-:W4:Y:S01]  /*166d0*/  LDL.LU R22, [R1+0x1c8] ;  /* 0x0001c80001167983 */ /* 0x000f220000300800 */
[----:B------:R-:W4:Y:S04]  /*166e0*/  LDL.LU R23, [R1+0x1cc] ;  /* 0x0001cc0001177983 */ /* 0x000f280000300800 */
[----:B----4-:R-:W-:Y:S01]  /*166f0*/  STL.64 [R1+0x17e8], R22 ;  /* 0x0017e81601007387 */ /* 0x010fe20000100a00 */
[----:B---3--:R-:W-:Y:S02]  /*16700*/  STL.64 [R1+0x17e0], R20 ;  /* 0x0017e01401007387 */ /* 0x008fe40000100a00 */
[----:B0-----:R-:W3:Y:S02]  /*16710*/  LDL R8, [R1+0xb0] ;  /* 0x0000b00001087983 */ /* 0x001ee40000100800 */
[----:B--2---:R-:W-:-:S05]  /*16720*/  IMAD.MOV.U32 R9, RZ, RZ, R27 ;  /* 0x000000ffff097224 */ /* 0x004fca00078e001b */
[----:B---3--:R0:W-:Y:S04]  /*16730*/  STL.64 [R1+0x17f0], R8 ;  /* 0x0017f00801007387 */ /* 0x0081e80000100a00 */
        /* <DEDUP_REMOVED lines=9> */
[----:B------:R-:W3:Y:S01]  /*167d0*/  LDL.LU R11, [R1+0x1fc] ;  /* 0x0001fc00010b7983 */ /* 0x000ee20000300800 */
[----:B------:R-:W4:Y:S04]  /*167e0*/  LDL R24, [R1+0x20] ;  /* 0x0000200001187983 */ /* 0x000f280000100800 */
[----:B------:R-:W4:Y:S04]  /*167f0*/  LDL R25, [R1+0x24] ;  /* 0x0000240001197983 */ /* 0x000f280000100800 */
[----:B----4-:R0:W-:Y:S04]  /*16800*/  STL.64 [R1+0x1868], R24 ;  /* 0x0018681801007387 */ /* 0x0101e80000100a00 */
[----:B0-----:R-:W4:Y:S01]  /*16810*/  LDL.LU R24, [R1+0x250] ;  /* 0x0002500001187983 */ /* 0x001f220000300800 */
[----:B------:R-:W4:Y:S02]  /*16820*/  LDL.LU R25, [R1+0x254] ;  /* 0x0002540001197983 */ /* 0x000f240000300800 */
[----:B------:R-:W2:Y:S02]  /*16830*/  LDL.LU R26, [R1+0x258] ;  /* 0x00025800011a7983 */ /* 0x000ea40000300800 */
[----:B------:R-:W2:Y:S02]  /*16840*/  LDL.LU R27, [R1+0x25c] ;  /* 0x00025c00011b7983 */ /* 0x000ea40000300800 */
[----:B------:R-:W-:-:S02]  /*16850*/  IMAD.MOV.U32 R18, RZ, RZ, R3 ;  /* 0x000000ffff127224 */ /* 0x000fc400078e0003 */
[----:B------:R-:W-:Y:S01]  /*16860*/  IMAD.MOV.U32 R19, RZ, RZ, R2 ;  /* 0x000000ffff137224 */ /* 0x000fe200078e0002 */
[----:B--2---:R-:W-:Y:S01]  /*16870*/  STL.64 [R1+0x1880], R26 ;  /* 0x0018801a01007387 */ /* 0x004fe20000100a00 */
[----:B----4-:R0:W-:Y:S03]  /*16880*/  STL.64 [R1+0x1878], R24 ;  /* 0x0018781801007387 */ /* 0x0101e60000100a00 */
[----:B------:R1:W-:Y:S01]  /*16890*/  STL.64 [R1+0x1888], R18 ;  /* 0x0018881201007387 */ /* 0x0003e20000100a00 */
[----:B0-----:R-:W2:Y:S01]  /*168a0*/  LDL.LU R24, [R1+0x350] ;  /* 0x0003500001187983 */ /* 0x001ea20000300800 */
[----:B------:R-:W2:Y:S02]  /*168b0*/  LDL.LU R25, [R1+0x354] ;  /* 0x0003540001197983 */ /* 0x000ea40000300800 */
[----:B------:R-:W4:Y:S02]  /*168c0*/  LDL.LU R26, [R1+0x358] ;  /* 0x00035800011a7983 */ /* 0x000f240000300800 */
[----:B------:R-:W4:Y:S02]  /*168d0*/  LDL.LU R27, [R1+0x35c] ;  /* 0x00035c00011b7983 */ /* 0x000f240000300800 */
[----:B-1----:R-:W-:-:S02]  /*168e0*/  IMAD.MOV.U32 R18, RZ, RZ, R29 ;  /* 0x000000ffff127224 */ /* 0x002fc400078e001d */
[----:B------:R-:W-:Y:S01]  /*168f0*/  IMAD.MOV.U32 R19, RZ, RZ, R16 ;  /* 0x000000ffff137224 */ /* 0x000fe200078e0010 */
[----:B----4-:R-:W-:Y:S01]  /*16900*/  STL.64 [R1+0x1898], R26 ;  /* 0x0018981a01007387 */ /* 0x010fe20000100a00 */
[----:B--2---:R0:W-:Y:S02]  /*16910*/  STL.64 [R1+0x1890], R24 ;  /* 0x0018901801007387 */ /* 0x0041e40000100a00 */
[----:B------:R-:W2:Y:S02]  /*16920*/  LDL.LU R29, [R1+0x18f4] ;  /* 0x0018f400011d7983 */ /* 0x000ea40000300800 */
[----:B------:R-:W4:Y:S01]  /*16930*/  LDL.LU R16, [R1+0x18f0] ;  /* 0x0018f00001107983 */ /* 0x000f220000300800 */
[----:B------:R1:W-:Y:S04]  /*16940*/  STL.64 [R1+0x18a0], R18 ;  /* 0x0018a01201007387 */ /* 0x0003e80000100a00 */
[----:B0-----:R-:W2:Y:S01]  /*16950*/  LDL.LU R24, [R1+0x360] ;  /* 0x0003600001187983 */ /* 0x001ea20000300800 */
[----:B------:R-:W2:Y:S02]  /*16960*/  LDL.LU R25, [R1+0x364] ;  /* 0x0003640001197983 */ /* 0x000ea40000300800 */
[----:B------:R-:W2:Y:S02]  /*16970*/  LDL.LU R26, [R1+0x368] ;  /* 0x00036800011a7983 */ /* 0x000ea40000300800 */
[----:B------:R-:W2:Y:S02]  /*16980*/  LDL.LU R27, [R1+0x36c] ;  /* 0x00036c00011b7983 */ /* 0x000ea40000300800 */
[----:B-1----:R-:W-:-:S02]  /*16990*/  IMAD.MOV.U32 R18, RZ, RZ, R17 ;  /* 0x000000ffff127224 */ /* 0x002fc400078e0011 */
[----:B------:R-:W-:Y:S01]  /*169a0*/  IMAD.MOV.U32 R19, RZ, RZ, R0 ;  /* 0x000000ffff137224 */ /* 0x000fe200078e0000 */
[----:B--2---:R-:W-:Y:S01]  /*169b0*/  STL.64 [R1+0x18b0], R26 ;  /* 0x0018b01a01007387 */ /* 0x004fe20000100a00 */
[----:B------:R0:W-:Y:S02]  /*169c0*/  STL.64 [R1+0x18a8], R24 ;  /* 0x0018a81801007387 */ /* 0x0001e40000100a00 */
[----:B------:R-:W2:Y:S02]  /*169d0*/  LDL.LU R17, [R1+0x18ec] ;  /* 0x0018ec0001117983 */ /* 0x000ea40000300800 */
[----:B------:R-:W2:Y:S01]  /*169e0*/  LDL.LU R0, [R1+0x18e8] ;  /* 0x0018e80001007983 */ /* 0x000ea20000300800 */
        /* <DEDUP_REMOVED lines=8> */
[----:B------:R0:W-:Y:S03]  /*16a70*/  STL.64 [R1+0x18c0], R24 ;  /* 0x0018c01801007387 */ /* 0x0001e60000100a00 */
[----:B------:R-:W-:Y:S01]  /*16a80*/  STL.64 [R1+0x18d0], R18 ;  /* 0x0018d01201007387 */ /* 0x000fe20000100a00 */
[----:B0-----:R-:W2:Y:S01]  /*16a90*/  LDL.LU R24, [R1+0x380] ;  /* 0x0003800001187983 */ /* 0x001ea20000300800 */
[----:B------:R-:W2:Y:S02]  /*16aa0*/  LDL.LU R25, [R1+0x384] ;  /* 0x0003840001197983 */ /* 0x000ea40000300800 */
[----:B------:R-:W2:Y:S02]  /*16ab0*/  LDL.LU R26, [R1+0x388] ;  /* 0x00038800011a7983 */ /* 0x000ea40000300800 */
[----:B------:R-:W2:Y:S02]  /*16ac0*/  LDL.LU R27, [R1+0x38c] ;  /* 0x00038c00011b7983 */ /* 0x000ea40000300800 */
[----:B--2---:R-:W-:Y:S01]  /*16ad0*/  STL.64 [R1+0x18e0], R26 ;  /* 0x0018e01a01007387 */ /* 0x004fe20000100a00 */
[----:B------:R0:W-:Y:S03]  /*16ae0*/  STL.64 [R1+0x18d8], R24 ;  /* 0x0018d81801007387 */ /* 0x0001e60000100a00 */
[----:B0-----:R-:W2:Y:S01]  /*16af0*/  LDL.LU R24, [R1+0x2a0] ;  /* 0x0002a00001187983 */ /* 0x001ea20000300800 */
[----:B------:R-:W2:Y:S02]  /*16b00*/  LDL.LU R25, [R1+0x2a4] ;  /* 0x0002a40001197983 */ /* 0x000ea40000300800 */
[----:B------:R-:W2:Y:S02]  /*16b10*/  LDL.LU R26, [R1+0x2a8] ;  /* 0x0002a800011a7983 */ /* 0x000ea40000300800 */
[----:B------:R-:W2:Y:S01]  /*16b20*/  LDL.LU R27, [R1+0x2ac] ;  /* 0x0002ac00011b7983 */ /* 0x000ea20000300800 */
[----:B---3--:R-:W-:Y:S01]  /*16b30*/  STL.64 [R1+0x1810], R10 ;  /* 0x0018100a01007387 */ /* 0x008fe20000100a00 */
[----:B------:R0:W-:Y:S03]  /*16b40*/  STL.64 [R1+0x1808], R8 ;  /* 0x0018080801007387 */ /* 0x0001e60000100a00 */
[----:B0-----:R-:W3:Y:S04]  /*16b50*/  LDL.64 R8, [R1] ;  /* 0x0000000001087983 */ /* 0x001ee80000100a00 */
[----:B---3--:R0:W-:Y:S04]  /*16b60*/  STL.64 [R1+0x1828], R8 ;  /* 0x0018280801007387 */ /* 0x0081e80000100a00 */
[----:B0-----:R-:W3:Y:S04]  /*16b70*/  LDL.64 R8, [R1+0x10] ;  /* 0x0000100001087983 */ /* 0x001ee80000100a00 */
[----:B---3--:R0:W-:Y:S04]  /*16b80*/  STL.64 [R1+0x1850], R8 ;  /* 0x0018500801007387 */ /* 0x0081e80000100a00 */
[----:B0-----:R-:W3:Y:S01]  /*16b90*/  LDL.LU R8, [R1+0x230] ;  /* 0x0002300001087983 */ /* 0x001ee20000300800 */
[----:B------:R-:W3:Y:S02]  /*16ba0*/  LDL.LU R9, [R1+0x234] ;  /* 0x0002340001097983 */ /* 0x000ee40000300800 */
[----:B------:R-:W3:Y:S02]  /*16bb0*/  LDL.LU R10, [R1+0x238] ;  /* 0x00023800010a7983 */ /* 0x000ee40000300800 */
[----:B------:R-:W3:Y:S01]  /*16bc0*/  LDL.LU R11, [R1+0x23c] ;  /* 0x00023c00010b7983 */ /* 0x000ee20000300800 */
[----:B------:R-:W2:Y:S01]  /*16bd0*/  LDL.LU R20, [R1+0x1d0] ;  /* 0x0001d00001147983 */ /* 0x000ea20000300800 */
[----:B------:R-:W2:Y:S02]  /*16be0*/  LDL.LU R21, [R1+0x1d4] ;  /* 0x0001d40001157983 */ /* 0x000ea40000300800 */
[----:B------:R-:W2:Y:S02]  /*16bf0*/  LDL.LU R22, [R1+0x1d8] ;  /* 0x0001d80001167983 */ /* 0x000ea40000300800 */
[----:B------:R-:W2:Y:S02]  /*16c00*/  LDL.LU R23, [R1+0x1dc] ;  /* 0x0001dc0001177983 */ /* 0x000ea40000300800 */
[----:B------:R-:W-:-:S02]  /*16c10*/  IMAD.MOV.U32 R18, RZ, RZ, R17 ;  /* 0x000000ffff127224 */ /* 0x000fc400078e0011 */
[----:B----4-:R-:W-:Y:S01]  /*16c20*/  IMAD.MOV.U32 R19, RZ, RZ, R16 ;  /* 0x000000ffff137224 */ /* 0x010fe200078e0010 */
[----:B--2---:R-:W-:Y:S01]  /*16c30*/  STL.64 [R1+0x1820], R22 ;  /* 0x0018201601007387 */ /* 0x004fe20000100a00 */
[----:B------:R0:W-:Y:S03]  /*16c40*/  STL.64 [R1+0x1818], R20 ;  /* 0x0018181401007387 */ /* 0x0001e60000100a00 */
[----:B0-----:R-:W2:Y:S01]  /*16c50*/  LDL.LU R20, [R1+0x200] ;  /* 0x0002000001147983 */ /* 0x001ea20000300800 */
[----:B------:R-:W2:Y:S02]  /*16c60*/  LDL.LU R21, [R1+0x204] ;  /* 0x0002040001157983 */ /* 0x000ea40000300800 */
[----:B------:R-:W4:Y:S02]  /*16c70*/  LDL.LU R22, [R1+0x208] ;  /* 0x0002080001167983 */ /* 0x000f240000300800 */
[----:B------:R-:W4:Y:S01]  /*16c80*/  LDL.LU R23, [R1+0x20c] ;  /* 0x00020c0001177983 */ /* 0x000f220000300800 */
[C---:B------:R-:W-:Y:S01]  /*16c90*/  HMMA.16816.F32 R16, R12.reuse, R18, R24 ;  /* 0x000000120c10723c */ /* 0x040fe20000001818 */
[----:B----4-:R-:W-:Y:S01]  /*16ca0*/  STL.64 [R1+0x1838], R22 ;  /* 0x0018381601007387 */ /* 0x010fe20000100a00 */
[----:B--2---:R0:W-:Y:S03]  /*16cb0*/  STL.64 [R1+0x1830], R20 ;  /* 0x0018301401007387 */ /* 0x0041e60000100a00 */
[----:B0-----:R-:W2:Y:S01]  /*16cc0*/  LDL.LU R20, [R1+0x210] ;  /* 0x0002100001147983 */ /* 0x001ea20000300800 */
[----:B------:R-:W2:Y:S02]  /*16cd0*/  LDL.LU R21, [R1+0x214] ;  /* 0x0002140001157983 */ /* 0x000ea40000300800 */
[----:B------:R-:W2:Y:S02]  /*16ce0*/  LDL.LU R22, [R1+0x218] ;  /* 0x0002180001167983 */ /* 0x000ea40000300800 */
[----:B------:R-:W2:Y:S01]  /*16cf0*/  LDL.LU R23, [R1+0x21c] ;  /* 0x00021c0001177983 */ /* 0x000ea20000300800 */
[----:B------:R-:W4:Y:S01]  /*16d00*/  LDL.LU R4, [R1+0x1b0] ;  /* 0x0001b00001047983 */ /* 0x000f220000300800 */
[----:B------:R-:W4:Y:S02]  /*16d10*/  LDL.LU R5, [R1+0x1b4] ;  /* 0x0001b40001057983 */ /* 0x000f240000300800 */
[----:B------:R-:W4:Y:S02]  /*16d20*/  LDL.LU R6, [R1+0x1b8] ;  /* 0x0001b80001067983 */ /* 0x000f240000300800 */
[----:B------:R-:W2:Y:S01]  /*16d30*/  LDL.LU.64 R26, [R1+0x18e0] ;  /* 0x0018e000011a7983 */ /* 0x000ea20000300a00 */
[----:B------:R-:W2:Y:S06]  /*16d40*/  LDL.LU.64 R24, [R1+0x18d8] ;  /* 0x0018d80001187983 */ /* 0x000eac0000300a00 */
[----:B------:R-:W-:Y:S02]  /*16d50*/  STL.64 [R1+0x2f0], R16 ;  /* 0x0002f01001007387 */ /* 0x000fe40000100a00 */
[----:B------:R0:W-:Y:S02]  /*16d60*/  STL.64 [R1+0x2f8], R18 ;  /* 0x0002f81201007387 */ /* 0x0001e40000100a00 */
[----:B0-----:R-:W2:Y:S02]  /*16d70*/  LDL.LU.64 R18, [R1+0x18d0] ;  /* 0x0018d00001127983 */ /* 0x001ea40000300a00 */
[C---:B--2---:R-:W-:Y:S02]  /*16d80*/  HMMA.16816.F32 R16, R12.reuse, R18, R24 ;  /* 0x000000120c10723c */ /* 0x044fe40000001818 */
[----:B------:R-:W2:Y:S01]  /*16d90*/  LDL.LU.64 R26, [R1+0x18c8] ;  /* 0x0018c800011a7983 */ /* 0x000ea20000300a00 */
[----:B------:R-:W2:Y:S11]  /*16da0*/  LDL.LU.64 R24, [R1+0x18c0] ;  /* 0x0018c00001187983 */ /* 0x000eb60000300a00 */
[----:B------:R-:W-:Y:S09]  /*16db0*/  @!UPT UIADD3 URZ, URZ, URZ, URZ ;  /* 0x0000003f3f3ff290 */ /* 0x000ff2000fffe03f */
[----:B------:R-:W-:Y:S01]  /*16dc0*/  STL.64 [R1+0x2e0], R16 ;  /* 0x0002e01001007387 */ /* 0x000fe20000100a00 */
[----:B------:R0:W-:Y:S03]  /*16dd0*/  STL.64 [R1+0x2e8], R18 ;  /* 0x0002e81201007387 */ /* 0x0001e60000100a00 */
        /* <DEDUP_REMOVED lines=21> */
[----:B0-----:R-:W2:Y:S01]  /*16f30*/  LDL.LU.64 R18, [R1+0x1870] ;  /* 0x0018700001127983 */ /* 0x001ea20000300a00 */
[----:B------:R-:W-:Y:S01]  /*16f40*/  IMAD.MOV.U32 R7, RZ, RZ, R0 ;  /* 0x000000ffff077224 */ /* 0x000fe200078e0000 */
[----:B--2---:R-:W-:Y:S02]  /*16f50*/  HMMA.16816.F32 R12, R12, R18, R24 ;  /* 0x000000120c0c723c */ /* 0x004fe40000001818 */
[----:B------:R-:W3:Y:S01]  /*16f60*/  LDL.LU.64 R24, [R1+0x1868] ;  /* 0x0018680001187983 */ /* 0x000ee20000300a00 */
[----:B------:R-:W3:Y:S02]  /*16f70*/  LDL.LU.64 R18, [R1+0x1860] ;  /* 0x0018600001127983 */ /* 0x000ee40000300a00 */
[----:B------:R-:W3:Y:S11]  /*16f80*/  LDL.LU.64 R16, [R1+0x1858] ;  /* 0x0018580001107983 */ /* 0x000ef60000300a00 */
[----:B------:R-:W-:Y:S08]  /*16f90*/  @!UPT UIADD3 URZ, URZ, URZ, URZ ;  /* 0x0000003f3f3ff290 */ /* 0x000ff0000fffe03f */
[----:B------:R-:W-:Y:S01]  /*16fa0*/  IMAD.MOV.U32 R0, RZ, RZ, R15 ;  /* 0x000000ffff007224 */ /* 0x000fe200078e000f */
[----:B------:R0:W-:Y:S01]  /*16fb0*/  STL.64 [R1+0x2a0], R12 ;  /* 0x0002a00c01007387 */ /* 0x0001e20000100a00 */
[----:B------:R-:W-:Y:S03]  /*16fc0*/  STL [R1+0x2a8], R14 ;  /* 0x0002a80e01007387 */ /* 0x000fe60000100800 */
[----:B0-----:R-:W2:Y:S01]  /*16fd0*/  LDL.LU.64 R12, [R1+0xc0] ;  /* 0x0000c000010c7983 */ /* 0x001ea20000300a00 */
[----:B------:R0:W-:Y:S03]  /*16fe0*/  STL [R1+0x16b8], R0 ;  /* 0x0016b80001007387 */ /* 0x0001e60000100800 */
[----:B0-----:R-:W2:Y:S01]  /*16ff0*/  LDL R0, [R1+0x390] ;  /* 0x0003900001007983 */ /* 0x001ea20000100800 */
[C---:B---3--:R-:W-:Y:S03]  /*17000*/  HMMA.16816.F32 R24, R16.reuse, R24, R8 ;  /* 0x000000181018723c */ /* 0x048fe60000001808 */
[----:B------:R-:W3:Y:S11]  /*17010*/  LDL.LU.64 R8, [R1+0x1850] ;  /* 0x0018500001087983 */ /* 0x000ef60000300a00 */
[----:B------:R-:W-:Y:S09]  /*17020*/  @!UPT UIADD3 URZ, URZ, URZ, URZ ;  /* 0x0000003f3f3ff290 */ /* 0x000ff2000fffe03f */
[----:B------:R-:W-:Y:S01]  /*17030*/  STL [R1+0x294], R25 ;  /* 0x0002941901007387 */ /* 0x000fe20000100800 */
[----:B------:R0:W-:Y:S02]  /*17040*/  STL.64 [R1+0x298], R26 ;  /* 0x0002981a01007387 */ /* 0x0001e40000100a00 */
[----:B0-----:R-:W-:Y:S01]  /*17050*/  IMAD.MOV.U32 R27, RZ, RZ, R24 ;  /* 0x000000ffff1b7224 */ /* 0x001fe200078e0018 */
[----:B------:R-:W2:Y:S01]  /*17060*/  LDL.LU R26, [R1+0x1848] ;  /* 0x00184800011a7983 */ /* 0x000ea20000300800 */
[----:B------:R-:W2:Y:S01]  /*17070*/  LDL.LU.64 R24, [R1+0x1840] ;  /* 0x0018400001187983 */ /* 0x000ea20000300a00 */
[C---:B---3--:R-:W-:Y:S01]  /*17080*/  HMMA.16816.F32 R20, R16.reuse, R8, R20 ;  /* 0x000000081014723c */ /* 0x048fe20000001814 */
[----:B------:R-:W-:Y:S02]  /*17090*/  IMAD.MOV.U32 R28, RZ, RZ, R8 ;  /* 0x000000ffff1c7224 */ /* 0x000fe400078e0008 */
[----:B------:R-:W-:Y:S11]  /*170a0*/  IMAD.MOV.U32 R29, RZ, RZ, R9 ;  /* 0x000000ffff1d7224 */ /* 0x000ff600078e0009 */
[----:B------:R-:W-:Y:S09]  /*170b0*/  @!UPT UIADD3 URZ, URZ, URZ, URZ ;  /* 0x0000003f3f3ff290 */ /* 0x000ff2000fffe03f */
[----:B------:R-:W-:Y:S01]  /*170c0*/  STL.64 [R1+0x280], R20 ;  /* 0x0002801401007387 */ /* 0x000fe20000100a00 */
[----:B------:R0:W-:Y:S03]  /*170d0*/  STL.64 [R1+0x288], R22 ;  /* 0x0002881601007387 */ /* 0x0001e60000100a00 */
[----:B0-----:R-:W3:Y:S01]  /*170e0*/  LDL.LU.64 R22, [R1+0x1838] ;  /* 0x0018380001167983 */ /* 0x001ee20000300a00 */
[----:B------:R-:W3:Y:S02]  /*170f0*/  LDL.LU.64 R20, [R1+0x1830] ;  /* 0x0018300001147983 */ /* 0x000ee40000300a00 */
[----:B------:R-:W3:Y:S02]  /*17100*/  LDL.LU.64 R8, [R1+0x1828] ;  /* 0x0018280001087983 */ /* 0x000ee40000300a00 */
[----:B---3--:R-:W-:Y:S01]  /*17110*/  HMMA.16816.F32 R20, R16, R8, R20 ;  /* 0x000000081014723c */ /* 0x008fe20000001814 */
[----:B------:R-:W-:-:S02]  /*17120*/  IMAD.MOV.U32 R2, RZ, RZ, R8 ;  /* 0x000000ffff027224 */ /* 0x000fc400078e0008 */
[----:B------:R-:W-:Y:S11]  /*17130*/  IMAD.MOV.U32 R3, RZ, RZ, R9 ;  /* 0x000000ffff037224 */ /* 0x000ff600078e0009 */
[----:B------:R-:W-:Y:S09]  /*17140*/  @!UPT UIADD3 URZ, URZ, URZ, URZ ;  /* 0x0000003f3f3ff290 */ /* 0x000ff2000fffe03f */
[----:B------:R-:W-:Y:S01]  /*17150*/  STL.64 [R1+0x270], R20 ;  /* 0x0002701401007387 */ /* 0x000fe20000100a00 */
[----:B------:R0:W-:Y:S03]  /*17160*/  STL.64 [R1+0x278], R22 ;  /* 0x0002781601007387 */ /* 0x0001e60000100a00 */
[----:B0-----:R-:W3:Y:S01]  /*17170*/  LDL.LU.64 R22, [R1+0x1820] ;  /* 0x0018200001167983 */ /* 0x001ee20000300a00 */
[----:B------:R-:W3:Y:S02]  /*17180*/  LDL.LU.64 R20, [R1+0x1818] ;  /* 0x0018180001147983 */ /* 0x000ee40000300a00 */
[----:B------:R-:W2:Y:S02]  /*17190*/  LDL.LU.64 R10, [R1+0x1810] ;  /* 0x00181000010a7983 */ /* 0x000ea40000300a00 */
[----:B------:R-:W2:Y:S02]  /*171a0*/  LDL.LU.64 R8, [R1+0x1808] ;  /* 0x0018080001087983 */ /* 0x000ea40000300a00 */
[C---:B--2---:R-:W-:Y:S11]  /*171b0*/  HMMA.16816.F32 R8, R16.reuse, R24, R8 ;  /* 0x000000181008723c */ /* 0x044ff60000001808 */
[----:B------:R-:W-:Y:S11]  /*171c0*/  @!UPT UIADD3 URZ, URZ, URZ, URZ ;  /* 0x0000003f3f3ff290 */ /* 0x000ff6000fffe03f */
[----:B------:R-:W-:Y:S01]  /*171d0*/  @!UPT UIADD3 URZ, URZ, URZ, URZ ;  /* 0x0000003f3f3ff290 */ /* 0x000fe2000fffe03f */
[----:B------:R-:W-:Y:S01]  /*171e0*/  STL.64 [R1+0x260], R8 ;  /* 0x0002600801007387 */ /* 0x000fe20000100a00 */
[----:B------:R0:W-:Y:S03]  /*171f0*/  STL.64 [R1+0x268], R10 ;  /* 0x0002680a01007387 */ /* 0x0001e60000100a00 */
[----:B0-----:R-:W2:Y:S01]  /*17200*/  LDL.LU.64 R10, [R1+0x1800] ;  /* 0x00180000010a7983 */ /* 0x001ea20000300a00 */
[----:B------:R-:W2:Y:S02]  /*17210*/  LDL.LU.64 R8, [R1+0x17f8] ;  /* 0x0017f80001087983 */ /* 0x000ea40000300a00 */
[----:B------:R-:W-:Y:S02]  /*17220*/  STL.64 [R1+0x1790], R26 ;  /* 0x0017901a01007387 */ /* 0x000fe40000100a00 */
[----:B------:R0:W-:Y:S02]  /*17230*/  STL.64 [R1+0x1788], R24 ;  /* 0x0017881801007387 */ /* 0x0001e40000100a00 */
[----:B0-----:R-:W3:Y:S01]  /*17240*/  LDL.64 R24, [R1+0x20] ;  /* 0x0000200001187983 */ /* 0x001ee20000100a00 */
[C---:B--2---:R-:W-:Y:S11]  /*17250*/  HMMA.16816.F32 R8, R16.reuse, R12, R8 ;  /* 0x0000000c1008723c */ /* 0x044ff60000001808 */
[----:B------:R-:W-:Y:S11]  /*17260*/  @!UPT UIADD3 URZ, URZ, URZ, URZ ;  /* 0x0000003f3f3ff290 */ /* 0x000ff6000fffe03f */
[----:B------:R-:W-:Y:S01]  /*17270*/  @!UPT UIADD3 URZ, URZ, URZ, URZ ;  /* 0x0000003f3f3ff290 */ /* 0x000fe2000fffe03f */
[----:B------:R0:W-:Y:S01]  /*17280*/  STL.64 [R1+0x250], R8 ;  /* 0x0002500801007387 */ /* 0x0001e20000100a00 */
[----:B------:R-:W-:Y:S03]  /*17290*/  STL.64 [R1+0x258], R10 ;  /* 0x0002580a01007387 */ /* 0x000fe60000100a00 */
[----:B0-----:R-:W3:Y:S01]  /*172a0*/  LDL.LU.64 R8, [R1+0x17f0] ;  /* 0x0017f00001087983 */ /* 0x001ee20000300a00 */
[----:B------:R0:W-:Y:S03]  /*172b0*/  STL.64 [R1+0x1798], R12 ;  /* 0x0017980c01007387 */ /* 0x0001e60000100a00 */
[----:B0-----:R-:W2:Y:S01]  /*172c0*/  LDL.LU R12, [R1+0x1a0] ;  /* 0x0001a000010c7983 */ /* 0x001ea20000300800 */
[----:B------:R-:W2:Y:S02]  /*172d0*/  LDL.LU R13, [R1+0x1a4] ;  /* 0x0001a400010d7983 */ /* 0x000ea40000300800 */
[----:B------:R-:W2:Y:S02]  /*172e0*/  LDL.LU R14, [R1+0x1a8] ;  /* 0x0001a800010e7983 */ /* 0x000ea40000300800 */
[----:B------:R-:W2:Y:S01]  /*172f0*/  LDL.LU R15, [R1+0x1ac] ;  /* 0x0001ac00010f7983 */ /* 0x000ea20000300800 */
[C---:B---3--:R-:W-:Y:S01]  /*17300*/  HMMA.16816.F32 R8, R16.reuse, R8, R20 ;  /* 0x000000081008723c */ /* 0x048fe20000001814 */
[----:B------:R-:W3:Y:S01]  /*17310*/  LDL.LU.64 R22, [R1+0x17e8] ;  /* 0x0017e80001167983 */ /* 0x000ee20000300a00 */
[----:B------:R-:W3:Y:S11]  /*17320*/  LDL.LU.64 R20, [R1+0x17e0] ;  /* 0x0017e00001147983 */ /* 0x000ef60000300a00 */
[----:B------:R-:W-:Y:S10]  /*17330*/  @!UPT UIADD3 URZ, URZ, URZ, URZ ;  /* 0x0000003f3f3ff290 */ /* 0x000ff4000fffe03f */
[----:B------:R0:W-:Y:S01]  /*17340*/  STL.64 [R1+0x240], R8 ;  /* 0x0002400801007387 */ /* 0x0001e20000100a00 */
[----:B------:R3:W-:Y:S03]  /*17350*/  STL.64 [R1+0x248], R10 ;  /* 0x0002480a01007387 */ /* 0x0007e60000100a00 */
[----:B0-----:R-:W3:Y:S02]  /*17360*/  LDL.LU.64 R8, [R1+0x17d8] ;  /* 0x0017d80001087983 */ /* 0x001ee40000300a00 */
[C---:B---3--:R-:W-:Y:S02]  /*17370*/  HMMA.16816.F32 R8, R16.reuse, R8, R20 ;  /* 0x000000081008723c */ /* 0x048fe40000001814 */
[----:B------:R-:W3:Y:S01]  /*17380*/  LDL.LU.64 R22, [R1+0x17d0] ;  /* 0x0017d00001167983 */ /* 0x000ee20000300a00 */
[----:B------:R-:W2:Y:S11]  /*17390*/  LDL.LU.64 R20, [R1+0x17c8] ;  /* 0x0017c80001147983 */ /* 0x000eb60000300a00 */
[----:B------:R-:W-:Y:S09]  /*173a0*/  @!UPT UIADD3 URZ, URZ, URZ, URZ ;  /* 0x0000003f3f3ff290 */ /* 0x000ff2000fffe03f */
[----:B------:R0:W-:Y:S01]  /*173b0*/  STL.64 [R1+0x230], R8 ;  /* 0x0002300801007387 */ /* 0x0001e20000100a00 */
[----:B------:R-:W-:Y:S03]  /*173c0*/  STL.64 [R1+0x238], R10 ;  /* 0x0002380a01007387 */ /* 0x000fe60000100a00 */
[----:B0-----:R-:W4:Y:S02]  /*173d0*/  LDL.LU.64 R8, [R1+0x17c0] ;  /* 0x0017c00001087983 */ /* 0x001f240000300a00 */
[----:B----4-:R-:W-:Y:S02]  /*173e0*/  HMMA.16816.F32 R4, R16, R8, R4 ;  /* 0x000000081004723c */ /* 0x010fe40000001804 */
[----:B------:R0:W-:Y:S04]  /*173f0*/  STL.64 [R1+0x1748], R8 ;  /* 0x0017480801007387 */ /* 0x0001e80000100a00 */
[----:B0-----:R-:W4:Y:S11]  /*17400*/  LDL.LU R8, [R1+0x170] ;  /* 0x0001700001087983 */ /* 0x001f360000300800 */
[----:B------:R-:W-:Y:S06]  /*17410*/  @!UPT UIADD3 URZ, URZ, URZ, URZ ;  /* 0x0000003f3f3ff290 */ /* 0x000fec000fffe03f */
[----:B------:R2:W-:Y:S01]  /*17420*/  STL.64 [R1+0x210], R4 ;  /* 0x0002100401007387 */ /* 0x0005e20000100a00 */
[----:B------:R3:W-:Y:S02]  /*17430*/  STL.64 [R1+0x218], R6 ;  /* 0x0002180601007387 */ /* 0x0007e40000100a00 */
[----:B------:R-:W4:Y:S02]  /*17440*/  LDL.LU R9, [R1+0x174] ;  /* 0x0001740001097983 */ /* 0x000f240000300800 */
[----:B------:R-:W4:Y:S01]  /*17450*/  LDL.LU R10, [R1+0x178] ;  /* 0x00017800010a7983 */ /* 0x000f220000300800 */
[----:B------:R-:W4:Y:S01]  /*17460*/  LDL.LU R11, [R1+0x17c] ;  /* 0x00017c00010b7983 */ /* 0x000f220000300800 */
[----:B--2---:R-:W-:Y:S02]  /*17470*/  IMAD.MOV.U32 R4, RZ, RZ, R20 ;  /* 0x000000ffff047224 */ /* 0x004fe400078e0014 */
[----:B------:R-:W-:Y:S01]  /*17480*/  IMAD.MOV.U32 R5, RZ, RZ, R21 ;  /* 0x000000ffff057224 */ /* 0x000fe200078e0015 */
[----:B------:R-:W2:Y:S01]  /*17490*/  LDL.LU R20, [R1+0x17bc] ;  /* 0x0017bc0001147983 */ /* 0x000ea20000300800 */
[----:B------:R-:W2:Y:S02]  /*174a0*/  LDL.LU R21, [R1+0x17b8] ;  /* 0x0017b80001157983 */ /* 0x000ea40000300800 */
[----:B---3--:R-:W-:-:S02]  /*174b0*/  IMAD.MOV.U32 R6, RZ, RZ, R22 ;  /* 0x000000ffff067224 */ /* 0x008fc400078e0016 */
[----:B------:R-:W-:Y:S01]  /*174c0*/  IMAD.MOV.U32 R7, RZ, RZ, R23 ;  /* 0x000000ffff077224 */ /* 0x000fe200078e0017 */
[----:B------:R-:W2:Y:S01]  /*174d0*/  LDL.LU R22, [R1+0x17b4] ;  /* 0x0017b40001167983 */ /* 0x000ea20000300800 */
[----:B------:R-:W2:Y:S03]  /*174e0*/  LDL.LU R23, [R1+0x17b0] ;  /* 0x0017b00001177983 */ /* 0x000ea60000300800 */
[----:B------:R-:W-:Y:S01]  /*174f0*/  STL.64 [R1+0x16f0], R6 ;  /* 0x0016f00601007387 */ /* 0x000fe20000100a00 */
[----:B------:R0:W-:Y:S02]  /*17500*/  STL.64 [R1+0x16e8], R4 ;  /* 0x0016e80401007387 */ /* 0x0001e40000100a00 */
[----:B0-----:R-:W-:Y:S02]  /*17510*/  IMAD.MOV.U32 R4, RZ, RZ, R2 ;  /* 0x000000ffff047224 */ /* 0x001fe400078e0002 */
[----:B------:R-:W-:Y:S01]  /*17520*/  IMAD.MOV.U32 R5, RZ, RZ, R3 ;  /* 0x000000ffff057224 */ /* 0x000fe200078e0003 */
[----:B------:R-:W3:Y:S01]  /*17530*/  LDL.LU R2, [R1+0x17ac] ;  /* 0x0017ac0001027983 */ /* 0x000ee20000300800 */
[----:B------:R-:W3:Y:S02]  /*17540*/  LDL.LU R3, [R1+0x17a8] ;  /* 0x0017a80001037983 */ /* 0x000ee40000300800 */
[----:B------:R-:W3:Y:S01]  /*17550*/  LDL.LU.64 R16, [R1+0xb0] ;  /* 0x0000b00001107983 */ /* 0x000ee20000300a00 */
[----:B--2---:R-:W-:Y:S01]  /*17560*/  HMMA.16816.F32 R12, R20, R24, R12 ;  /* 0x00000018140c723c */ /* 0x004fe2000000180c */
[----:B---3--:R0:W-:Y:S02]  /*17570*/  STL.64 [R1+0x1768], R16 ;  /* 0x0017681001007387 */ /* 0x0081e40000100a00 */
[----:B0-----:R-:W-:-:S02]  /*17580*/  IMAD.MOV.U32 R16, RZ, RZ, R28 ;  /* 0x000000ffff107224 */ /* 0x001fc400078e001c */
[----:B------:R-:W-:Y:S01]  /*17590*/  IMAD.MOV.U32 R17, RZ, RZ, R29 ;  /* 0x000000ffff117224 */ /* 0x000fe200078e001d */
[----:B------:R-:W2:Y:S01]  /*175a0*/  LDL.LU R28, [R1+0x17a4] ;  /* 0x0017a400011c7983 */ /* 0x000ea20000300800 */
[----:B------:R-:W3:Y:S11]  /*175b0*/  LDL.LU R29, [R1+0x17a0] ;  /* 0x0017a000011d7983 */ /* 0x000ef60000300800 */
[----:B------:R-:W-:Y:S05]  /*175c0*/  @!UPT UIADD3 URZ, URZ, URZ, URZ ;  /* 0x0000003f3f3ff290 */ /* 0x000fea000fffe03f */
[----:B------:R0:W-:Y:S02]  /*175d0*/  STL.64 [R1+0x1f0], R12 ;  /* 0x0001f00c01007387 */ /* 0x0001e40000100a00 */
[----:B------:R1:W-:Y:S01]  /*175e0*/  STL.64 [R1+0x1f8], R14 ;  /* 0x0001f80e01007387 */ /* 0x0003e20000100a00 */
[----:B0-----:R-:W2:Y:S01]  /*175f0*/  LDL.LU.64 R12, [R1+0x1798] ;  /* 0x00179800010c7983 */ /* 0x001ea20000300a00 */
[----:B-1----:R-:W-:Y:S02]  /*17600*/  IMAD.MOV.U32 R15, RZ, RZ, R24 ;  /* 0x000000ffff0f7224 */ /* 0x002fe400078e0018 */
[----:B------:R-:W-:Y:S02]  /*17610*/  IMAD.MOV.U32 R14, RZ, RZ, R25 ;  /* 0x000000ffff0e7224 */ /* 0x000fe400078e0019 */
[----:B------:R-:W3:Y:S01]  /*17620*/  LDL.LU.64 R26, [R1+0x1790] ;  /* 0x00179000011a7983 */ /* 0x000ee20000300a00 */
[----:B------:R-:W3:Y:S02]  /*17630*/  LDL.LU.64 R24, [R1+0x1788] ;  /* 0x0017880001187983 */ /* 0x000ee40000300a00 */
[----:B------:R-:W-:Y:S02]  /*17640*/  STL.64 [R1+0x1778], R14 ;  /* 0x0017780e01007387 */ /* 0x000fe40000100a00 */
[----:B--2---:R0:W-:Y:S04]  /*17650*/  STL.64 [R1+0x1770], R12 ;  /* 0x0017700c01007387 */ /* 0x0041e80000100a00 */
[----:B0-----:R-:W2:Y:S01]  /*17660*/  LDL.LU R12, [R1+0x180] ;  /* 0x00018000010c7983 */ /* 0x001ea20000300800 */
[----:B------:R-:W2:Y:S02]  /*17670*/  LDL.LU R13, [R1+0x184] ;  /* 0x00018400010d7983 */ /* 0x000ea40000300800 */
[----:B---3--:R-:W-:-:S02]  /*17680*/  IMAD.MOV.U32 R14, RZ, RZ, R29 ;  /* 0x000000ffff0e7224 */ /* 0x008fc400078e001d */
[----:B------:R-:W-:Y:S01]  /*17690*/  IMAD.MOV.U32 R15, RZ, RZ, R28 ;  /* 0x000000ffff0f7224 */ /* 0x000fe200078e001c */
[C---:B----4-:R-:W-:Y:S08]  /*176a0*/  HMMA.16816.F32 R8, R20.reuse, R4, R8 ;  /* 0x000000041408723c */ /* 0x050ff00000001808 */
[----:B--2---:R-:W-:Y:S11]  /*176b0*/  HMMA.16816.F32 R12, R20, R16, R12 ;  /* 0x00000010140c723c */ /* 0x004ff6000000180c */
[----:B------:R-:W-:Y:S11]  /*176c0*/  @!UPT UIADD3 URZ, URZ, URZ, URZ ;  /* 0x0000003f3f3ff290 */ /* 0x000ff6000fffe03f */
[----:B------:R-:W-:Y:S01]  /*176d0*/  @!UPT UIADD3 URZ, URZ, URZ, URZ ;  /* 0x0000003f3f3ff290 */ /* 0x000fe2000fffe03f */
[----:B------:R0:W-:Y:S01]  /*176e0*/  STL.64 [R1+0x1e0], R12 ;  /* 0x0001e00c01007387 */ /* 0x0001e20000100a00 */
[----:B------:R1:W-:Y:S02]  /*176f0*/  STL.64 [R1+0x1e8], R14 ;  /* 0x0001e80e01007387 */ /* 0x0003e40000100a00 */
[----:B------:R2:W-:Y:S01]  /*17700*/  STL.64 [R1+0x1d0], R8 ;  /* 0x0001d00801007387 */ /* 0x0005e20000100a00 */
[----:B0-----:R-:W3:Y:S01]  /*17710*/  LDL.LU R12, [R1+0x150] ;  /* 0x00015000010c7983 */ /* 0x001ee20000300800 */
[----:B------:R-:W3:Y:S02]  /*17720*/  LDL.LU R13, [R1+0x154] ;  /* 0x00015400010d7983 */ /* 0x000ee40000300800 */
[----:B-1----:R-:W3:Y:S02]  /*17730*/  LDL.LU R14, [R1+0x158] ;  /* 0x00015800010e7983 */ /* 0x002ee40000300800 */
[----:B------:R-:W3:Y:S01]  /*17740*/  LDL.LU R15, [R1+0x15c] ;  /* 0x00015c00010f7983 */ /* 0x000ee20000300800 */
[----:B--2---:R-:W2:Y:S01]  /*17750*/  LDL.LU.64 R8, [R1+0xe0] ;  /* 0x0000e00001087983 */ /* 0x004ea20000300a00 */
[----:B------:R-:W-:-:S02]  /*17760*/  IMAD.MOV.U32 R29, RZ, RZ, R10 ;  /* 0x000000ffff1d7224 */ /* 0x000fc400078e000a */
[----:B------:R-:W-:Y:S01]  /*17770*/  IMAD.MOV.U32 R28, RZ, RZ, R11 ;  /* 0x000000ffff1c7224 */ /* 0x000fe200078e000b */
[----:B--2---:R0:W-:Y:S04]  /*17780*/  STL.64 [R1+0x1760], R8 ;  /* 0x0017600801007387 */ /* 0x0041e80000100a00 */
[----:B0-----:R-:W2:Y:S01]  /*17790*/  LDL.LU R8, [R1+0x130] ;  /* 0x0001300001087983 */ /* 0x001ea20000300800 */
[----:B------:R-:W2:Y:S02]  /*177a0*/  LDL.LU R9, [R1+0x134] ;  /* 0x0001340001097983 */ /* 0x000ea40000300800 */
[----:B------:R-:W2:Y:S02]  /*177b0*/  LDL.LU R10, [R1+0x138] ;  /* 0x00013800010a7983 */ /* 0x000ea40000300800 */
[----:B------:R-:W2:Y:S01]  /*177c0*/  LDL.LU R11, [R1+0x13c] ;  /* 0x00013c00010b7983 */ /* 0x000ea20000300800 */
[----:B------:R-:W4:Y:S01]  /*177d0*/  LDL.LU R16, [R1+0x140] ;  /* 0x0001400001107983 */ /* 0x000f220000300800 */
[----:B------:R-:W4:Y:S02]  /*177e0*/  LDL.LU R17, [R1+0x144] ;  /* 0x0001440001117983 */ /* 0x000f240000300800 */
[----:B------:R-:W4:Y:S02]  /*177f0*/  LDL.LU R18, [R1+0x148] ;  /* 0x0001480001127983 */ /* 0x000f240000300800 */
[----:B------:R-:W4:Y:S01]  /*17800*/  LDL.LU R19, [R1+0x14c] ;  /* 0x00014c0001137983 */ /* 0x000f220000300800 */
[----:B------:R0:W-:Y:S04]  /*17810*/  STL.64 [R1+0x1708], R4 ;  /* 0x0017080401007387 */ /* 0x0001e80000100a00 */
[----:B0-----:R-:W2:Y:S01]  /*17820*/  LDL.LU.64 R4, [R1+0x10] ;  /* 0x0000100001047983 */ /* 0x001ea20000300a00 */
[----:B------:R-:W-:-:S03]  /*17830*/  IMAD.MOV.U32 R7, RZ, RZ, R26 ;  /* 0x000000ffff077224 */ /* 0x000fc600078e001a */
[----:B--2---:R0:W-:Y:S04]  /*17840*/  STL.64 [R1+0x1720], R4 ;  /* 0x0017200401007387 */ /* 0x0041e80000100a00 */
[----:B0-----:R-:W2:Y:S01]  /*17850*/  LDL.LU R4, [R1+0xf0] ;  /* 0x0000f00001047983 */ /* 0x001ea20000300800 */
[----:B------:R-:W2:Y:S02]  /*17860*/  LDL.LU R5, [R1+0xf4] ;  /* 0x0000f40001057983 */ /* 0x000ea40000300800 */
[----:B------:R-:W2:Y:S02]  /*17870*/  LDL.LU R6, [R1+0xf8] ;  /* 0x0000f80001067983 */ /* 0x000ea40000300800 */
[----:B------:R-:W3:Y:S01]  /*17880*/  LDL.LU R26, [R1+0x1784] ;  /* 0x00178400011a7983 */ /* 0x000ee20000300800 */
[----:B--2---:R-:W-:Y:S01]  /*17890*/  STL.64 [R1+0x1740], R6 ;  /* 0x0017400601007387 */ /* 0x004fe20000100a00 */
[----:B------:R0:W-:Y:S03]  /*178a0*/  STL.64 [R1+0x1738], R4 ;  /* 0x0017380401007387 */ /* 0x0001e60000100a00 */
[----:B0-----:R-:W2:Y:S01]  /*178b0*/  LDL.LU R4, [R1+0x110] ;  /* 0x0001100001047983 */ /* 0x001ea20000300800 */
[----:B------:R-:W2:Y:S02]  /*178c0*/  LDL.LU R5, [R1+0x114] ;  /* 0x0001140001057983 */ /* 0x000ea40000300800 */
[----:B------:R-:W2:Y:S02]  /*178d0*/  LDL.LU R6, [R1+0x118] ;  /* 0x0001180001067983 */ /* 0x000ea40000300800 */
[----:B------:R-:W2:Y:S01]  /*178e0*/  LDL.LU R7, [R1+0x11c] ;  /* 0x00011c0001077983 */ /* 0x000ea20000300800 */
[----:B---3--:R-:W-:Y:S01]  /*178f0*/  HMMA.16816.F32 R12, R20, R24, R12 ;  /* 0x00000018140c723c */ /* 0x008fe2000000180c */
[----:B--2---:R-:W-:Y:S01]  /*17900*/  STL.64 [R1+0x1758], R6 ;  /* 0x0017580601007387 */ /* 0x004fe20000100a00 */
[----:B------:R0:W-:Y:S03]  /*17910*/  STL.64 [R1+0x1750], R4 ;  /* 0x0017500401007387 */ /* 0x0001e60000100a00 */
[----:B0-----:R-:W2:Y:S01]  /*17920*/  LDL.LU R4, [R1+0x120] ;  /* 0x0001200001047983 */ /* 0x001ea20000300800 */
[----:B------:R-:W-:-:S02]  /*17930*/  IMAD.MOV.U32 R5, RZ, RZ, R26 ;  /* 0x000000ffff057224 */ /* 0x000fc400078e001a */
[----:B------:R-:W3:Y:S02]  /*17940*/  LDL.LU R26, [R1+0x1780] ;  /* 0x00178000011a7983 */ /* 0x000ee40000300800 */
[----:B------:R-:W2:Y:S01]  /*17950*/  LDL.LU R6, [R1+0x128] ;  /* 0x0001280001067983 */ /* 0x000ea20000300800 */
[----:B------:R-:W2:Y:S01]  /*17960*/  LDL.LU R7, [R1+0x12c] ;  /* 0x00012c0001077983 */ /* 0x000ea20000300800 */
[----:B------:R-:W-:Y:S02]  /*17970*/  STL [R1+0x16c0], R28 ;  /* 0x0016c01c01007387 */ /* 0x000fe40000100800 */
[----:B------:R-:W-:Y:S09]  /*17980*/  STL [R1+0x16bc], R29 ;  /* 0x0016bc1d01007387 */ /* 0x000ff20000100800 */
[----:B------:R-:W-:Y:S01]  /*17990*/  STL.64 [R1+0x1c0], R12 ;  /* 0x0001c00c01007387 */ /* 0x000fe20000100a00 */
[----:B------:R0:W-:Y:S04]  /*179a0*/  STL.64 [R1+0x1c8], R14 ;  /* 0x0001c80e01007387 */ /* 0x0001e80000100a00 */
[----:B0-----:R-:W2:Y:S01]  /*179b0*/  LDL.LU.64 R14, [R1+0x1778] ;  /* 0x00177800010e7983 */ /* 0x001ea20000300a00 */
[----:B------:R-:W4:Y:S03]  /*179c0*/  LDL.LU.64 R12, [R1+0x1770] ;  /* 0x00177000010c7983 */ /* 0x000f260000300a00 */
[----:B---3--:R-:W-:Y:S01]  /*179d0*/  STL.64 [R1+0x1700], R26 ;  /* 0x0017001a01007387 */ /* 0x008fe20000100a00 */
[----:B------:R0:W-:Y:S03]  /*179e0*/  STL.64 [R1+0x16f8], R24 ;  /* 0x0016f81801007387 */ /* 0x0001e60000100a00 */
[----:B0-----:R-:W3:Y:S01]  /*179f0*/  LDL.LU R24, [R1+0x160] ;  /* 0x0001600001187983 */ /* 0x001ee20000300800 */
[----:B------:R-:W3:Y:S02]  /*17a00*/  LDL.LU R25, [R1+0x164] ;  /* 0x0001640001197983 */ /* 0x000ee40000300800 */
[----:B------:R-:W2:Y:S02]  /*17a10*/  LDL.LU R26, [R1+0x168] ;  /* 0x00016800011a7983 */ /* 0x000ea40000300800 */
[----:B------:R-:W2:Y:S01]  /*17a20*/  LDL.LU R27, [R1+0x16c] ;  /* 0x00016c00011b7983 */ /* 0x000ea20000300800 */
[C---:B----4-:R-:W-:Y:S01]  /*17a30*/  HMMA.16816.F32 R16, R20.reuse, R12, R16 ;  /* 0x0000000c1410723c */ /* 0x050fe20000001810 */
[----:B--2---:R-:W-:Y:S01]  /*17a40*/  STL.64 [R1+0x1718], R26 ;  /* 0x0017181a01007387 */ /* 0x004fe20000100a00 */
[----:B---3--:R0:W-:Y:S03]  /*17a50*/  STL.64 [R1+0x1710], R24 ;  /* 0x0017101801007387 */ /* 0x0081e60000100a00 */
[----:B0-----:R-:W2:Y:S01]  /*17a60*/  LDL.LU R24, [R1+0xd0] ;  /* 0x0000d00001187983 */ /* 0x001ea20000300800 */
[----:B------:R-:W2:Y:S02]  /*17a70*/  LDL.LU R25, [R1+0xd4] ;  /* 0x0000d40001197983 */ /* 0x000ea40000300800 */
[----:B------:R-:W2:Y:S02]  /*17a80*/  LDL.LU R26, [R1+0xd8] ;  /* 0x0000d800011a7983 */ /* 0x000ea40000300800 */
[----:B------:R-:W2:Y:S11]  /*17a90*/  LDL.LU R27, [R1+0xdc] ;  /* 0x0000dc00011b7983 */ /* 0x000eb60000300800 */
[----:B------:R-:W-:Y:S02]  /*17aa0*/  @!UPT UIADD3 URZ, URZ, URZ, URZ ;  /* 0x0000003f3f3ff290 */ /* 0x000fe4000fffe03f */
[----:B------:R0:W-:Y:S01]  /*17ab0*/  STL.64 [R1+0x1b0], R16 ;  /* 0x0001b01001007387 */ /* 0x0001e20000100a00 */
[----:B------:R-:W-:Y:S03]  /*17ac0*/  STL.64 [R1+0x1b8], R18 ;  /* 0x0001b81201007387 */ /* 0x000fe60000100a00 */
[----:B0-----:R-:W3:Y:S02]  /*17ad0*/  LDL.LU.64 R16, [R1+0x1768] ;  /* 0x0017680001107983 */ /* 0x001ee40000300a00 */
[C---:B---3--:R-:W-:Y:S11]  /*17ae0*/  HMMA.16816.F32 R8, R20.reuse, R16, R8 ;  /* 0x000000101408723c */ /* 0x048ff60000001808 */
[----:B------:R-:W-:Y:S11]  /*17af0*/  @!UPT UIADD3 URZ, URZ, URZ, URZ ;  /* 0x0000003f3f3ff290 */ /* 0x000ff6000fffe03f */
[----:B------:R-:W-:Y:S01]  /*17b00*/  @!UPT UIADD3 URZ, URZ, URZ, URZ ;  /* 0x0000003f3f3ff290 */ /* 0x000fe2000fffe03f */
[----:B------:R0:W-:Y:S01]  /*17b10*/  STL.64 [R1+0x1a0], R8 ;  /* 0x0001a00801007387 */ /* 0x0001e20000100a00 */
[----:B------:R-:W-:Y:S03]  /*17b20*/  STL.64 [R1+0x1a8], R10 ;  /* 0x0001a80a01007387 */ /* 0x000fe60000100a00 */
[----:B0-----:R-:W3:Y:S02]  /*17b30*/  LDL.LU.64 R8, [R1+0x1760] ;  /* 0x0017600001087983 */ /* 0x001ee40000300a00 */
        /* <DEDUP_REMOVED lines=10> */
[----:B------:R-:W3:Y:S01]  /*17be0*/  LDL.LU.64 R6, [R1+0x1740] ;  /* 0x0017400001067983 */ /* 0x000ee20000300a00 */
[----:B------:R-:W3:Y:S02]  /*17bf0*/  LDL.LU.64 R4, [R1+0x1738] ;  /* 0x0017380001047983 */ /* 0x000ee40000300a00 */
[----:B------:R-:W3:Y:S02]  /*17c00*/  LDL.LU.64 R10, [R1+0x1730] ;  /* 0x00173000010a7983 */ /* 0x000ee40000300a00 */
[----:B------:R-:W3:Y:S11]  /*17c10*/  LDL.LU.64 R8, [R1+0x1728] ;  /* 0x0017280001087983 */ /* 0x000ef60000300a00 */
[----:B------:R-:W-:Y:S06]  /*17c20*/  @!UPT UIADD3 URZ, URZ, URZ, URZ ;  /* 0x0000003f3f3ff290 */ /* 0x000fec000fffe03f */
[----:B------:R0:W-:Y:S01]  /*17c30*/  STL.64 [R1+0x150], R20 ;  /* 0x0001501401007387 */ /* 0x0001e20000100a00 */
[----:B------:R3:W-:Y:S02]  /*17c40*/  STL.64 [R1+0x158], R22 ;  /* 0x0001581601007387 */ /* 0x0007e40000100a00 */
[----:B0-----:R-:W-:Y:S02]  /*17c50*/  IMAD.MOV.U32 R20, RZ, RZ, R15 ;  /* 0x000000ffff147224 */ /* 0x001fe400078e000f */
[----:B------:R-:W-:-:S07]  /*17c60*/  IMAD.MOV.U32 R21, RZ, RZ, R14 ;  /* 0x000000ffff157224 */ /* 0x000fce00078e000e */
[C---:B---3--:R-:W-:Y:S01]  /*17c70*/  HMMA.16816.F32 R20, R8.reuse, R20, R4 ;  /* 0x000000140814723c */ /* 0x048fe20000001804 */
[----:B------:R-:W2:Y:S11]  /*17c80*/  LDL.LU.64 R4, [R1+0x1720] ;  /* 0x0017200001047983 */ /* 0x000eb60000300a00 */
[----:B------:R-:W-:Y:S11]  /*17c90*/  @!UPT UIADD3 URZ, URZ, URZ, URZ ;  /* 0x0000003f3f3ff290 */ /* 0x000ff6000fffe03f */
[----:B------:R0:W-:Y:S01]  /*17ca0*/  STL.64 [R1+0x130], R20 ;  /* 0x0001301401007387 */ /* 0x0001e20000100a00 */
[----:B------:R1:W-:Y:S03]  /*17cb0*/  STL.64 [R1+0x138], R22 ;  /* 0x0001381601007387 */ /* 0x0003e60000100a00 */
[----:B0-----:R-:W3:Y:S01]  /*17cc0*/  LDL.LU R20, [R1+0x340] ;  /* 0x0003400001147983 */ /* 0x001ee20000300800 */
[----:B------:R-:W3:Y:S02]  /*17cd0*/  LDL.LU R21, [R1+0x344] ;  /* 0x0003440001157983 */ /* 0x000ee40000300800 */
[----:B-1----:R-:W4:Y:S02]  /*17ce0*/  LDL.LU R22, [R1+0x348] ;  /* 0x0003480001167983 */ /* 0x002f240000300800 */
[----:B------:R-:W4:Y:S01]  /*17cf0*/  LDL.LU R23, [R1+0x34c] ;  /* 0x00034c0001177983 */ /* 0x000f220000300800 */
[----:B--2---:R-:W-:Y:S01]  /*17d00*/  HMMA.16816.F32 R24, R8, R4, R24 ;  /* 0x000000040818723c */ /* 0x004fe20000001818 */
[----:B------:R-:W-:-:S02]  /*17d10*/  IMAD.MOV.U32 R28, RZ, RZ, R4 ;  /* 0x000000ffff1c7224 */ /* 0x000fc400078e0004 */
[----:B------:R-:W-:Y:S01]  /*17d20*/  IMAD.MOV.U32 R29, RZ, RZ, R5 ;  /* 0x000000ffff1d7224 */ /* 0x000fe200078e0005 */
[----:B----4-:R-:W-:Y:S01]  /*17d30*/  STL.64 [R1+0x16e0], R22 ;  /* 0x0016e01601007387 */ /* 0x010fe20000100a00 */
[----:B---3--:R0:W-:Y:S03]  /*17d40*/  STL.64 [R1+0x16d8], R20 ;  /* 0x0016d81401007387 */ /* 0x0081e60000100a00 */
[----:B0-----:R-:W2:Y:S01]  /*17d50*/  LDL.LU R20, [R1+0x300] ;  /* 0x0003000001147983 */ /* 0x001ea20000300800 */
[----:B------:R-:W2:Y:S11]  /*17d60*/  LDL.LU R21, [R1+0x304] ;  /* 0x0003040001157983 */ /* 0x000eb60000300800 */
[----:B------:R-:W-:Y:S03]  /*17d70*/  @!UPT UIADD3 URZ, URZ, URZ, URZ ;  /* 0x0000003f3f3ff290 */ /* 0x000fe6000fffe03f */
[----:B------:R-:W-:Y:S02]  /*17d80*/  STL.64 [R1+0x110], R24 ;  /* 0x0001101801007387 */ /* 0x000fe40000100a00 */
[----:B------:R0:W-:Y:S02]  /*17d90*/  STL.64 [R1+0x118], R26 ;  /* 0x0001181a01007387 */ /* 0x0001e40000100a00 */
[----:B0-----:R-:W3:Y:S01]  /*17da0*/  LDL.LU.64 R26, [R1+0x1718] ;  /* 0x00171800011a7983 */ /* 0x001ee20000300a00 */
[----:B------:R-:W3:Y:S02]  /*17db0*/  LDL.LU.64 R24, [R1+0x1710] ;  /* 0x0017100001187983 */ /* 0x000ee40000300a00 */
[----:B------:R-:W3:Y:S02]  /*17dc0*/  LDL.LU.64 R4, [R1+0x1708] ;  /* 0x0017080001047983 */ /* 0x000ee40000300a00 */
[C---:B---3--:R-:W-:Y:S01]  /*17dd0*/  HMMA.16816.F32 R4, R8.reuse, R4, R24 ;  /* 0x000000040804723c */ /* 0x048fe20000001818 */
[----:B------:R-:W3:Y:S01]  /*17de0*/  LDL.LU.64 R26, [R1+0x1700] ;  /* 0x00170000011a7983 */ /* 0x000ee20000300a00 */
[----:B------:R-:W4:Y:S11]  /*17df0*/  LDL.LU.64 R24, [R1+0x16f8] ;  /* 0x0016f80001187983 */ /* 0x000f360000300a00 */
[----:B------:R-:W-:Y:S10]  /*17e00*/  @!UPT UIADD3 URZ, URZ, URZ, URZ ;  /* 0x0000003f3f3ff290 */ /* 0x000ff4000fffe03f */
[----:B------:R-:W-:Y:S01]  /*17e10*/  STL.64 [R1+0xf0], R4 ;  /* 0x0000f00401007387 */ /* 0x000fe20000100a00 */
[----:B------:R0:W-:Y:S03]  /*17e20*/  STL.64 [R1+0xf8], R6 ;  /* 0x0000f80601007387 */ /* 0x0001e60000100a00 */
[----:B0-----:R-:W4:Y:S01]  /*17e30*/  LDL.LU.64 R6, [R1+0x16f0] ;  /* 0x0016f00001067983 */ /* 0x001f220000300a00 */
[----:B------:R-:W4:Y:S02]  /*17e40*/  LDL.LU.64 R4, [R1+0x16e8] ;  /* 0x0016e80001047983 */ /* 0x000f240000300a00 */
[----:B----4-:R-:W-:Y:S11]  /*17e50*/  HMMA.16816.F32 R4, R8, R24, R4 ;  /* 0x000000180804723c */ /* 0x010ff60000001804 */
[----:B------:R-:W-:Y:S11]  /*17e60*/  @!UPT UIADD3 URZ, URZ, URZ, URZ ;  /* 0x0000003f3f3ff290 */ /* 0x000ff6000fffe03f */
[----:B------:R-:W-:Y:S01]  /*17e70*/  @!UPT UIADD3 URZ, URZ, URZ, URZ ;  /* 0x0000003f3f3ff290 */ /* 0x000fe2000fffe03f */
[----:B------:R-:W-:Y:S01]  /*17e80*/  STL.64 [R1+0xd0], R4 ;  /* 0x0000d00401007387 */ /* 0x000fe20000100a00 */
[----:B---3--:R-:W-:Y:S02]  /*17e90*/  STL.64 [R1+0x1690], R26 ;  /* 0x0016901a01007387 */ /* 0x008fe40000100a00 */
[----:B------:R0:W-:Y:S02]  /*17ea0*/  STL.64 [R1+0x1688], R24 ;  /* 0x0016881801007387 */ /* 0x0001e40000100a00 */
[----:B0-----:R-:W3:Y:S01]  /*17eb0*/  LDL.LU R24, [R1+0x220] ;  /* 0x0002200001187983 */ /* 0x001ee20000300800 */
[----:B------:R-:W3:Y:S02]  /*17ec0*/  LDL.LU R25, [R1+0x224] ;  /* 0x0002240001197983 */ /* 0x000ee40000300800 */
[----:B------:R-:W3:Y:S02]  /*17ed0*/  LDL.LU R26, [R1+0x228] ;  /* 0x00022800011a7983 */ /* 0x000ee40000300800 */
[----:B------:R-:W3:Y:S02]  /*17ee0*/  LDL.LU R27, [R1+0x22c] ;  /* 0x00022c00011b7983 */ /* 0x000ee40000300800 */
[----:B------:R-:W-:-:S02]  /*17ef0*/  IMAD.MOV.U32 R22, RZ, RZ, R3 ;  /* 0x000000ffff167224 */ /* 0x000fc400078e0003 */
[----:B------:R-:W-:Y:S02]  /*17f00*/  IMAD.MOV.U32 R23, RZ, RZ, R2 ;  /* 0x000000ffff177224 */ /* 0x000fe400078e0002 */
[----:B------:R-:W-:Y:S02]  /*17f10*/  IMAD.MOV.U32 R3, RZ, RZ, R6 ;  /* 0x000000ffff037224 */ /* 0x000fe400078e0006 */
[----:B------:R-:W-:Y:S02]  /*17f20*/  IMAD.MOV.U32 R2, RZ, RZ, R7 ;  /* 0x000000ffff027224 */ /* 0x000fe400078e0007 */
[----:B------:R-:W0:Y:S01]  /*17f30*/  LDSM.16.MT88.4 R4, [R0+0x4180] ;  /* 0x004180000004783b */ /* 0x000e220000004200 */
[C---:B--2---:R-:W-:Y:S03]  /*17f40*/  HMMA.16816.F32 R20, R8.reuse, R16, R20 ;  /* 0x000000100814723c */ /* 0x044fe60000001814 */
[----:B0-----:R-:W-:Y:S01]  /*17f50*/  STL.64 [R1+0x16d0], R6 ;  /* 0x0016d00601007387 */ /* 0x001fe20000100a00 */
[----:B------:R0:W-:Y:S03]  /*17f60*/  STL.64 [R1+0x16c8], R4 ;  /* 0x0016c80401007387 */ /* 0x0001e60000100a00 */
[----:B0-----:R-:W2:Y:S01]  /*17f70*/  LDL.LU R4, [R1+0x330] ;  /* 0x0003300001047983 */ /* 0x001ea20000300800 */
[----:B------:R-:W2:Y:S02]  /*17f80*/  LDL.LU R5, [R1+0x334] ;  /* 0x0003340001057983 */ /* 0x000ea40000300800 */
[----:B------:R-:W2:Y:S02]  /*17f90*/  LDL.LU R6, [R1+0x338] ;  /* 0x0003380001067983 */ /* 0x000ea40000300800 */
[----:B------:R-:W2:Y:S01]  /*17fa0*/  LDL.LU R7, [R1+0x33c] ;  /* 0x00033c0001077983 */ /* 0x000ea20000300800 */
[----:B---3--:R-:W-:Y:S11]  /*17fb0*/  HMMA.16816.F32 R24, R8, R12, R24 ;  /* 0x0000000c0818723c */ /* 0x008ff60000001818 */
[----:B------:R-:W-:Y:S11]  /*17fc0*/  @!UPT UIADD3 URZ, URZ, URZ, URZ ;  /* 0x0000003f3f3ff290 */ /* 0x000ff6000fffe03f */
[----:B------:R-:W-:Y:S01]  /*17fd0*/  @!UPT UIADD3 URZ, URZ, URZ, URZ ;  /* 0x0000003f3f3ff290 */ /* 0x000fe2000fffe03f */
[----:B------:R-:W-:Y:S01]  /*17fe0*/  STL.64 [R1+0xa0], R24 ;  /* 0x0000a01801007387 */ /* 0x000fe20000100a00 */
[----:B------:R0:W-:Y:S02]  /*17ff0*/  STL.64 [R1+0xa8], R26 ;  /* 0x0000a81a01007387 */ /* 0x0001e40000100a00 */
[----:B0-----:R-:W-:Y:S02]  /*18000*/  IMAD.MOV.U32 R27, RZ, RZ, R12 ;  /* 0x000000ffff1b7224 */ /* 0x001fe400078e000c */
[----:B------:R-:W-:Y:S02]  /*18010*/  IMAD.MOV.U32 R26, RZ, RZ, R13 ;  /* 0x000000ffff1a7224 */ /* 0x000fe400078e000d */
[----:B------:R-:W0:Y:S04]  /*18020*/  LDSM.16.MT88.4 R12, [R0+0x6000] ;  /* 0x00600000000c783b */ /* 0x000e280000004200 */
[----:B0-----:R-:W-:Y:S01]  /*18030*/  STL.64 [R1+0x1630], R14 ;  /* 0x0016300e01007387 */ /* 0x001fe20000100a00 */
[----:B------:R-:W-:Y:S02]  /*18040*/  STL.64 [R1+0x1628], R12 ;  /* 0x0016280c01007387 */ /* 0x000fe40000100a00 */
[----:B------:R-:W-:Y:S02]  /*18050*/  STL.64 [R1+0x90], R20 ;  /* 0x0000901401007387 */ /* 0x000fe40000100a00 */
[----:B------:R0:W-:Y:S02]  /*18060*/  STL.64 [R1+0x98], R22 ;  /* 0x0000981601007387 */ /* 0x0001e40000100a00 */
[----:B0-----:R-:W3:Y:S01]  /*18070*/  LDL.LU.64 R22, [R1+0x16e0] ;  /* 0x0016e00001167983 */ /* 0x001ee20000300a00 */
[----:B------:R-:W3:Y:S02]  /*18080*/  LDL.LU.64 R20, [R1+0x16d8] ;  /* 0x0016d80001147983 */ /* 0x000ee40000300a00 */
[----:B------:R-:W-:-:S02]  /*18090*/  IMAD.MOV.U32 R12, RZ, RZ, R19 ;  /* 0x000000ffff0c7224 */ /* 0x000fc400078e0013 */
[----:B------:R-:W-:Y:S02]  /*180a0*/  IMAD.MOV.U32 R13, RZ, RZ, R18 ;  /* 0x000000ffff0d7224 */ /* 0x000fe400078e0012 */
[----:B------:R-:W-:Y:S02]  /*180b0*/  IMAD.MOV.U32 R15, RZ, RZ, R16 ;  /* 0x000000ffff0f7224 */ /* 0x000fe400078e0010 */
[----:B------:R-:W-:Y:S02]  /*180c0*/  IMAD.MOV.U32 R14, RZ, RZ, R17 ;  /* 0x000000ffff0e7224 */ /* 0x000fe400078e0011 */
[----:B------:R-:W0:Y:S04]  /*180d0*/  LDSM.16.MT88.4 R16, [R0+0x6080] ;  /* 0x006080000010783b */ /* 0x000e280000004200 */
[----:B0-----:R-:W-:Y:S01]  /*180e0*/  STL.64 [R1+0x15b0], R18 ;  /* 0x0015b01201007387 */ /* 0x001fe20000100a00 */
[----:B------:R0:W-:Y:S03]  /*180f0*/  STL.64 [R1+0x15a8], R16 ;  /* 0x0015a81001007387 */ /* 0x0001e60000100a00 */
[----:B0-----:R-:W4:Y:S01]  /*18100*/  LDL.LU.64 R16, [R1+0x20] ;  /* 0x0000200001107983 */ /* 0x001f220000300a00 */
[----:B------:R-:W2:Y:S02]  /*18110*/  LDL.64 R18, [R1+0x28] ;  /* 0x0000280001127983 */ /* 0x000ea40000100a00 */
[----:B------:R-:W-:Y:S01]  /*18120*/  STL.64 [R1+0x1648], R12 ;  /* 0x0016480c01007387 */ /* 0x000fe20000100a00 */
[C---:B---3--:R-:W-:Y:S11]  /*18130*/  HMMA.16816.F32 R20, R8.reuse, R12, R20 ;  /* 0x0000000c0814723c */ /* 0x048ff60000001814 */
[----:B------:R-:W-:Y:S11]  /*18140*/  @!UPT UIADD3 URZ, URZ, URZ, URZ ;  /* 0x0000003f3f3ff290 */ /* 0x000ff6000fffe03f */
[----:B------:R-:W-:Y:S01]  /*18150*/  @!UPT UIADD3 URZ, URZ, URZ, URZ ;  /* 0x0000003f3f3ff290 */ /* 0x000fe2000fffe03f */
[----:B------:R-:W-:Y:S01]  /*18160*/  STL.64 [R1+0x80], R20 ;  /* 0x0000801401007387 */ /* 0x000fe20000100a00 */
[----:B------:R-:W-:Y:S02]  /*18170*/  STL.64 [R1+0x88], R22 ;  /* 0x0000881601007387 */ /* 0x000fe40000100a00 */
[----:B------:R-:W0:Y:S02]  /*18180*/  LDSM.16.MT88.4 R20, [R0+0x6100] ;  /* 0x006100000014783b */ /* 0x000e240000004200 */
[----:B0-----:R-:W-:Y:S02]  /*18190*/  STL.64 [R1+0x1530], R22 ;  /* 0x0015301601007387 */ /* 0x001fe40000100a00 */
[----:B------:R0:W-:Y:S02]  /*181a0*/  STL.64 [R1+0x1528], R20 ;  /* 0x0015281401007387 */ /* 0x0001e40000100a00 */
[----:B0-----:R-:W2:Y:S01]  /*181b0*/  LDL.LU.64 R20, [R1+0x100] ;  /* 0x0001000001147983 */ /* 0x001ea20000300a00 */
[----:B------:R-:W3:Y:S01]  /*181c0*/  LDL.LU.64 R22, [R1+0x108] ;  /* 0x0001080001167983 */ /* 0x000ee20000300a00 */
[----:B--2---:R-:W-:Y:S02]  /*181d0*/  HMMA.16816.F32 R8, R8, R20, R4 ;  /* 0x000000140808723c */ /* 0x004fe40000001804 */
[----:B------:R-:W4:Y:S01]  /*181e0*/  LDL.LU.64 R6, [R1+0x16d0] ;  /* 0x0016d00001067983 */ /* 0x000f220000300a00 */
[----:B------:R-:W4:Y:S11]  /*181f0*/  LDL.LU.64 R4, [R1+0x16c8] ;  /* 0x0016c80001047983 */ /* 0x000f360000300a00 */
[----:B------:R-:W-:Y:S09]  /*18200*/  @!UPT UIADD3 URZ, URZ, URZ, URZ ;  /* 0x0000003f3f3ff290 */ /* 0x000ff2000fffe03f */
[----:B------:R-:W-:Y:S01]  /*18210*/  STL.64 [R1+0x70], R8 ;  /* 0x0000700801007387 */ /* 0x000fe20000100a00 */
[----:B------:R-:W-:Y:S02]  /*18220*/  STL.64 [R1+0x78], R10 ;  /* 0x0000780a01007387 */ /* 0x000fe40000100a00 */
[----:B------:R-:W2:Y:S02]  /*18230*/  LDL.LU R24, [R1] ;  /* 0x0000000001187983 */ /* 0x000ea40000300800 */
[----:B------:R-:W2:Y:S02]  /*18240*/  LDL.LU R25, [R1+0x4] ;  /* 0x0000040001197983 */ /* 0x000ea40000300800 */
[----:B------:R-:W-:Y:S02]  /*18250*/  IMAD.MOV.U32 R12, RZ, RZ, R15 ;  /* 0x000000ffff0c7224 */ /* 0x000fe400078e000f */
[----:B------:R-:W-:Y:S01]  /*18260*/  IMAD.MOV.U32 R13, RZ, RZ, R14 ;  /* 0x000000ffff0d7224 */ /* 0x000fe200078e000e */
[----:B------:R-:W0:Y:S04]  /*18270*/  LDSM.16.MT88.4 R8, [R0+0x6180] ;  /* 0x006180000008783b */ /* 0x000e280000004200 */
[----:B--2---:R1:W-:Y:S02]  /*18280*/  STL.64 [R1+0x1698], R24 ;  /* 0x0016981801007387 */ /* 0x0043e40000100a00 */
[----:B-1----:R-:W-:-:S02]  /*18290*/  IMAD.MOV.U32 R24, RZ, RZ, R28 ;  /* 0x000000ffff187224 */ /* 0x002fc400078e001c */
[----:B------:R-:W-:Y:S01]  /*182a0*/  IMAD.MOV.U32 R25, RZ, RZ, R29 ;  /* 0x000000ffff197224 */ /* 0x000fe200078e001d */
[----:B------:R-:W2:Y:S01]  /*182b0*/  LDL.LU R28, [R1+0x16c0] ;  /* 0x0016c000011c7983 */ /* 0x000ea20000300800 */
[----:B------:R-:W2:Y:S03]  /*182c0*/  LDL.LU R29, [R1+0x16bc] ;  /* 0x0016bc00011d7983 */ /* 0x000ea60000300800 */
[----:B------:R-:W-:Y:S01]  /*182d0*/  STL.64 [R1+0x16b0], R24 ;  /* 0x0016b01801007387 */ /* 0x000fe20000100a00 */
[----:B------:R-:W-:Y:S02]  /*182e0*/  STL.64 [R1+0x1660], R12 ;  /* 0x0016600c01007387 */ /* 0x000fe40000100a00 */
[----:B---3--:R-:W-:Y:S02]  /*182f0*/  STL.64 [R1+0x1640], R22 ;  /* 0x0016401601007387 */ /* 0x008fe40000100a00 */
[----:B------:R1:W-:Y:S02]  /*18300*/  STL.64 [R1+0x1638], R20 ;  /* 0x0016381401007387 */ /* 0x0003e40000100a00 */
[----:B-1----:R-:W3:Y:S01]  /*18310*/  LDL.LU R20, [R1+0x2b0] ;  /* 0x0002b00001147983 */ /* 0x002ee20000300800 */
[----:B------:R-:W3:Y:S02]  /*18320*/  LDL.LU R21, [R1+0x2b4] ;  /* 0x0002b40001157983 */ /* 0x000ee40000300800 */
[----:B------:R-:W2:Y:S02]  /*18330*/  LDL.LU R22, [R1+0x2b8] ;  /* 0x0002b80001167983 */ /* 0x000ea40000300800 */
[----:B------:R-:W2:Y:S02]  /*18340*/  LDL.LU R23, [R1+0x2bc] ;  /* 0x0002bc0001177983 */ /* 0x000ea40000300800 */
[----:B------:R-:W-:-:S02]  /*18350*/  IMAD.MOV.U32 R12, RZ, RZ, R27 ;  /* 0x000000ffff0c7224 */ /* 0x000fc400078e001b */
[----:B------:R-:W-:Y:S01]  /*18360*/  IMAD.MOV.U32 R13, RZ, RZ, R26 ;  /* 0x000000ffff0d7224 */ /* 0x000fe200078e001a */
[----:B------:R-:W4:Y:S01]  /*18370*/  LDL.LU R24, [R1+0x320] ;  /* 0x0003200001187983 */ /* 0x000f220000300800 */
[----:B------:R-:W4:Y:S02]  /*18380*/  LDL.LU R25, [R1+0x324] ;  /* 0x0003240001197983 */ /* 0x000f240000300800 */
[----:B------:R-:W4:Y:S02]  /*18390*/  LDL.LU R26, [R1+0x328] ;  /* 0x00032800011a7983 */ /* 0x000f240000300800 */
[----:B------:R-:W4:Y:S01]  /*183a0*/  LDL.LU R27, [R1+0x32c] ;  /* 0x00032c00011b7983 */ /* 0x000f220000300800 */
[----:B------:R1:W-:Y:S04]  /*183b0*/  STL.64 [R1+0x1678], R12 ;  /* 0x0016780c01007387 */ /* 0x0003e80000100a00 */
[----:B-1----:R-:W2:Y:S01]  /*183c0*/  LDL.LU R12, [R1+0x2e0] ;  /* 0x0002e000010c7983 */ /* 0x002ea20000300800 */
[----:B------:R-:W2:Y:S02]  /*183d0*/  LDL.LU R13, [R1+0x2e4] ;  /* 0x0002e400010d7983 */ /* 0x000ea40000300800 */
[----:B------:R-:W2:Y:S02]  /*183e0*/  LDL.LU R14, [R1+0x2e8] ;  /* 0x0002e800010e7983 */ /* 0x000ea40000300800 */
[----:B------:R-:W2:Y:S02]  /*183f0*/  LDL.LU R15, [R1+0x2ec] ;  /* 0x0002ec00010f7983 */ /* 0x000ea40000300800 */
[----:B--2---:R-:W-:Y:S01]  /*18400*/  STL.64 [R1+0x16a8], R14 ;  /* 0x0016a80e01007387 */ /* 0x004fe20000100a00 */
[----:B------:R1:W-:Y:S03]  /*18410*/  STL.64 [R1+0x16a0], R12 ;  /* 0x0016a00c01007387 */ /* 0x0003e60000100a00 */
[----:B-1----:R-:W2:Y:S01]  /*18420*/  LDL.LU R12, [R1+0x310] ;  /* 0x00031000010c7983 */ /* 0x002ea20000300800 */
[----:B------:R-:W2:Y:S02]  /*18430*/  LDL.LU R13, [R1+0x314] ;  /* 0x00031400010d7983 */ /* 0x000ea40000300800 */
[----:B------:R-:W2:Y:S02]  /*18440*/  LDL.LU R14, [R1+0x318] ;  /* 0x00031800010e7983 */ /* 0x000ea40000300800 */
[----:B------:R-:W2:Y:S01]  /*18450*/  LDL.LU R15, [R1+0x31c] ;  /* 0x00031c00010f7983 */ /* 0x000ea20000300800 */
[----:B------:R-:W-:Y:S01]  /*18460*/  STL.64 [R1+0x1658], R22 ;  /* 0x0016581601007387 */ /* 0x000fe20000100a00 */
[----:B---3--:R1:W-:Y:S03]  /*18470*/  STL.64 [R1+0x1650], R20 ;  /* 0x0016501401007387 */ /* 0x0083e60000100a00 */
[----:B-1----:R-:W3:Y:S01]  /*18480*/  LDL.LU R20, [R1+0x2c0] ;  /* 0x0002c00001147983 */ /* 0x002ee20000300800 */
[----:B------:R-:W3:Y:S02]  /*18490*/  LDL.LU R21, [R1+0x2c4] ;  /* 0x0002c40001157983 */ /* 0x000ee40000300800 */
[----:B------:R-:W2:Y:S02]  /*184a0*/  LDL.LU R22, [R1+0x2c8] ;  /* 0x0002c80001167983 */ /* 0x000ea40000300800 */
[----:B------:R-:W2:Y:S01]  /*184b0*/  LDL.LU R23, [R1+0x2cc] ;  /* 0x0002cc0001177983 */ /* 0x000ea20000300800 */
[C---:B----4-:R-:W-:Y:S01]  /*184c0*/  HMMA.16816.F32 R24, R4.reuse, R16, R24 ;  /* 0x000000100418723c */ /* 0x050fe20000001818 */
[----:B--2---:R-:W-:Y:S01]  /*184d0*/  STL.64 [R1+0x1670], R22 ;  /* 0x0016701601007387 */ /* 0x004fe20000100a00 */
[----:B---3--:R1:W-:Y:S03]  /*184e0*/  STL.64 [R1+0x1668], R20 ;  /* 0x0016681401007387 */ /* 0x0083e60000100a00 */
[----:B-1----:R-:W2:Y:S01]  /*184f0*/  LDL.LU R20, [R1+0x2d0] ;  /* 0x0002d00001147983 */ /* 0x002ea20000300800 */
[----:B------:R-:W2:Y:S02]  /*18500*/  LDL.LU R21, [R1+0x2d4] ;  /* 0x0002d40001157983 */ /* 0x000ea40000300800 */
[----:B------:R-:W2:Y:S02]  /*18510*/  LDL.LU R22, [R1+0x2d8] ;  /* 0x0002d80001167983 */ /* 0x000ea40000300800 */
[----:B------:R-:W2:Y:S01]  /*18520*/  LDL.LU R23, [R1+0x2dc] ;  /* 0x0002dc0001177983 */ /* 0x000ea20000300800 */
[----:B------:R-:W3:Y:S01]  /*18530*/  LDL.LU R0, [R1+0x16b8] ;  /* 0x0016b80001007983 */ /* 0x000ee20000300800 */
[----:B0-----:R-:W-:Y:S02]  /*18540*/  STL.64 [R1+0x14a8], R10 ;  /* 0x0014a80a01007387 */ /* 0x001fe40000100a00 */
[----:B------:R0:W-:Y:S02]  /*18550*/  STL.64 [R1+0x14a0], R8 ;  /* 0x0014a00801007387 */ /* 0x0001e40000100a00 */
[----:B0-----:R-:W4:Y:S01]  /*18560*/  LDL.LU R8, [R1+0x2f0] ;  /* 0x0002f00001087983 */ /* 0x001f220000300800 */
[----:B------:R-:W4:Y:S02]  /*18570*/  LDL.LU R9, [R1+0x2f4] ;  /* 0x0002f40001097983 */ /* 0x000f240000300800 */
[----:B------:R-:W4:Y:S02]  /*18580*/  LDL.LU R10, [R1+0x2f8] ;  /* 0x0002f800010a7983 */ /* 0x000f240000300800 */
[----:B------:R-:W4:Y:S02]  /*18590*/  LDL.LU R11, [R1+0x2fc] ;  /* 0x0002fc00010b7983 */ /* 0x000f240000300800 */
[----:B------:R0:W-:Y:S01]  /*185a0*/  STL.64 [R1+0x60], R24 ;  /* 0x0000601801007387 */ /* 0x0001e20000100a00 */
[----:B------:R1:W-:Y:S03]  /*185b0*/  STL.64 [R1+0x68], R26 ;  /* 0x0000681a01007387 */ /* 0x0003e60000100a00 */
[----:B0-----:R-:W1:Y:S02]  /*185c0*/  LDL.LU.64 R24, [R1+0x16b0] ;  /* 0x0016b00001187983 */ /* 0x001e640000300a00 */
[C---:B-1----:R-:W-:Y:S02]  /*185d0*/  HMMA.16816.F32 R24, R4.reuse, R24, R12 ;  /* 0x000000180418723c */ /* 0x042fe4000000180c */
[----:B------:R-:W2:Y:S01]  /*185e0*/  LDL.LU.64 R14, [R1+0x16a8] ;  /* 0x0016a800010e7983 */ /* 0x000ea20000300a00 */
[----:B------:R-:W2:Y:S11]  /*185f0*/  LDL.LU.64 R12, [R1+0x16a0] ;  /* 0x0016a000010c7983 */ /* 0x000eb60000300a00 */
[----:B------:R-:W-:Y:S09]  /*18600*/  @!UPT UIADD3 URZ, URZ, URZ, URZ ;  /* 0x0000003f3f3ff290 */ /* 0x000ff2000fffe03f */
[----:B------:R0:W-:Y:S01]  /*18610*/  STL.64 [R1+0x50], R24 ;  /* 0x0000501801007387 */ /* 0x0001e20000100a00 */
[----:B------:R4:W-:Y:S03]  /*18620*/  STL.64 [R1+0x58], R26 ;  /* 0x0000581a01007387 */ /* 0x0009e60000100a00 */
[----:B0-----:R-:W4:Y:S02]  /*18630*/  LDL.LU.64 R24, [R1+0x1698] ;  /* 0x0016980001187983 */ /* 0x001f240000300a00 */
[C---:B----4-:R-:W-:Y:S11]  /*18640*/  HMMA.16816.F32 R24, R4.reuse, R24, R8 ;  /* 0x000000180418723c */ /* 0x050ff60000001808 */
[----:B------:R-:W-:Y:S11]  /*18650*/  @!UPT UIADD3 URZ, URZ, URZ, URZ ;  /* 0x0000003f3f3ff290 */ /* 0x000ff6000fffe03f */
[----:B------:R-:W-:Y:S02]  /*18660*/  @!UPT UIADD3 URZ, URZ, URZ, URZ ;  /* 0x0000003f3f3ff290 */ /* 0x000fe4000fffe03f */
[----:B------:R-:W-:Y:S02]  /*18670*/  IMAD.MOV.U32 R9, RZ, RZ, R26 ;  /* 0x000000ffff097224 */ /* 0x000fe400078e001a */
[----:B------:R-:W-:Y:S02]  /*18680*/  IMAD.MOV.U32 R8, RZ, RZ, R27 ;  /* 0x000000ffff087224 */ /* 0x000fe400078e001b */
[----:B------:R-:W-:Y:S02]  /*18690*/  IMAD.MOV.U32 R11, RZ, RZ, R24 ;  /* 0x000000ffff0b7224 */ /* 0x000fe400078e0018 */
[----:B------:R-:W-:Y:S01]  /*186a0*/  IMAD.MOV.U32 R10, RZ, RZ, R25 ;  /* 0x000000ffff0a7224 */ /* 0x000fe200078e0019 */
[----:B------:R-:W4:Y:S01]  /*186b0*/  LDL.LU.64 R26, [R1+0x1690] ;  /* 0x00169000011a7983 */ /* 0x000f220000300a00 */
[----:B------:R-:W2:Y:S03]  /*186c0*/  LDL.LU.64 R24, [R1+0x1688] ;  /* 0x0016880001187983 */ /* 0x000ea60000300a00 */
[----:B------:R0:W-:Y:S01]  /*186d0*/  STL.64 [R1+0x14e8], R10 ;  /* 0x0014e80a01007387 */ /* 0x0001e20000100a00 */
[----:B------:R4:W-:Y:S03]  /*186e0*/  STL.64 [R1+0x14e0], R8 ;  /* 0x0014e00801007387 */ /* 0x0009e60000100a00 */
[----:B0-----:R-:W3:Y:S01]  /*186f0*/  LDL.LU.64 R10, [R1+0x8] ;  /* 0x00000800010a7983 */ /* 0x001ee20000300a00 */
[----:B--2---:R-:W-:Y:S01]  /*18700*/  HMMA.16816.F32 R12, R4, R24, R12 ;  /* 0x00000018040c723c */ /* 0x004fe2000000180c */
[----:B----4-:R-:W-:-:S02]  /*18710*/  IMAD.MOV.U32 R8, RZ, RZ, R27 ;  /* 0x000000ffff087224 */ /* 0x010fc400078e001b */
[----:B---3--:R0:W-:Y:S01]  /*18720*/  STL.64 [R1+0x1618], R10 ;  /* 0x0016180a01007387 */ /* 0x0081e20000100a00 */
[----:B------:R-:W2:Y:S02]  /*18730*/  LDL.LU R27, [R1+0x1680] ;  /* 0x00168000011b7983 */ /* 0x000ea40000300800 */
[----:B------:R-:W3:Y:S01]  /*18740*/  LDL.LU R9, [R1+0x294] ;  /* 0x0002940001097983 */ /* 0x000ee20000300800 */
[----:B0-----:R-:W3:Y:S01]  /*18750*/  LDL.LU R10, [R1+0x298] ;  /* 0x00029800010a7983 */ /* 0x001ee20000300800 */
[----:B------:R-:W3:Y:S11]  /*18760*/  LDL.LU R11, [R1+0x29c] ;  /* 0x00029c00010b7983 */ /* 0x000ef60000300800 */
[----:B------:R-:W-:Y:S04]  /*18770*/  @!UPT UIADD3 URZ, URZ, URZ, URZ ;  /* 0x0000003f3f3ff290 */ /* 0x000fe8000fffe03f */
[----:B------:R0:W-:Y:S02]  /*18780*/  STL.64 [R1+0x30], R12 ;  /* 0x0000300c01007387 */ /* 0x0001e40000100a00 */
[----:B------:R-:W-:Y:S01]  /*18790*/  STL.64 [R1+0x38], R14 ;  /* 0x0000380e01007387 */ /* 0x000fe20000100a00 */
[----:B0-----:R-:W4:Y:S04]  /*187a0*/  LDL.LU.64 R12, [R1+0x1678] ;  /* 0x00167800010c7983 */ /* 0x001f280000300a00 */
[----:B--2---:R0:W-:Y:S01]  /*187b0*/  STL.64 [R1+0x1620], R26 ;  /* 0x0016201a01007387 */ /* 0x0041e20000100a00 */
[----:B------:R-:W2:Y:S02]  /*187c0*/  LDL.LU R24, [R1+0x2a0] ;  /* 0x0002a00001187983 */ /* 0x000ea40000300800 */
[----:B------:R-:W2:Y:S01]  /*187d0*/  LDL.LU R25, [R1+0x2a4] ;  /* 0x0002a40001197983 */ /* 0x000ea20000300800 */
[----:B0-----:R-:W2:Y:S01]  /*187e0*/  LDL.LU R26, [R1+0x2a8] ;  /* 0x0002a800011a7983 */ /* 0x001ea20000300800 */
[C---:B----4-:R-:W-:Y:S03]  /*187f0*/  HMMA.16816.F32 R12, R4.reuse, R12, R20 ;  /* 0x0000000c040c723c */ /* 0x050fe60000001814 */
[----:B------:R-:W4:Y:S01]  /*18800*/  LDL.LU.64 R22, [R1+0x1670] ;  /* 0x0016700001167983 */ /* 0x000f220000300a00 */
[----:B------:R-:W4:Y:S11]  /*18810*/  LDL.LU.64 R20, [R1+0x1668] ;  /* 0x0016680001147983 */ /* 0x000f360000300a00 */
[----:B------:R-:W-:Y:S08]  /*18820*/  @!UPT UIADD3 URZ, URZ, URZ, URZ ;  /* 0x0000003f3f3ff290 */ /* 0x000ff0000fffe03f */
[----:B------:R0:W-:Y:S01]  /*18830*/  STL.64 [R1+0x120], R12 ;  /* 0x0001200c01007387 */ /* 0x0001e20000100a00 */
[----:B------:R4:W-:Y:S03]  /*18840*/  STL.64 [R1+0x128], R14 ;  /* 0x0001280e01007387 */ /* 0x0009e60000100a00 */
[----:B0-----:R-:W4:Y:S02]  /*18850*/  LDL.LU.64 R12, [R1+0x1660] ;  /* 0x00166000010c7983 */ /* 0x001f240000300a00 */
[C---:B----4-:R-:W-:Y:S02]  /*18860*/  HMMA.16816.F32 R12, R4.reuse, R12, R20 ;  /* 0x0000000c040c723c */ /* 0x050fe40000001814 */
[----:B------:R-:W4:Y:S01]  /*18870*/  LDL.LU.64 R22, [R1+0x1658] ;  /* 0x0016580001167983 */ /* 0x000f220000300a00 */
[----:B------:R-:W4:Y:S11]  /*18880*/  LDL.LU.64 R20, [R1+0x1650] ;  /* 0x0016500001147983 */ /* 0x000f360000300a00 */
[----:B------:R-:W-:Y:S09]  /*18890*/  @!UPT UIADD3 URZ, URZ, URZ, URZ ;  /* 0x0000003f3f3ff290 */ /* 0x000ff2000fffe03f */
[----:B------:R0:W-:Y:S01]  /*188a0*/  STL.64 [R1+0x140], R12 ;  /* 0x0001400c01007387 */ /* 0x0001e20000100a00 */
[----:B------:R4:W-:Y:S03]  /*188b0*/  STL [R1+0x148], R14 ;  /* 0x0001480e01007387 */ /* 0x0009e60000100800 */
[----:B0-----:R-:W4:Y:S01]  /*188c0*/  LDL.LU.64 R12, [R1+0x1648] ;  /* 0x00164800010c7983 */ /* 0x001f220000300a00 */
[----:B------:R-:W-:Y:S02]  /*188d0*/  IMAD.MOV.U32 R27, RZ, RZ, R0 ;  /* 0x000000ffff1b7224 */ /* 0x000fe400078e0000 */
[----:B------:R-:W-:Y:S02]  /*188e0*/  IMAD.MOV.U32 R0, RZ, RZ, R15 ;  /* 0x000000ffff007224 */ /* 0x000fe400078e000f */
[C---:B----4-:R-:W-:Y:S01]  /*188f0*/  HMMA.16816.F32 R12, R4.reuse, R12, R20 ;  /* 0x0000000c040c723c */ /* 0x050fe20000001814 */
[----:B------:R-:W4:Y:S01]  /*18900*/  LDL.LU.64 R22, [R1+0x1640] ;  /* 0x0016400001167983 */ /* 0x000f220000300a00 */
[----:B------:R-:W2:Y:S11]  /*18910*/  LDL.LU.64 R20, [R1+0x1638] ;  /* 0x0016380001147983 */ /* 0x000eb60000300a00 */
[----:B------:R-:W-:Y:S10]  /*18920*/  @!UPT UIADD3 URZ, URZ, URZ, URZ ;  /* 0x0000003f3f3ff290 */ /* 0x000ff4000fffe03f */
[----:B------:R-:W-:Y:S01]  /*18930*/  STL.64 [R1+0x180], R12 ;  /* 0x0001800c01007387 */ /* 0x000fe20000100a00 */
[----:B------:R0:W-:Y:S03]  /*18940*/  STL.64 [R1+0x188], R14 ;  /* 0x0001880e01007387 */ /* 0x0001e60000100a00 */
[----:B0-----:R-:W3:Y:S01]  /*18950*/  LDL.LU.64 R14, [R1+0x1630] ;  /* 0x00163000010e7983 */ /* 0x001ee20000300a00 */
[----:B------:R-:W3:Y:S01]  /*18960*/  LDL.LU.64 R12, [R1+0x1628] ;  /* 0x00162800010c7983 */ /* 0x000ee20000300a00 */
[----:B--2---:R-:W-:Y:S02]  /*18970*/  HMMA.16816.F32 R4, R4, R20, R24 ;  /* 0x000000140404723c */ /* 0x004fe40000001818 */
[----:B----4-:R0:W-:Y:S06]  /*18980*/  STL.64 [R1+0x15b8], R22 ;  /* 0x0015b81601007387 */ /* 0x0101ec0000100a00 */
[----:B---3--:R-:W-:Y:S11]  /*18990*/  HMMA.16816.F32 R8, R12, R18, R8 ;  /* 0x000000120c08723c */ /* 0x008ff60000001808 */
[----:B------:R-:W-:Y:S04]  /*189a0*/  @!UPT UIADD3 URZ, URZ, URZ, URZ ;  /* 0x0000003f3f3ff290 */ /* 0x000fe8000fffe03f */
[----:B------:R1:W-:Y:S01]  /*189b0*/  STL.64 [R1+0x190], R4 ;  /* 0x0001900401007387 */ /* 0x0003e20000100a00 */
[----:B------:R-:W-:Y:S07]  /*189c0*/  STL.64 [R1+0x198], R6 ;  /* 0x0001980601007387 */ /* 0x000fee0000100a00 */
[----:B------:R2:W-:Y:S01]  /*189d0*/  STL.64 [R1+0x200], R8 ;  /* 0x0002000801007387 */ /* 0x0005e20000100a00 */
[----:B------:R3:W-:Y:S02]  /*189e0*/  STL.64 [R1+0x208], R10 ;  /* 0x0002080a01007387 */ /* 0x0007e40000100a00 */
[----:B0-----:R-:W4:Y:S02]  /*189f0*/  LDL.64 R22, [R1+0xe8] ;  /* 0x0000e80001167983 */ /* 0x001f240000100a00 */
[----:B-1----:R-:W-:-:S02]  /*18a00*/  IMAD.MOV.U32 R5, RZ, RZ, R18 ;  /* 0x000000ffff057224 */ /* 0x002fc400078e0012 */
[----:B------:R-:W-:Y:S01]  /*18a10*/  IMAD.MOV.U32 R4, RZ, RZ, R19 ;  /* 0x000000ffff047224 */ /* 0x000fe200078e0013 */
[----:B----4-:R0:W-:Y:S01]  /*18a20*/  STL.64 [R1+0x15d0], R22 ;  /* 0x0015d01601007387 */ /* 0x0101e20000100a00 */
[----:B------:R-:W4:Y:S02]  /*18a30*/  LDL.LU R16, [R1+0x210] ;  /* 0x0002100001107983 */ /* 0x000f240000300800 */
[----:B------:R-:W4:Y:S02]  /*18a40*/  LDL.LU R17, [R1+0x214] ;  /* 0x0002140001117983 */ /* 0x000f240000300800 */
[----:B------:R-:W4:Y:S01]  /*18a50*/  LDL.LU R18, [R1+0x218] ;  /* 0x0002180001127983 */ /* 0x000f220000300800 */
[----:B------:R-:W4:Y:S01]  /*18a60*/  LDL.LU R19, [R1+0x21c] ;  /* 0x00021c0001137983 */ /* 0x000f220000300800 */
[----:B--2---:R-:W2:Y:S02]  /*18a70*/  LDL.LU R8, [R1+0x280] ;  /* 0x0002800001087983 */ /* 0x004ea40000300800 */
[----:B------:R-:W2:Y:S02]  /*18a80*/  LDL.LU R9, [R1+0x284] ;  /* 0x0002840001097983 */ /* 0x000ea40000300800 */
[----:B---3--:R-:W2:Y:S01]  /*18a90*/  LDL.LU R10, [R1+0x288] ;  /* 0x00028800010a7983 */ /* 0x008ea20000300800 */
[----:B------:R-:W2:Y:S01]  /*18aa0*/  LDL.LU R11, [R1+0x28c] ;  /* 0x00028c00010b7983 */ /* 0x000ea20000300800 */
[----:B------:R-:W2:Y:S03]  /*18ab0*/  LDL.64 R26, [R1+0x18] ;  /* 0x00001800011a7983 */ /* 0x000ea60000100a00 */
[----:B0-----:R-:W3:Y:S04]  /*18ac0*/  LDL.LU.64 R22, [R1+0xb8] ;  /* 0x0000b80001167983 */ /* 0x001ee80000300a00 */
[----:B---3--:R0:W-:Y:S04]  /*18ad0*/  STL.64 [R1+0x15e8], R22 ;  /* 0x0015e81601007387 */ /* 0x0081e80000100a00 */
[----:B0-----:R-:W3:Y:S04]  /*18ae0*/  LDL.64 R22, [R1+0xc8] ;  /* 0x0000c80001167983 */ /* 0x001ee80000100a00 */
[----:B---3--:R0:W-:Y:S01]  /*18af0*/  STL.64 [R1+0x1600], R22 ;  /* 0x0016001601007387 */ /* 0x0081e20000100a00 */
[----:B------:R-:W3:Y:S02]  /*18b00*/  LDL.LU R20, [R1+0x260] ;  /* 0x0002600001147983 */ /* 0x000ee40000300800 */
[----:B------:R-:W3:Y:S01]  /*18b10*/  LDL.LU R21, [R1+0x264] ;  /* 0x0002640001157983 */ /* 0x000ee20000300800 */
[----:B0-----:R-:W2:Y:S01]  /*18b20*/  LDL.LU R22, [R1+0x268] ;  /* 0x0002680001167983 */ /* 0x001ea20000300800 */
[----:B------:R-:W2:Y:S03]  /*18b30*/  LDL.LU R23, [R1+0x26c] ;  /* 0x00026c0001177983 */ /* 0x000ea60000300800 */
[----:B--2---:R-:W-:Y:S01]  /*18b40*/  STL.64 [R1+0x1610], R22 ;  /* 0x0016101601007387 */ /* 0x004fe20000100a00 */
[----:B---3--:R0:W-:Y:S03]  /*18b50*/  STL.64 [R1+0x1608], R20 ;  /* 0x0016081401007387 */ /* 0x0081e60000100a00 */
[----:B0-----:R-:W2:Y:S01]  /*18b60*/  LDL.LU R20, [R1+0x270] ;  /* 0x0002700001147983 */ /* 0x001ea20000300800 */
[----:B------:R-:W2:Y:S02]  /*18b70*/  LDL.LU R21, [R1+0x274] ;  /* 0x0002740001157983 */ /* 0x000ea40000300800 */
[----:B------:R-:W2:Y:S02]  /*18b80*/  LDL.LU R22, [R1+0x278] ;  /* 0x0002780001167983 */ /* 0x000ea40000300800 */
[----:B------:R-:W2:Y:S01]  /*18b90*/  LDL.LU R23, [R1+0x27c] ;  /* 0x00027c0001177983 */ /* 0x000ea20000300800 */
[----:B----4-:R-:W-:Y:S01]  /*18ba0*/  STL.64 [R1+0x15c8], R18 ;  /* 0x0015c81201007387 */ /* 0x010fe20000100a00 */
[----:B------:R0:W-:Y:S03]  /*18bb0*/  STL.64 [R1+0x15c0], R16 ;  /* 0x0015c01001007387 */ /* 0x0001e60000100a00 */
[----:B0-----:R-:W3:Y:S01]  /*18bc0*/  LDL.LU R16, [R1+0x230] ;  /* 0x0002300001107983 */ /* 0x001ee20000300800 */
[----:B------:R-:W3:Y:S02]  /*18bd0*/  LDL.LU R17, [R1+0x234] ;  /* 0x0002340001117983 */ /* 0x000ee40000300800 */
[----:B------:R-:W4:Y:S02]  /*18be0*/  LDL.LU R18, [R1+0x238] ;  /* 0x0002380001127983 */ /* 0x000f240000300800 */
[----:B------:R-:W4:Y:S01]  /*18bf0*/  LDL.LU R19, [R1+0x23c] ;  /* 0x00023c0001137983 */ /* 0x000f220000300800 */
[----:B------:R-:W-:Y:S01]  /*18c00*/  HMMA.16816.F32 R8, R12, R26, R8 ;  /* 0x0000001a0c08723c */ /* 0x000fe20000001808 */
[----:B----4-:R-:W-:Y:S01]  /*18c10*/  STL.64 [R1+0x15e0], R18 ;  /* 0x0015e01201007387 */ /* 0x010fe20000100a00 */
[----:B---3--:R0:W-:Y:S03]  /*18c20*/  STL.64 [R1+0x15d8], R16 ;  /* 0x0015d81001007387 */ /* 0x0081e60000100a00 */
[----:B0-----:R-:W3:Y:S01]  /*18c30*/  LDL.LU R16, [R1+0x240] ;  /* 0x0002400001107983 */ /* 0x001ee20000300800 */
[----:B------:R-:W3:Y:S02]  /*18c40*/  LDL.LU R17, [R1+0x244] ;  /* 0x0002440001117983 */ /* 0x000ee40000300800 */
[----:B------:R-:W4:Y:S02]  /*18c50*/  LDL.LU R18, [R1+0x248] ;  /* 0x0002480001127983 */ /* 0x000f240000300800 */
[----:B------:R-:W4:Y:S02]  /*18c60*/  LDL.LU R19, [R1+0x24c] ;  /* 0x00024c0001137983 */ /* 0x000f240000300800 */
[----:B------:R-:W-:-:S02]  /*18c70*/  IMAD.MOV.U32 R7, RZ, RZ, R26 ;  /* 0x000000ffff077224 */ /* 0x000fc400078e001a */
[----:B------:R-:W-:-:S10]  /*18c80*/  IMAD.MOV.U32 R6, RZ, RZ, R27 ;  /* 0x000000ffff067224 */ /* 0x000fd400078e001b */
[----:B------:R-:W-:Y:S02]  /*18c90*/  IMAD.MOV.U32 R25, RZ, RZ, R10 ;  /* 0x000000ffff197224 */ /* 0x000fe400078e000a */
[----:B------:R-:W-:Y:S01]  /*18ca0*/  IMAD.MOV.U32 R24, RZ, RZ, R11 ;  /* 0x000000ffff187224 */ /* 0x000fe200078e000b */
[----:B----4-:R-:W-:Y:S01]  /*18cb0*/  STL.64 [R1+0x15f8], R18 ;  /* 0x0015f81201007387 */ /* 0x010fe20000100a00 */
[----:B---3--:R0:W-:Y:S03]  /*18cc0*/  STL.64 [R1+0x15f0], R16 ;  /* 0x0015f01001007387 */ /* 0x0081e60000100a00 */
[----:B0-----:R-:W3:Y:S01]  /*18cd0*/  LDL.LU R16, [R1+0x250] ;  /* 0x0002500001107983 */ /* 0x001ee20000300800 */
[----:B------:R-:W3:Y:S02]  /*18ce0*/  LDL.LU R17, [R1+0x254] ;  /* 0x0002540001117983 */ /* 0x000ee40000300800 */
[----:B------:R-:W3:Y:S02]  /*18cf0*/  LDL.LU R18, [R1+0x258] ;  /* 0x0002580001127983 */ /* 0x000ee40000300800 */
[----:B------:R-:W3:Y:S01]  /*18d00*/  LDL.LU R19, [R1+0x25c] ;  /* 0x00025c0001137983 */ /* 0x000ee20000300800 */
[----:B------:R-:W4:Y:S01]  /*18d10*/  LDL.LU.64 R26, [R1+0x1620] ;  /* 0x00162000011a7983 */ /* 0x000f220000300a00 */
[----:B------:R-:W-:Y:S02]  /*18d20*/  STL.64 [R1+0x280], R8 ;  /* 0x0002800801007387 */ /* 0x000fe40000100a00 */
[----:B------:R-:W2:Y:S02]  /*18d30*/  LDL.LU.64 R10, [R1+0x1618] ;  /* 0x00161800010a7983 */ /* 0x000ea40000300a00 */
[C---:B--2---:R-:W-:Y:S11]  /*18d40*/  HMMA.16816.F32 R20, R12.reuse, R10, R20 ;  /* 0x0000000a0c14723c */ /* 0x044ff60000001814 */
[----:B------:R-:W-:Y:S11]  /*18d50*/  @!UPT UIADD3 URZ, URZ, URZ, URZ ;  /* 0x0000003f3f3ff290 */ /* 0x000ff6000fffe03f */
[----:B------:R-:W-:Y:S01]  /*18d60*/  @!UPT UIADD3 URZ, URZ, URZ, URZ ;  /* 0x0000003f3f3ff290 */ /* 0x000fe2000fffe03f */
[----:B------:R-:W-:Y:S01]  /*18d70*/  STL.64 [R1+0x270], R20 ;  /* 0x0002701401007387 */ /* 0x000fe20000100a00 */
[----:B------:R0:W-:Y:S03]  /*18d80*/  STL.64 [R1+0x278], R22 ;  /* 0x0002781601007387 */ /* 0x0001e60000100a00 */
[----:B0-----:R-:W4:Y:S01]  /*18d90*/  LDL.LU.64 R22, [R1+0x1610] ;  /* 0x0016100001167983 */ /* 0x001f220000300a00 */
[----:B------:R-:W4:Y:S02]  /*18da0*/  LDL.LU.64 R20, [R1+0x1608] ;  /* 0x0016080001147983 */ /* 0x000f240000300a00 */
[C---:B----4-:R-:W-:Y:S11]  /*18db0*/  HMMA.16816.F32 R20, R12.reuse, R26, R20 ;  /* 0x0000001a0c14723c */ /* 0x050ff60000001814 */
[----:B------:R-:W-:Y:S11]  /*18dc0*/  @!UPT UIADD3 URZ, URZ, URZ, URZ ;  /* 0x0000003f3f3ff290 */ /* 0x000ff6000fffe03f */
[----:B------:R-:W-:Y:S01]  /*18dd0*/  @!UPT UIADD3 URZ, URZ, URZ, URZ ;  /* 0x0000003f3f3ff290 */ /* 0x000fe2000fffe03f */
[----:B------:R-:W-:Y:S01]  /*18de0*/  STL.64 [R1+0x260], R20 ;  /* 0x0002601401007387 */ /* 0x000fe20000100a00 */
[----:B------:R0:W-:Y:S03]  /*18df0*/  STL.64 [R1+0x268], R22 ;  /* 0x0002681601007387 */ /* 0x0001e60000100a00 */
[----:B0-----:R-:W3:Y:S01]  /*18e00*/  LDL.LU.64 R22, [R1+0x1600] ;  /* 0x0016000001167983 */ /* 0x001ee20000300a00 */
[----:B------:R-:W-:Y:S02]  /*18e10*/  STL.64 [R1+0x1580], R26 ;  /* 0x0015801a01007387 */ /* 0x000fe40000100a00 */
[----:B------:R0:W-:Y:S02]  /*18e20*/  STL.64 [R1+0x1578], R24 ;  /* 0x0015781801007387 */ /* 0x0001e40000100a00 */
[----:B0-----:R-:W2:Y:S01]  /*18e30*/  LDL.LU R24, [R1+0x1e0] ;  /* 0x0001e00001187983 */ /* 0x001ea20000300800 */
[----:B------:R-:W2:Y:S02]  /*18e40*/  LDL.LU R25, [R1+0x1e4] ;  /* 0x0001e40001197983 */ /* 0x000ea40000300800 */
[----:B------:R-:W4:Y:S02]  /*18e50*/  LDL.LU R26, [R1+0x1e8] ;  /* 0x0001e800011a7983 */ /* 0x000f240000300800 */
[----:B------:R-:W4:Y:S01]  /*18e60*/  LDL.LU R27, [R1+0x1ec] ;  /* 0x0001ec00011b7983 */ /* 0x000f220000300800 */
[----:B---3--:R-:W-:Y:S01]  /*18e70*/  HMMA.16816.F32 R16, R12, R22, R16 ;  /* 0x000000160c10723c */ /* 0x008fe20000001810 */
[----:B------:R-:W-:-:S02]  /*18e80*/  IMAD.MOV.U32 R9, RZ, RZ, R22 ;  /* 0x000000ffff097224 */ /* 0x000fc400078e0016 */
[----:B------:R-:W-:Y:S01]  /*18e90*/  IMAD.MOV.U32 R8, RZ, RZ, R23 ;  /* 0x000000ffff087224 */ /* 0x000fe200078e0017 */
[----:B----4-:R-:W-:Y:S01]  /*18ea0*/  STL.64 [R1+0x1590], R26 ;  /* 0x0015901a01007387 */ /* 0x010fe20000100a00 */
[----:B--2---:R-:W-:Y:S11]  /*18eb0*/  STL.64 [R1+0x1588], R24 ;  /* 0x0015881801007387 */ /* 0x004ff60000100a00 */
[----:B------:R-:W-:Y:S07]  /*18ec0*/  @!UPT UIADD3 URZ, URZ, URZ, URZ ;  /* 0x0000003f3f3ff290 */ /* 0x000fee000fffe03f */
[----:B------:R-:W-:Y:S01]  /*18ed0*/  STL.64 [R1+0x2a0], R16 ;  /* 0x0002a01001007387 */ /* 0x000fe20000100a00 */
[----:B------:R0:W-:Y:S03]  /*18ee0*/  STL.64 [R1+0x2a8], R18 ;  /* 0x0002a81201007387 */ /* 0x0001e60000100a00 */
[----:B0-----:R-:W2:Y:S01]  /*18ef0*/  LDL.LU.64 R18, [R1+0x15f8] ;  /* 0x0015f80001127983 */ /* 0x001ea20000300a00 */
[----:B------:R-:W2:Y:S02]  /*18f00*/  LDL.LU.64 R16, [R1+0x15f0] ;  /* 0x0015f00001107983 */ /* 0x000ea40000300a00 */
[----:B------:R-:W2:Y:S02]  /*18f10*/  LDL.LU.64 R22, [R1+0x15e8] ;  /* 0x0015e80001167983 */ /* 0x000ea40000300a00 */
[----:B------:R-:W-:Y:S01]  /*18f20*/  STL.64 [R1+0x15a0], R10 ;  /* 0x0015a00a01007387 */ /* 0x000fe20000100a00 */
[----:B------:R0:W-:Y:S04]  /*18f30*/  STL.64 [R1+0x1598], R8 ;  /* 0x0015980801007387 */ /* 0x0001e80000100a00 */
[----:B0-----:R-:W3:Y:S01]  /*18f40*/  LDL.LU R8, [R1+0x1f0] ;  /* 0x0001f00001087983 */ /* 0x001ee20000300800 */
[----:B------:R-:W3:Y:S02]  /*18f50*/  LDL.LU R9, [R1+0x1f4] ;  /* 0x0001f40001097983 */ /* 0x000ee40000300800 */
[----:B------:R-:W3:Y:S02]  /*18f60*/  LDL.LU R10, [R1+0x1f8] ;  /* 0x0001f800010a7983 */ /* 0x000ee40000300800 */
[----:B------:R-:W3:Y:S01]  /*18f70*/  LDL.LU R11, [R1+0x1fc] ;  /* 0x0001fc00010b7983 */ /* 0x000ee20000300800 */
        /* <DEDUP_REMOVED lines=20> */
[----:B--2---:R-:W-:Y:S01]  /*190c0*/  HMMA.16816.F32 R12, R12, R22, R16 ;  /* 0x000000160c0c723c */ /* 0x004fe20000001810 */
[----:B------:R-:W3:Y:S01]  /*190d0*/  LDL.LU.64 R18, [R1+0x15b0] ;  /* 0x0015b00001127983 */ /* 0x000ee20000300a00 */
[----:B------:R-:W3:Y:S02]  /*190e0*/  LDL.LU.64 R16, [R1+0x15a8] ;  /* 0x0015a80001107983 */ /* 0x000ee40000300a00 */
[----:B------:R-:W-:Y:S02]  /*190f0*/  STL.64 [R1+0x1538], R22 ;  /* 0x0015381601007387 */ /* 0x000fe40000100a00 */
[----:B------:R-:W2:Y:S11]  /*19100*/  LDL.LU R20, [R1+0x1d0] ;  /* 0x0001d00001147983 */ /* 0x000eb60000300800 */
[----:B------:R-:W-:Y:S06]  /*19110*/  @!UPT UIADD3 URZ, URZ, URZ, URZ ;  /* 0x0000003f3f3ff290 */ /* 0x000fec000fffe03f */
[----:B------:R-:W-:Y:S01]  /*19120*/  STL.64 [R1+0x2d0], R12 ;  /* 0x0002d00c01007387 */ /* 0x000fe20000100a00 */
[----:B------:R0:W-:Y:S02]  /*19130*/  STL.64 [R1+0x2d8], R14 ;  /* 0x0002d80e01007387 */ /* 0x0001e40000100a00 */
[----:B------:R-:W2:Y:S02]  /*19140*/  LDL.LU R21, [R1+0x1d4] ;  /* 0x0001d40001157983 */ /* 0x000ea40000300800 */
[----:B0-----:R-:W-:Y:S02]  /*19150*/  IMAD.MOV.U32 R14, RZ, RZ, R25 ;  /* 0x000000ffff0e7224 */ /* 0x001fe400078e0019 */
[----:B------:R-:W-:-:S05]  /*19160*/  IMAD.MOV.U32 R15, RZ, RZ, R24 ;  /* 0x000000ffff0f7224 */ /* 0x000fca00078e0018 */
[----:B------:R-:W-:Y:S01]  /*19170*/  STL.64 [R1+0x1558], R14 ;  /* 0x0015580e01007387 */ /* 0x000fe20000100a00 */
[----:B---3--:R-:W-:Y:S03]  /*19180*/  HMMA.16816.F32 R24, R16, R26, R8 ;  /* 0x0000001a1018723c */ /* 0x008fe60000001808 */
[----:B------:R-:W2:Y:S01]  /*19190*/  LDL.LU.64 R10, [R1+0x15a0] ;  /* 0x0015a000010a7983 */ /* 0x000ea20000300a00 */
[----:B------:R-:W3:Y:S11]  /*191a0*/  LDL.LU.64 R8, [R1+0x1598] ;  /* 0x0015980001087983 */ /* 0x000ef60000300a00 */
[----:B------:R-:W-:Y:S08]  /*191b0*/  @!UPT UIADD3 URZ, URZ, URZ, URZ ;  /* 0x0000003f3f3ff290 */ /* 0x000ff0000fffe03f */
[----:B------:R-:W-:Y:S01]  /*191c0*/  STL.64 [R1+0x350], R24 ;  /* 0x0003501801007387 */ /* 0x000fe20000100a00 */
[----:B------:R0:W-:Y:S03]  /*191d0*/  STL.64 [R1+0x358], R26 ;  /* 0x0003581a01007387 */ /* 0x0001e60000100a00 */
[----:B0-----:R-:W4:Y:S01]  /*191e0*/  LDL.LU.64 R26, [R1+0x1590] ;  /* 0x00159000011a7983 */ /* 0x001f220000300a00 */
[----:B------:R-:W4:Y:S02]  /*191f0*/  LDL.LU.64 R24, [R1+0x1588] ;  /* 0x0015880001187983 */ /* 0x000f240000300a00 */
[----:B------:R-:W-:Y:S02]  /*19200*/  IMAD.MOV.U32 R14, RZ, RZ, R7 ;  /* 0x000000ffff0e7224 */ /* 0x000fe400078e0007 */
[----:B------:R-:W-:Y:S02]  /*19210*/  IMAD.MOV.U32 R15, RZ, RZ, R6 ;  /* 0x000000ffff0f7224 */ /* 0x000fe400078e0006 */
[----:B------:R-:W-:-:S02]  /*19220*/  IMAD.MOV.U32 R22, RZ, RZ, R29 ;  /* 0x000000ffff167224 */ /* 0x000fc400078e001d */
[----:B------:R-:W-:-:S03]  /*19230*/  IMAD.MOV.U32 R23, RZ, RZ, R28 ;  /* 0x000000ffff177224 */ /* 0x000fc600078e001c */
[C---:B----4-:R-:W-:Y:S01]  /*19240*/  HMMA.16816.F32 R12, R16.reuse, R14, R24 ;  /* 0x0000000e100c723c */ /* 0x050fe20000001818 */
[----:B------:R-:W4:Y:S01]  /*19250*/  LDL.LU.64 R26, [R1+0x1580] ;  /* 0x00158000011a7983 */ /* 0x000f220000300a00 */
[----:B------:R-:W4:Y:S11]  /*19260*/  LDL.LU.64 R24, [R1+0x1578] ;  /* 0x0015780001187983 */ /* 0x000f360000300a00 */
[----:B------:R-:W-:Y:S10]  /*19270*/  @!UPT UIADD3 URZ, URZ, URZ, URZ ;  /* 0x0000003f3f3ff290 */ /* 0x000ff4000fffe03f */
[----:B------:R-:W-:Y:S01]  /*19280*/  STL.64 [R1+0x340], R12 ;  /* 0x0003400c01007387 */ /* 0x000fe20000100a00 */
[----:B------:R2:W-:Y:S02]  /*19290*/  STL.64 [R1+0x348], R14 ;  /* 0x0003480e01007387 */ /* 0x0005e40000100a00 */
[----:B--2---:R-:W-:Y:S07]  /*192a0*/  HMMA.16816.F32 R12, R16, R10, R20 ;  /* 0x0000000a100c723c */ /* 0x004fee0000001814 */
[----:B------:R-:W-:-:S02]  /*192b0*/  IMAD.MOV.U32 R22, RZ, RZ, R5 ;  /* 0x000000ffff167224 */ /* 0x000fc400078e0005 */
[----:B------:R-:W-:Y:S11]  /*192c0*/  IMAD.MOV.U32 R23, RZ, RZ, R4 ;  /* 0x000000ffff177224 */ /* 0x000ff600078e0004 */
[----:B------:R-:W-:Y:S03]  /*192d0*/  @!UPT UIADD3 URZ, URZ, URZ, URZ ;  /* 0x0000003f3f3ff290 */ /* 0x000fe6000fffe03f */
[----:B------:R0:W-:Y:S01]  /*192e0*/  STL.64 [R1+0x330], R12 ;  /* 0x0003300c01007387 */ /* 0x0001e20000100a00 */
[----:B------:R-:W-:Y:S02]  /*192f0*/  IMAD.MOV.U32 R29, RZ, RZ, R14 ;  /* 0x000000ffff1d7224 */ /* 0x000fe400078e000e */
[----:B------:R-:W-:Y:S02]  /*19300*/  IMAD.MOV.U32 R28, RZ, RZ, R15 ;  /* 0x000000ffff1c7224 */ /* 0x000fe400078e000f */
[----:B------:R-:W-:Y:S02]  /*19310*/  STL.64 [R1+0x1550], R22 ;  /* 0x0015501601007387 */ /* 0x000fe40000100a00 */
[----:B---3--:R-:W-:Y:S02]  /*19320*/  IMAD.MOV.U32 R14, RZ, RZ, R9 ;  /* 0x000000ffff0e7224 */ /* 0x008fe400078e0009 */
[----:B------:R-:W-:Y:S01]  /*19330*/  IMAD.MOV.U32 R15, RZ, RZ, R8 ;  /* 0x000000ffff0f7224 */ /* 0x000fe200078e0008 */
[----:B------:R-:W2:Y:S01]  /*19340*/  LDL.LU R4, [R1+0x130] ;  /* 0x0001300001047983 */ /* 0x000ea20000300800 */
[----:B------:R-:W2:Y:S02]  /*19350*/  LDL.LU R5, [R1+0x134] ;  /* 0x0001340001057983 */ /* 0x000ea40000300800 */
[----:B------:R-:W3:Y:S02]  /*19360*/  LDL.LU R6, [R1+0x138] ;  /* 0x0001380001067983 */ /* 0x000ee40000300800 */
[----:B------:R-:W3:Y:S01]  /*19370*/  LDL.LU R7, [R1+0x13c] ;  /* 0x00013c0001077983 */ /* 0x000ee20000300800 */
[----:B------:R1:W-:Y:S01]  /*19380*/  STL.64 [R1+0x1570], R14 ;  /* 0x0015700e01007387 */ /* 0x0003e20000100a00 */
[----:B0-----:R-:W4:Y:S02]  /*19390*/  LDL.LU R12, [R1+0x1c0] ;  /* 0x0001c000010c7983 */ /* 0x001f240000300800 */
[----:B------:R-:W4:Y:S01]  /*193a0*/  LDL.LU R13, [R1+0x1c4] ;  /* 0x0001c400010d7983 */ /* 0x000f220000300800 */
[----:B-1----:R-:W4:Y:S01]  /*193b0*/  LDL.LU R14, [R1+0x1c8] ;  /* 0x0001c800010e7983 */ /* 0x002f220000300800 */
[----:B------:R-:W4:Y:S02]  /*193c0*/  LDL.LU R15, [R1+0x1cc] ;  /* 0x0001cc00010f7983 */ /* 0x000f240000300800 */
[----:B------:R-:W2:Y:S02]  /*193d0*/  LDL.LU R20, [R1+0x1a0] ;  /* 0x0001a00001147983 */ /* 0x000ea40000300800 */
[----:B------:R-:W2:Y:S01]  /*193e0*/  LDL.LU R21, [R1+0x1a4] ;  /* 0x0001a40001157983 */ /* 0x000ea20000300800 */
[----:B------:R-:W2:Y:S01]  /*193f0*/  LDL.LU R22, [R1+0x1a8] ;  /* 0x0001a80001167983 */ /* 0x000ea20000300800 */
[----:B------:R-:W2:Y:S03]  /*19400*/  LDL.LU R23, [R1+0x1ac] ;  /* 0x0001ac0001177983 */ /* 0x000ea60000300800 */
        /* <DEDUP_REMOVED lines=8> */
[----:B0-----:R-:W3:Y:S01]  /*19490*/  LDL.LU R4, [R1+0x170] ;  /* 0x0001700001047983 */ /* 0x001ee20000300800 */
[----:B------:R-:W3:Y:S02]  /*194a0*/  LDL.LU R5, [R1+0x174] ;  /* 0x0001740001057983 */ /* 0x000ee40000300800 */
[----:B------:R-:W3:Y:S02]  /*194b0*/  LDL.LU R6, [R1+0x178] ;  /* 0x0001780001067983 */ /* 0x000ee40000300800 */
[----:B------:R-:W3:Y:S01]  /*194c0*/  LDL.LU R7, [R1+0x17c] ;  /* 0x00017c0001077983 */ /* 0x000ee20000300800 */
[----:B------:R0:W-:Y:S01]  /*194d0*/  STL.64 [R1+0x1500], R10 ;  /* 0x0015000a01007387 */ /* 0x0001e20000100a00 */
[----:B------:R-:W2:Y:S02]  /*194e0*/  LDL.LU R8, [R1+0x110] ;  /* 0x0001100001087983 */ /* 0x000ea40000300800 */
[----:B------:R-:W2:Y:S01]  /*194f0*/  LDL.LU R9, [R1+0x114] ;  /* 0x0001140001097983 */ /* 0x000ea20000300800 */
[----:B0-----:R-:W2:Y:S01]  /*19500*/  LDL.LU R10, [R1+0x118] ;  /* 0x00011800010a7983 */ /* 0x001ea20000300800 */
[----:B------:R-:W2:Y:S01]  /*19510*/  LDL.LU R11, [R1+0x11c] ;  /* 0x00011c00010b7983 */ /* 0x000ea20000300800 */
[C---:B----4-:R-:W-:Y:S02]  /*19520*/  HMMA.16816.F32 R12, R16.reuse, R26, R12 ;  /* 0x0000001a100c723c */ /* 0x050fe4000000180c */
[----:B--2---:R-:W-:Y:S01]  /*19530*/  STL.64 [R1+0x1510], R10 ;  /* 0x0015100a01007387 */ /* 0x004fe20000100a00 */
[----:B------:R0:W-:Y:S03]  /*19540*/  STL.64 [R1+0x1508], R8 ;  /* 0x0015080801007387 */ /* 0x0001e60000100a00 */
[----:B0-----:R-:W2:Y:S01]  /*19550*/  LDL.LU R8, [R1+0x150] ;  /* 0x0001500001087983 */ /* 0x001ea20000300800 */
[----:B------:R-:W2:Y:S02]  /*19560*/  LDL.LU R9, [R1+0x154] ;  /* 0x0001540001097983 */ /* 0x000ea40000300800 */
[----:B------:R-:W2:Y:S02]  /*19570*/  LDL.LU R10, [R1+0x158] ;  /* 0x00015800010a7983 */ /* 0x000ea40000300800 */
[----:B------:R-:W2:Y:S01]  /*19580*/  LDL.LU R11, [R1+0x15c] ;  /* 0x00015c00010b7983 */ /* 0x000ea20000300800 */
[----:B------:R0:W-:Y:S04]  /*19590*/  STL [R1+0x13a8], R29 ;  /* 0x0013a81d01007387 */ /* 0x0001e80000100800 */
[----:B0-----:R-:W4:Y:S07]  /*195a0*/  LDL R29, [R1+0x390] ;  /* 0x00039000011d7983 */ /* 0x001f2e0000100800 */
[----:B------:R-:W-:Y:S02]  /*195b0*/  STL.64 [R1+0x320], R12 ;  /* 0x0003200c01007387 */ /* 0x000fe40000100a00 */
[----:B------:R0:W-:Y:S02]  /*195c0*/  STL.64 [R1+0x328], R14 ;  /* 0x0003280e01007387 */ /* 0x0001e40000100a00 */
[----:B0-----:R-:W2:Y:S01]  /*195d0*/  LDL.LU.64 R14, [R1+0x1570] ;  /* 0x00157000010e7983 */ /* 0x001ea20000300a00 */
[----:B------:R-:W-:Y:S02]  /*195e0*/  STL.64 [R1+0x14f8], R26 ;  /* 0x0014f81a01007387 */ /* 0x000fe40000100a00 */
[----:B------:R0:W-:Y:S02]  /*195f0*/  STL.64 [R1+0x14f0], R24 ;  /* 0x0014f01801007387 */ /* 0x0001e40000100a00 */
[----:B0-----:R-:W3:Y:S01]  /*19600*/  LDL.LU R24, [R1+0xf0] ;  /* 0x0000f00001187983 */ /* 0x001ee20000300800 */
[----:B------:R-:W3:Y:S02]  /*19610*/  LDL.LU R25, [R1+0xf4] ;  /* 0x0000f40001197983 */ /* 0x000ee40000300800 */
[----:B------:R-:W3:Y:S02]  /*19620*/  LDL.LU R26, [R1+0xf8] ;  /* 0x0000f800011a7983 */ /* 0x000ee40000300800 */
[----:B------:R-:W3:Y:S01]  /*19630*/  LDL.LU R27, [R1+0xfc] ;  /* 0x0000fc00011b7983 */ /* 0x000ee20000300800 */
[C---:B--2---:R-:W-:Y:S01]  /*19640*/  HMMA.16816.F32 R12, R16.reuse, R14, R20 ;  /* 0x0000000e100c723c */ /* 0x044fe20000001814 */
[----:B---3--:R0:W-:Y:S01]  /*19650*/  STL.64 [R1+0x1520], R26 ;  /* 0x0015201a01007387 */ /* 0x0081e20000100a00 */
[----:B------:R-:W-:Y:S03]  /*19660*/  STL.64 [R1+0x1518], R24 ;  /* 0x0015181801007387 */ /* 0x000fe60000100a00 */
[----:B0-----:R-:W2:Y:S01]  /*19670*/  LDL.LU.64 R26, [R1+0x28] ;  /* 0x00002800011a7983 */ /* 0x001ea20000300a00 */
[----:B------:R-:W3:Y:S02]  /*19680*/  LDL.LU.64 R22, [R1+0x1568] ;  /* 0x0015680001167983 */ /* 0x000ee40000300a00 */
[----:B------:R-:W3:Y:S11]  /*19690*/  LDL.LU.64 R20, [R1+0x1560] ;  /* 0x0015600001147983 */ /* 0x000ef60000300a00 */
[----:B------:R-:W-:Y:S04]  /*196a0*/  @!UPT UIADD3 URZ, URZ, URZ, URZ ;  /* 0x0000003f3f3ff290 */ /* 0x000fe8000fffe03f */
[----:B------:R-:W-:Y:S01]  /*196b0*/  STL.64 [R1+0x310], R12 ;  /* 0x0003100c01007387 */ /* 0x000fe20000100a00 */
[----:B------:R0:W-:Y:S04]  /*196c0*/  STL.64 [R1+0x318], R14 ;  /* 0x0003180e01007387 */ /* 0x0001e80000100a00 */
[----:B0-----:R-:W3:Y:S02]  /*196d0*/  LDL.LU.64 R14, [R1+0x1558] ;  /* 0x00155800010e7983 */ /* 0x001ee40000300a00 */
[C---:B---3--:R-:W-:Y:S11]  /*196e0*/  HMMA.16816.F32 R20, R16.reuse, R14, R20 ;  /* 0x0000000e1014723c */ /* 0x048ff60000001814 */
[----:B------:R-:W-:Y:S11]  /*196f0*/  @!UPT UIADD3 URZ, URZ, URZ, URZ ;  /* 0x0000003f3f3ff290 */ /* 0x000ff6000fffe03f */
[----:B------:R-:W-:Y:S01]  /*19700*/  @!UPT UIADD3 URZ, URZ, URZ, URZ ;  /* 0x0000003f3f3ff290 */ /* 0x000fe2000fffe03f */
[----:B------:R-:W-:Y:S01]  /*19710*/  STL.64 [R1+0x300], R20 ;  /* 0x0003001401007387 */ /* 0x000fe20000100a00 */
[----:B------:R0:W-:Y:S03]  /*19720*/  STL.64 [R1+0x308], R22 ;  /* 0x0003081601007387 */ /* 0x0001e60000100a00 */
[----:B0-----:R-:W3:Y:S01]  /*19730*/  LDL.LU.64 R22, [R1+0x1550] ;  /* 0x0015500001167983 */ /* 0x001ee20000300a00 */
[----:B------:R0:W-:Y:S03]  /*19740*/  STL.64 [R1+0x14c8], R14 ;  /* 0x0014c80e01007387 */ /* 0x0001e60000100a00 */
[----:B0-----:R-:W2:Y:S01]  /*19750*/  LDL.LU.64 R14, [R1+0x18] ;  /* 0x00001800010e7983 */ /* 0x001ea20000300a00 */
[C---:B---3--:R-:W-:Y:S03]  /*19760*/  HMMA.16816.F32 R20, R16.reuse, R22, R4 ;  /* 0x000000161014723c */ /* 0x048fe60000001804 */
[----:B------:R-:W2:Y:S01]  /*19770*/  LDL.LU.64 R6, [R1+0x1548] ;  /* 0x0015480001067983 */ /* 0x000ea20000300a00 */
[----:B------:R-:W2:Y:S11]  /*19780*/  LDL.LU.64 R4, [R1+0x1540] ;  /* 0x0015400001047983 */ /* 0x000eb60000300a00 */
[----:B------:R-:W-:Y:S08]  /*19790*/  @!UPT UIADD3 URZ, URZ, URZ, URZ ;  /* 0x0000003f3f3ff290 */ /* 0x000ff0000fffe03f */
[----:B------:R-:W-:Y:S01]  /*197a0*/  STL.64 [R1+0x2f0], R20 ;  /* 0x0002f01401007387 */ /* 0x000fe20000100a00 */
[----:B------:R0:W-:Y:S03]  /*197b0*/  STL.64 [R1+0x2f8], R22 ;  /* 0x0002f81601007387 */ /* 0x0001e60000100a00 */
[----:B0-----:R-:W3:Y:S02]  /*197c0*/  LDL.LU.64 R22, [R1+0x1538] ;  /* 0x0015380001167983 */ /* 0x001ee40000300a00 */
[----:B---3--:R-:W-:Y:S07]  /*197d0*/  HMMA.16816.F32 R16, R16, R22, R8 ;  /* 0x000000161010723c */ /* 0x008fee0000001808 */
[----:B------:R-:W-:-:S02]  /*197e0*/  IMAD.MOV.U32 R9, RZ, RZ, R22 ;  /* 0x000000ffff097224 */ /* 0x000fc400078e0016 */
[----:B------:R-:W-:Y:S11]  /*197f0*/  IMAD.MOV.U32 R8, RZ, RZ, R23 ;  /* 0x000000ffff087224 */ /* 0x000ff600078e0017 */
[----:B------:R-:W-:Y:S03]  /*19800*/  @!UPT UIADD3 URZ, URZ, URZ, URZ ;  /* 0x0000003f3f3ff290 */ /* 0x000fe6000fffe03f */
[----:B------:R-:W-:Y:S01]  /*19810*/  STL.64 [R1+0x2b0], R16 ;  /* 0x0002b01001007387 */ /* 0x000fe20000100a00 */
[----:B------:R0:W-:Y:S02]  /*19820*/  STL.64 [R1+0x2b8], R18 ;  /* 0x0002b81201007387 */ /* 0x0001e40000100a00 */
[----:B------:R-:W2:Y:S02]  /*19830*/  LDL.LU.64 R22, [R1+0x1530] ;  /* 0x0015300001167983 */ /* 0x000ea40000300a00 */
[----:B------:R-:W2:Y:S02]  /*19840*/  LDL.LU.64 R20, [R1+0x1528] ;  /* 0x0015280001147983 */ /* 0x000ea40000300a00 */
[----:B0-----:R-:W-:Y:S02]  /*19850*/  IMAD.MOV.U32 R18, RZ, RZ, R9 ;  /* 0x000000ffff127224 */ /* 0x001fe400078e0009 */
[----:B------:R-:W-:-:S05]  /*19860*/  IMAD.MOV.U32 R19, RZ, RZ, R8 ;  /* 0x000000ffff137224 */ /* 0x000fca00078e0008 */
[----:B------:R0:W-:Y:S01]  /*19870*/  STL.64 [R1+0x14b0], R18 ;  /* 0x0014b01201007387 */ /* 0x0001e20000100a00 */
[----:B------:R-:W3:Y:S02]  /*19880*/  LDL.LU R16, [R1+0xd0] ;  /* 0x0000d00001107983 */ /* 0x000ee40000300800 */
[----:B------:R-:W3:Y:S02]  /*19890*/  LDL.LU R17, [R1+0xd4] ;  /* 0x0000d40001117983 */ /* 0x000ee40000300800 */
[----:B0-----:R-:W-:Y:S02]  /*198a0*/  IMAD.MOV.U32 R18, RZ, RZ, R3 ;  /* 0x000000ffff127224 */ /* 0x001fe400078e0003 */
[----:B------:R-:W-:Y:S01]  /*198b0*/  IMAD.MOV.U32 R19, RZ, RZ, R2 ;  /* 0x000000ffff137224 */ /* 0x000fe200078e0002 */
[----:B--2---:R-:W-:Y:S07]  /*198c0*/  HMMA.16816.F32 R8, R20, R26, R4 ;  /* 0x0000001a1408723c */ /* 0x004fee0000001804 */
[----:B------:R-:W-:-:S02]  /*198d0*/  IMAD.MOV.U32 R5, RZ, RZ, R26 ;  /* 0x000000ffff057224 */ /* 0x000fc400078e001a */
[----:B------:R-:W-:Y:S02]  /*198e0*/  IMAD.MOV.U32 R4, RZ, RZ, R27 ;  /* 0x000000ffff047224 */ /* 0x000fe400078e001b */
[----:B------:R-:W2:Y:S01]  /*198f0*/  LDL.LU.64 R26, [R1+0x1520] ;  /* 0x00152000011a7983 */ /* 0x000ea20000300a00 */
[----:B------:R-:W2:Y:S11]  /*19900*/  LDL.LU.64 R24, [R1+0x1518] ;  /* 0x0015180001187983 */ /* 0x000eb60000300a00 */
[----:B------:R0:W-:Y:S01]  /*19910*/  STL.64 [R1+0x290], R8 ;  /* 0x0002900801007387 */ /* 0x0001e20000100a00 */
[----:B------:R-:W-:-:S02]  /*19920*/  IMAD.MOV.U32 R3, RZ, RZ, R10 ;  /* 0x000000ffff037224 */ /* 0x000fc400078e000a */
        /* <DEDUP_REMOVED lines=11> */
[----:B------:R-:W-:Y:S02]  /*199e0*/  IMAD.MOV.U32 R3, RZ, RZ, R14 ;  /* 0x000000ffff037224 */ /* 0x000fe400078e000e */
[----:B------:R-:W-:Y:S02]  /*199f0*/  IMAD.MOV.U32 R2, RZ, RZ, R15 ;  /* 0x000000ffff027224 */ /* 0x000fe400078e000f */
[----:B------:R-:W3:Y:S01]  /*19a00*/  LDL.LU.64 R14, [R1+0xc8] ;  /* 0x0000c800010e7983 */ /* 0x000ee20000300a00 */
[----:B--2---:R-:W-:Y:S01]  /*19a10*/  HMMA.16816.F32 R24, R20, R10, R24 ;  /* 0x0000000a1418723c */ /* 0x004fe20000001818 */
[----:B------:R-:W-:-:S02]  /*19a20*/  IMAD.MOV.U32 R7, RZ, RZ, R10 ;  /* 0x000000ffff077224 */ /* 0x000fc400078e000a */
[----:B------:R-:W-:Y:S11]  /*19a30*/  IMAD.MOV.U32 R6, RZ, RZ, R11 ;  /* 0x000000ffff067224 */ /* 0x000ff600078e000b */
[----:B------:R-:W-:Y:S09]  /*19a40*/  @!UPT UIADD3 URZ, URZ, URZ, URZ ;  /* 0x0000003f3f3ff290 */ /* 0x000ff2000fffe03f */
[----:B------:R-:W-:Y:S01]  /*19a50*/  STL.64 [R1+0x240], R24 ;  /* 0x0002401801007387 */ /* 0x000fe20000100a00 */
[----:B------:R0:W-:Y:S03]  /*19a60*/  STL.64 [R1+0x248], R26 ;  /* 0x0002481a01007387 */ /* 0x0001e60000100a00 */
[----:B0-----:R-:W3:Y:S01]  /*19a70*/  LDL.LU.64 R26, [R1+0x14f8] ;  /* 0x0014f800011a7983 */ /* 0x001ee20000300a00 */
[----:B------:R-:W2:Y:S02]  /*19a80*/  LDL.LU.64 R24, [R1+0x14f0] ;  /* 0x0014f00001187983 */ /* 0x000ea40000300a00 */
[----:B------:R-:W2:Y:S02]  /*19a90*/  LDL.LU.64 R10, [R1+0x14e8] ;  /* 0x0014e800010a7983 */ /* 0x000ea40000300a00 */
[----:B------:R-:W4:Y:S01]  /*19aa0*/  LDL.LU.64 R8, [R1+0x14e0] ;  /* 0x0014e00001087983 */ /* 0x000f220000300a00 */
[----:B------:R-:W-:Y:S01]  /*19ab0*/  STL.64 [R1+0x14b8], R6 ;  /* 0x0014b80601007387 */ /* 0x000fe20000100a00 */
[----:B---3--:R-:W-:Y:S03]  /*19ac0*/  HMMA.16816.F32 R16, R20, R26, R16 ;  /* 0x0000001a1410723c */ /* 0x008fe60000001810 */
[----:B------:R4:W-:Y:S01]  /*19ad0*/  STL.64 [R1+0x1458], R26 ;  /* 0x0014581a01007387 */ /* 0x0009e20000100a00 */
[----:B--2---:R0:W-:Y:S03]  /*19ae0*/  STL.64 [R1+0x1450], R24 ;  /* 0x0014501801007387 */ /* 0x0041e60000100a00 */
[----:B----4-:R-:W-:-:S02]  /*19af0*/  IMAD.MOV.U32 R26, RZ, RZ, R9 ;  /* 0x000000ffff1a7224 */ /* 0x010fc400078e0009 */
[----:B------:R-:W-:Y:S02]  /*19b00*/  IMAD.MOV.U32 R27, RZ, RZ, R8 ;  /* 0x000000ffff1b7224 */ /* 0x000fe400078e0008 */
[----:B0-----:R-:W-:Y:S02]  /*19b10*/  IMAD.MOV.U32 R24, RZ, RZ, R11 ;  /* 0x000000ffff187224 */ /* 0x001fe400078e000b */
[----:B------:R-:W-:-:S10]  /*19b20*/  IMAD.MOV.U32 R25, RZ, RZ, R10 ;  /* 0x000000ffff197224 */ /* 0x000fd400078e000a */
[----:B------:R-:W-:Y:S01]  /*19b30*/  STL.64 [R1+0x230], R16 ;  /* 0x0002301001007387 */ /* 0x000fe20000100a00 */
[----:B------:R-:W-:Y:S02]  /*19b40*/  STL.64 [R1+0x238], R18 ;  /* 0x0002381201007387 */ /* 0x000fe40000100a00 */
[----:B------:R0:W-:Y:S02]  /*19b50*/  STL.64 [R1+0x1468], R26 ;  /* 0x0014681a01007387 */ /* 0x0001e40000100a00 */
[----:B------:R-:W-:Y:S02]  /*19b60*/  STL.64 [R1+0x1460], R24 ;  /* 0x0014601801007387 */ /* 0x000fe40000100a00 */
[----:B0-----:R-:W-:Y:S02]  /*19b70*/  IMAD.MOV.U32 R26, RZ, RZ, R3 ;  /* 0x000000ffff1a7224 */ /* 0x001fe400078e0003 */
[----:B------:R-:W-:-:S05]  /*19b80*/  IMAD.MOV.U32 R27, RZ, RZ, R2 ;  /* 0x000000ffff1b7224 */ /* 0x000fca00078e0002 */
[----:B------:R0:W-:Y:S02]  /*19b90*/  STL.64 [R1+0x1480], R26 ;  /* 0x0014801a01007387 */ /* 0x0001e40000100a00 */
[----:B0-----:R-:W-:Y:S02]  /*19ba0*/  IMAD.MOV.U32 R26, RZ, RZ, R5 ;  /* 0x000000ffff1a7224 */ /* 0x001fe400078e0005 */
[----:B------:R-:W-:-:S05]  /*19bb0*/  IMAD.MOV.U32 R27, RZ, RZ, R4 ;  /* 0x000000ffff1b7224 */ /* 0x000fca00078e0004 */
[----:B------:R0:W-:Y:S01]  /*19bc0*/  STL.64 [R1+0x14c0], R26 ;  /* 0x0014c01a01007387 */ /* 0x0001e20000100a00 */
[----:B------:R-:W2:Y:S02]  /*19bd0*/  LDL.LU R24, [R1+0x90] ;  /* 0x0000900001187983 */ /* 0x000ea40000300800 */
[----:B------:R-:W2:Y:S01]  /*19be0*/  LDL.LU R25, [R1+0x94] ;  /* 0x0000940001197983 */ /* 0x000ea20000300800 */
[----:B0-----:R-:W3:Y:S01]  /*19bf0*/  LDL.LU R26, [R1+0x98] ;  /* 0x00009800011a7983 */ /* 0x001ee20000300800 */
[----:B------:R-:W3:Y:S03]  /*19c00*/  LDL.LU R27, [R1+0x9c] ;  /* 0x00009c00011b7983 */ /* 0x000ee60000300800 */
[----:B---3--:R-:W-:Y:S01]  /*19c10*/  STL.64 [R1+0x14d8], R26 ;  /* 0x0014d81a01007387 */ /* 0x008fe20000100a00 */
[----:B--2---:R0:W-:Y:S03]  /*19c20*/  STL.64 [R1+0x14d0], R24 ;  /* 0x0014d01801007387 */ /* 0x0041e60000100a00 */
[----:B0-----:R-:W2:Y:S01]  /*19c30*/  LDL.LU R24, [R1+0xa0] ;  /* 0x0000a00001187983 */ /* 0x001ea20000300800 */
[----:B------:R-:W2:Y:S02]  /*19c40*/  LDL.LU R25, [R1+0xa4] ;  /* 0x0000a40001197983 */ /* 0x000ea40000300800 */
[----:B------:R-:W2:Y:S02]  /*19c50*/  LDL.LU R26, [R1+0xa8] ;  /* 0x0000a800011a7983 */ /* 0x000ea40000300800 */
[----:B------:R-:W2:Y:S01]  /*19c60*/  LDL.LU R27, [R1+0xac] ;  /* 0x0000ac00011b7983 */ /* 0x000ea20000300800 */
[----:B------:R-:W3:Y:S01]  /*19c70*/  LDL.LU R4, [R1+0x80] ;  /* 0x0000800001047983 */ /* 0x000ee20000300800 */
[----:B------:R-:W3:Y:S02]  /*19c80*/  LDL.LU R5, [R1+0x84] ;  /* 0x0000840001057983 */ /* 0x000ee40000300800 */
[----:B------:R-:W3:Y:S02]  /*19c90*/  LDL.LU R6, [R1+0x88] ;  /* 0x0000880001067983 */ /* 0x000ee40000300800 */
[----:B------:R-:W3:Y:S01]  /*19ca0*/  LDL.LU R7, [R1+0x8c] ;  /* 0x00008c0001077983 */ /* 0x000ee20000300800 */
[----:B------:R-:W3:Y:S01]  /*19cb0*/  LDL.LU.64 R18, [R1+0xe8] ;  /* 0x0000e80001127983 */ /* 0x000ee20000300a00 */
[----:B------:R-:W4:Y:S02]  /*19cc0*/  LDL.LU R8, [R1+0x70] ;  /* 0x0000700001087983 */ /* 0x000f240000300800 */
[----:B------:R-:W4:Y:S02]  /*19cd0*/  LDL.LU R9, [R1+0x74] ;  /* 0x0000740001097983 */ /* 0x000f240000300800 */
[----:B------:R-:W4:Y:S01]  /*19ce0*/  LDL.LU R10, [R1+0x78] ;  /* 0x00007800010a7983 */ /* 0x000f220000300800 */
[----:B------:R-:W4:Y:S01]  /*19cf0*/  LDL.LU R11, [R1+0x7c] ;  /* 0x00007c00010b7983 */ /* 0x000f220000300800 */
[----:B------:R-:W-:-:S02]  /*19d00*/  IMAD.MOV.U32 R3, RZ, RZ, R14 ;  /* 0x000000ffff037224 */ /* 0x000fc400078e000e */
[----:B------:R-:W-:Y:S01]  /*19d10*/  IMAD.MOV.U32 R2, RZ, RZ, R15 ;  /* 0x000000ffff027224 */ /* 0x000fe200078e000f */
        /* <DEDUP_REMOVED lines=14> */
[----:B------:R0:W-:Y:S02]  /*19e00*/  STL.64 [R1+0x1438], R14 ;  /* 0x0014380e01007387 */ /* 0x0001e40000100a00 */
[----:B------:R-:W2:Y:S02]  /*19e10*/  LDL.LU R12, [R1+0x120] ;  /* 0x00012000010c7983 */ /* 0x000ea40000300800 */
[----:B------:R-:W2:Y:S01]  /*19e20*/  LDL.LU R13, [R1+0x124] ;  /* 0x00012400010d7983 */ /* 0x000ea20000300800 */
[----:B0-----:R-:W2:Y:S01]  /*19e30*/  LDL.LU R14, [R1+0x128] ;  /* 0x00012800010e7983 */ /* 0x001ea20000300800 */
[----:B------:R-:W2:Y:S03]  /*19e40*/  LDL.LU R15, [R1+0x12c] ;  /* 0x00012c00010f7983 */ /* 0x000ea60000300800 */
        /* <DEDUP_REMOVED lines=18> */
[----:B------:R-:W2:Y:S02]  /*19f70*/  LDL.LU R15, [R1+0x6c] ;  /* 0x00006c00010f7983 */ /* 0x000ea40000300800 */
[----:B------:R0:W-:Y:S01]  /*19f80*/  STL.64 [R1+0x1f0], R4 ;  /* 0x0001f00401007387 */ /* 0x0001e20000100a00 */
[----:B------:R1:W-:Y:S02]  /*19f90*/  STL.64 [R1+0x1f8], R6 ;  /* 0x0001f80601007387 */ /* 0x0003e40000100a00 */
[----:B0-----:R-:W-:Y:S01]  /*19fa0*/  IMAD.MOV.U32 R5, RZ, RZ, R18 ;  /* 0x000000ffff057224 */ /* 0x001fe200078e0012 */
[----:B-1----:R-:W3:Y:S01]  /*19fb0*/  LDL.LU.64 R6, [R1+0x14b8] ;  /* 0x0014b80001067983 */ /* 0x002ee20000300a00 */
[----:B------:R-:W-:-:S02]  /*19fc0*/  IMAD.MOV.U32 R4, RZ, RZ, R19 ;  /* 0x000000ffff047224 */ /* 0x000fc400078e0013 */
[----:B------:R-:W4:Y:S02]  /*19fd0*/  LDL.LU.64 R18, [R1+0x14b0] ;  /* 0x0014b00001127983 */ /* 0x000f240000300a00 */
[----:B----4-:R-:W-:Y:S01]  /*19fe0*/  HMMA.16816.F32 R20, R20, R18, R8 ;  /* 0x000000121414723c */ /* 0x010fe20000001808 */
[----:B------:R-:W2:Y:S01]  /*19ff0*/  LDL.LU.64 R10, [R1+0x14a8] ;  /* 0x0014a800010a7983 */ /* 0x000ea20000300a00 */
[----:B------:R-:W2:Y:S11]  /*1a000*/  LDL.LU.64 R8, [R1+0x14a0] ;  /* 0x0014a00001087983 */ /* 0x000eb60000300a00 */
[----:B------:R-:W-:Y:S10]  /*1a010*/  @!UPT UIADD3 URZ, URZ, URZ, URZ ;  /* 0x0000003f3f3ff290 */ /* 0x000ff4000fffe03f */
[----:B------:R0:W-:Y:S01]  /*1a020*/  STL.64 [R1+0x1e0], R20 ;  /* 0x0001e01401007387 */ /* 0x0001e20000100a00 */
[----:B------:R1:W-:Y:S03]  /*1a030*/  STL.64 [R1+0x1e8], R22 ;  /* 0x0001e81601007387 */ /* 0x0003e60000100a00 */
[----:B0-----:R-:W4:Y:S01]  /*1a040*/  LDL.LU R20, [R1+0x140] ;  /* 0x0001400001147983 */ /* 0x001f220000300800 */
[----:B------:R-:W4:Y:S02]  /*1a050*/  LDL.LU R21, [R1+0x144] ;  /* 0x0001440001157983 */ /* 0x000f240000300800 */
[----:B-1----:R-:W4:Y:S02]  /*1a060*/  LDL.LU R22, [R1+0x148] ;  /* 0x0001480001167983 */ /* 0x002f240000300800 */
[----:B------:R-:W-:Y:S02]  /*1a070*/  IMAD.MOV.U32 R23, RZ, RZ, R0 ;  /* 0x000000ffff177224 */ /* 0x000fe400078e0000 */
[----:B------:R-:W3:Y:S01]  /*1a080*/  LDL.LU R0, [R1+0x1498] ;  /* 0x0014980001007983 */ /* 0x000ee20000300800 */
[----:B------:R-:W-:Y:S01]  /*1a090*/  STL.64 [R1+0x1420], R18 ;  /* 0x0014201201007387 */ /* 0x000fe20000100a00 */
[C---:B--2---:R-:W-:Y:S02]  /*1a0a0*/  HMMA.16816.F32 R24, R8.reuse, R26, R12 ;  /* 0x0000001a0818723c */ /* 0x044fe4000000180c */
[----:B------:R-:W2:Y:S01]  /*1a0b0*/  LDL.LU.64 R14, [R1+0x1490] ;  /* 0x00149000010e7983 */ /* 0x000ea20000300a00 */
[----:B------:R-:W2:Y:S11]  /*1a0c0*/  LDL.LU.64 R12, [R1+0x1488] ;  /* 0x00148800010c7983 */ /* 0x000eb60000300a00 */
[----:B------:R-:W-:Y:S09]  /*1a0d0*/  @!UPT UIADD3 URZ, URZ, URZ, URZ ;  /* 0x0000003f3f3ff290 */ /* 0x000ff2000fffe03f */
[----:B------:R-:W-:Y:S01]  /*1a0e0*/  STL.64 [R1+0x1d0], R24 ;  /* 0x0001d01801007387 */ /* 0x000fe20000100a00 */
[----:B------:R0:W-:Y:S03]  /*1a0f0*/  STL.64 [R1+0x1d8], R26 ;  /* 0x0001d81a01007387 */ /* 0x0001e60000100a00 */
[----:B0-----:R-:W2:Y:S02]  /*1a100*/  LDL.LU.64 R26, [R1+0x1480] ;  /* 0x00148000011a7983 */ /* 0x001ea40000300a00 */
[----:B--2---:R-:W-:Y:S02]  /*1a110*/  HMMA.16816.F32 R24, R8, R26, R12 ;  /* 0x0000001a0818723c */ /* 0x004fe4000000180c */
[----:B------:R-:W2:Y:S01]  /*1a120*/  LDL.LU.64 R14, [R1+0x1478] ;  /* 0x00147800010e7983 */ /* 0x000ea20000300a00 */
[----:B------:R-:W2:Y:S11]  /*1a130*/  LDL.LU.64 R12, [R1+0x1470] ;  /* 0x00147000010c7983 */ /* 0x000eb60000300a00 */
[----:B------:R-:W-:Y:S09]  /*1a140*/  @!UPT UIADD3 URZ, URZ, URZ, URZ ;  /* 0x0000003f3f3ff290 */ /* 0x000ff2000fffe03f */
[----:B------:R-:W-:Y:S01]  /*1a150*/  STL.64 [R1+0x1c0], R24 ;  /* 0x0001c01801007387 */ /* 0x000fe20000100a00 */
[----:B------:R0:W-:Y:S03]  /*1a160*/  STL.64 [R1+0x1c8], R26 ;  /* 0x0001c81a01007387 */ /* 0x0001e60000100a00 */
[----:B0-----:R-:W2:Y:S01]  /*1a170*/  LDL.LU.64 R26, [R1+0x1468] ;  /* 0x00146800011a7983 */ /* 0x001ea20000300a00 */
[----:B------:R-:W2:Y:S02]  /*1a180*/  LDL.LU.64 R24, [R1+0x1460] ;  /* 0x0014600001187983 */ /* 0x000ea40000300a00 */
[----:B---3--:R-:W-:Y:S02]  /*1a190*/  IMAD.MOV.U32 R18, RZ, RZ, R7 ;  /* 0x000000ffff127224 */ /* 0x008fe400078e0007 */
[----:B------:R-:W-:-:S07]  /*1a1a0*/  IMAD.MOV.U32 R19, RZ, RZ, R6 ;  /* 0x000000ffff137224 */ /* 0x000fce00078e0006 */
[C---:B--2---:R-:W-:Y:S01]  /*1a1b0*/  HMMA.16816.F32 R16, R8.reuse, R18, R24 ;  /* 0x000000120810723c */ /* 0x044fe20000001818 */
[----:B------:R-:W2:Y:S01]  /*1a1c0*/  LDL.LU.64 R26, [R1+0x1458] ;  /* 0x00145800011a7983 */ /* 0x000ea20000300a00 */
[----:B------:R-:W3:Y:S11]  /*1a1d0*/  LDL.LU.64 R24, [R1+0x1450] ;  /* 0x0014500001187983 */ /* 0x000ef60000300a00 */
[----:B------:R-:W-:Y:S10]  /*1a1e0*/  @!UPT UIADD3 URZ, URZ, URZ, URZ ;  /* 0x0000003f3f3ff290 */ /* 0x000ff4000fffe03f */
[----:B------:R-:W-:Y:S01]  /*1a1f0*/  STL.64 [R1+0x1b0], R16 ;  /* 0x0001b01001007387 */ /* 0x000fe20000100a00 */
[----:B------:R0:W-:Y:S02]  /*1a200*/  STL.64 [R1+0x1b8], R18 ;  /* 0x0001b81201007387 */ /* 0x0001e40000100a00 */
[----:B0-----:R-:W-:Y:S02]  /*1a210*/  IMAD.MOV.U32 R18, RZ, RZ, R5 ;  /* 0x000000ffff127224 */ /* 0x001fe400078e0005 */
[----:B------:R-:W-:Y:S02]  /*1a220*/  IMAD.MOV.U32 R19, RZ, RZ, R4 ;  /* 0x000000ffff137224 */ /* 0x000fe400078e0004 */
[----:B------:R-:W0:Y:S01]  /*1a230*/  LDSM.16.MT88.4 R4, [R29+0x8000] ;  /* 0x008000001d04783b */ /* 0x000e220000004200 */
[----:B--2---:R-:W-:Y:S11]  /*1a240*/  HMMA.16816.F32 R12, R8, R26, R12 ;  /* 0x0000001a080c723c */ /* 0x004ff6000000180c */
[----:B------:R-:W-:Y:S11]  /*1a250*/  @!UPT UIADD3 URZ, URZ, URZ, URZ ;  /* 0x0000003f3f3ff290 */ /* 0x000ff6000fffe03f */
[----:B------:R-:W-:Y:S01]  /*1a260*/  @!UPT UIADD3 URZ, URZ, URZ, URZ ;  /* 0x0000003f3f3ff290 */ /* 0x000fe2000fffe03f */
[----:B------:R-:W-:Y:S01]  /*1a270*/  STL.64 [R1+0x1a0], R12 ;  /* 0x0001a00c01007387 */ /* 0x000fe20000100a00 */
[----:B------:R-:W-:Y:S02]  /*1a280*/  STL.64 [R1+0x1a8], R14 ;  /* 0x0001a80e01007387 */ /* 0x000fe40000100a00 */
[----:B------:R-:W1:Y:S04]  /*1a290*/  LDSM.16.M88.4 R12, [R0+0x10080] ;  /* 0x01008000000c783b */ /* 0x000e680000000200 */
[----:B0-----:R0:W-:Y:S01]  /*1a2a0*/  STL.64 [R1+0x1418], R6 ;  /* 0x0014180601007387 */ /* 0x0011e20000100a00 */
[----:B------:R-:W-:Y:S01]  /*1a2b0*/  STL.64 [R1+0x1410], R4 ;  /* 0x0014100401007387 */ /* 0x000fe20000100a00 */
[----:B0-----:R-:W-:Y:S02]  /*1a2c0*/  IMAD.MOV.U32 R6, RZ, RZ, R3 ;  /* 0x000000ffff067224 */ /* 0x001fe400078e0003 */
[----:B------:R-:W-:Y:S01]  /*1a2d0*/  IMAD.MOV.U32 R7, RZ, RZ, R2 ;  /* 0x000000ffff077224 */ /* 0x000fe200078e0002 */
[----:B-1----:R-:W-:Y:S01]  /*1a2e0*/  STL.64 [R1+0xf0], R12 ;  /* 0x0000f00c01007387 */ /* 0x002fe20000100a00 */
[----:B------:R0:W-:Y:S02]  /*1a2f0*/  STL.64 [R1+0xf8], R14 ;  /* 0x0000f80e01007387 */ /* 0x0001e40000100a00 */
[----:B------:R-:W-:-:S02]  /*1a300*/  IMAD.MOV.U32 R3, RZ, RZ, R12 ;  /* 0x000000ffff037224 */ /* 0x000fc400078e000c */
[----:B------:R-:W-:Y:S01]  /*1a310*/  IMAD.MOV.U32 R2, RZ, RZ, R13 ;  /* 0x000000ffff027224 */ /* 0x000fe200078e000d */
[----:B0-----:R-:W2:Y:S01]  /*1a320*/  LDL.LU.64 R14, [R1+0x1448] ;  /* 0x00144800010e7983 */ /* 0x001ea20000300a00 */
[----:B------:R-:W2:Y:S02]  /*1a330*/  LDL.LU.64 R12, [R1+0x1440] ;  /* 0x00144000010c7983 */ /* 0x000ea40000300a00 */
[C---:B--2---:R-:W-:Y:S01]  /*1a340*/  HMMA.16816.F32 R4, R8.reuse, R6, R12 ;  /* 0x000000060804723c */ /* 0x044fe2000000180c */
[----:B------:R-:W4:Y:S11]  /*1a350*/  LDL.LU.64 R14, [R1+0x1438] ;  /* 0x00143800010e7983 */ /* 0x000f360000300a00 */
[----:B------:R-:W-:Y:S11]  /*1a360*/  @!UPT UIADD3 URZ, URZ, URZ, URZ ;  /* 0x0000003f3f3ff290 */ /* 0x000ff6000fffe03f */
[----:B------:R-:W-:Y:S01]  /*1a370*/  STL.64 [R1+0x170], R4 ;  /* 0x0001700401007387 */ /* 0x000fe20000100a00 */
[----:B------:R-:W-:Y:S02]  /*1a380*/  STL.64 [R1+0x178], R6 ;  /* 0x0001780601007387 */ /* 0x000fe40000100a00 */
[----:B------:R-:W0:Y:S02]  /*1a390*/  LDSM.16.M88.4 R4, [R0+0x11080] ;  /* 0x011080000004783b */ /* 0x000e240000000200 */
[----:B0-----:R0:W-:Y:S02]  /*1a3a0*/  STL.64 [R1+0xd0], R4 ;  /* 0x0000d00401007387 */ /* 0x0011e40000100a00 */
[----:B------:R1:W-:Y:S02]  /*1a3b0*/  STL.64 [R1+0xd8], R6 ;  /* 0x0000d80601007387 */ /* 0x0003e40000100a00 */
[----:B0-----:R-:W2:Y:S01]  /*1a3c0*/  LDL.LU R4, [R1+0x190] ;  /* 0x0001900001047983 */ /* 0x001ea20000300800 */
[----:B----4-:R-:W-:Y:S11]  /*1a3d0*/  HMMA.16816.F32 R12, R8, R14, R20 ;  /* 0x0000000e080c723c */ /* 0x010ff60000001814 */
[----:B------:R-:W-:Y:S11]  /*1a3e0*/  @!UPT UIADD3 URZ, URZ, URZ, URZ ;  /* 0x0000003f3f3ff290 */ /* 0x000ff6000fffe03f */
[----:B------:R-:W-:Y:S01]  /*1a3f0*/  @!UPT UIADD3 URZ, URZ, URZ, URZ ;  /* 0x0000003f3f3ff290 */ /* 0x000fe2000fffe03f */
[----:B------:R-:W-:Y:S01]  /*1a400*/  STL.64 [R1+0x160], R12 ;  /* 0x0001600c01007387 */ /* 0x000fe20000100a00 */
[----:B------:R-:W-:Y:S02]  /*1a410*/  STL.64 [R1+0x168], R14 ;  /* 0x0001680e01007387 */ /* 0x000fe40000100a00 */
[----:B------:R-:W2:Y:S02]  /*1a420*/  LDL.LU R5, [R1+0x194] ;  /* 0x0001940001057983 */ /* 0x000ea40000300800 */
[----:B-1----:R-:W4:Y:S01]  /*1a430*/  LDL.LU R6, [R1+0x198] ;  /* 0x0001980001067983 */ /* 0x002f220000300800 */
[----:B------:R-:W4:Y:S01]  /*1a440*/  LDL.LU R7, [R1+0x19c] ;  /* 0x00019c0001077983 */ /* 0x000f220000300800 */
[----:B---3--:R-:W-:Y:S02]  /*1a450*/  IMAD.MOV.U32 R22, RZ, RZ, R25 ;  /* 0x000000ffff167224 */ /* 0x008fe400078e0019 */
[----:B------:R-:W-:Y:S02]  /*1a460*/  IMAD.MOV.U32 R23, RZ, RZ, R24 ;  /* 0x000000ffff177224 */ /* 0x000fe400078e0018 */
[----:B------:R-:W0:Y:S04]  /*1a470*/  LDSM.16.M88.4 R24, [R0+0x12080] ;  /* 0x012080000018783b */ /* 0x000e280000000200 */
[----:B----4-:R-:W-:Y:S01]  /*1a480*/  STL.64 [R1+0x1430], R6 ;  /* 0x0014300601007387 */ /* 0x010fe20000100a00 */
[----:B--2---:R1:W-:Y:S03]  /*1a490*/  STL.64 [R1+0x1428], R4 ;  /* 0x0014280401007387 */ /* 0x0043e60000100a00 */
[----:B-1----:R-:W2:Y:S01]  /*1a4a0*/  LDL.LU R4, [R1+0x180] ;  /* 0x0001800001047983 */ /* 0x002ea20000300800 */
[----:B------:R-:W2:Y:S02]  /*1a4b0*/  LDL.LU R5, [R1+0x184] ;  /* 0x0001840001057983 */ /* 0x000ea40000300800 */
[----:B------:R-:W2:Y:S02]  /*1a4c0*/  LDL.LU R6, [R1+0x188] ;  /* 0x0001880001067983 */ /* 0x000ea40000300800 */
[----:B------:R-:W2:Y:S01]  /*1a4d0*/  LDL.LU R7, [R1+0x18c] ;  /* 0x00018c0001077983 */ /* 0x000ea20000300800 */
[----:B------:R-:W3:Y:S01]  /*1a4e0*/  LDL.LU R20, [R1+0x280] ;  /* 0x0002800001147983 */ /* 0x000ee20000300800 */
[----:B------:R-:W3:Y:S02]  /*1a4f0*/  LDL.LU R21, [R1+0x284] ;  /* 0x0002840001157983 */ /* 0x000ee40000300800 */
[----:B------:R-:W-:Y:S02]  /*1a500*/  STL.64 [R1+0x1400], R22 ;  /* 0x0014001601007387 */ /* 0x000fe40000100a00 */
[----:B0-----:R-:W-:-:S02]  /*1a510*/  IMAD.MOV.U32 R13, RZ, RZ, R24 ;  /* 0x000000ffff0d7224 */ /* 0x001fc400078e0018 */
[----:B------:R-:W-:Y:S01]  /*1a520*/  IMAD.MOV.U32 R12, RZ, RZ, R25 ;  /* 0x000000ffff0c7224 */ /* 0x000fe200078e0019 */
[----:B---3--:R0:W-:Y:S01]  /*1a530*/  STL.64 [R1+0x13f8], R20 ;  /* 0x0013f81401007387 */ /* 0x0081e20000100a00 */
[----:B------:R-:W-:Y:S02]  /*1a540*/  STL.64 [R1+0xc0], R24 ;  /* 0x0000c01801007387 */ /* 0x000fe40000100a00 */
[----:B------:R-:W-:Y:S02]  /*1a550*/  STL.64 [R1+0xc8], R26 ;  /* 0x0000c81a01007387 */ /* 0x000fe40000100a00 */
[----:B0-----:R-:W-:Y:S02]  /*1a560*/  IMAD.MOV.U32 R20, RZ, RZ, R3 ;  /* 0x000000ffff147224 */ /* 0x001fe400078e0003 */
[----:B------:R-:W-:Y:S02]  /*1a570*/  IMAD.MOV.U32 R21, RZ, RZ, R2 ;  /* 0x000000ffff157224 */ /* 0x000fe400078e0002 */
[----:B------:R-:W-:-:S02]  /*1a580*/  IMAD.MOV.U32 R2, RZ, RZ, R26 ;  /* 0x000000ffff027224 */ /* 0x000fc400078e001a */
[----:B------:R-:W-:Y:S02]  /*1a590*/  IMAD.MOV.U32 R3, RZ, RZ, R27 ;  /* 0x000000ffff037224 */ /* 0x000fe400078e001b */
[----:B------:R-:W0:Y:S01]  /*1a5a0*/  LDSM.16.M88.4 R24, [R0+0x13080] ;  /* 0x013080000018783b */ /* 0x000e220000000200 */
[----:B--2---:R-:W-:Y:S03]  /*1a5b0*/  HMMA.16816.F32 R16, R8, R18, R4 ;  /* 0x000000120810723c */ /* 0x004fe60000001804 */
[----:B------:R-:W-:Y:S01]  /*1a5c0*/  STL [R1+0x1378], R3 ;  /* 0x0013780301007387 */ /* 0x000fe20000100800 */
[----:B------:R-:W-:Y:S02]  /*1a5d0*/  STL [R1+0x1374], R2 ;  /* 0x0013740201007387 */ /* 0x000fe40000100800 */
[----:B0-----:R-:W-:-:S05]  /*1a5e0*/  IMAD.MOV.U32 R0, RZ, RZ, R27 ;  /* 0x000000ffff007224 */ /* 0x001fca00078e001b */
[----:B------:R0:W-:Y:S04]  /*1a5f0*/  STL [R1+0x11f8], R0 ;  /* 0x0011f80001007387 */ /* 0x0001e80000100800 */
[----:B0-----:R-:W2:Y:S01]  /*1a600*/  LDL R0, [R1+0x398] ;  /* 0x0003980001007983 */ /* 0x001ea20000100800 */
[----:B------:R-:W3:Y:S02]  /*1a610*/  LDL.LU.64 R6, [R1+0x1430] ;  /* 0x0014300001067983 */ /* 0x000ee40000300a00 */
[----:B------:R-:W3:Y:S05]  /*1a620*/  LDL.LU.64 R4, [R1+0x1428] ;  /* 0x0014280001047983 */ /* 0x000eea0000300a00 */
[----:B------:R-:W-:Y:S01]  /*1a630*/  STL.64 [R1+0x150], R16 ;  /* 0x0001501001007387 */ /* 0x000fe20000100a00 */
[----:B------:R0:W-:Y:S04]  /*1a640*/  STL.64 [R1+0x158], R18 ;  /* 0x0001581201007387 */ /* 0x0001e80000100a00 */
[----:B0-----:R-:W3:Y:S01]  /*1a650*/  LDL.LU.64 R18, [R1+0x1420] ;  /* 0x0014200001127983 */ /* 0x001ee20000300a00 */
[----:B------:R-:W-:Y:S02]  /*1a660*/  STL.64 [R1+0xb0], R24 ;  /* 0x0000b01801007387 */ /* 0x000fe40000100a00 */
[----:B------:R-:W-:Y:S02]  /*1a670*/  STL.64 [R1+0xb8], R26 ;  /* 0x0000b81a01007387 */ /* 0x000fe40000100a00 */
[----:B------:R0:W-:Y:S02]  /*1a680*/  STL.64 [R1+0x13d8], R24 ;  /* 0x0013d81801007387 */ /* 0x0001e40000100a00 */
[----:B0-----:R-:W-:-:S02]  /*1a690*/  IMAD.MOV.U32 R24, RZ, RZ, R13 ;  /* 0x000000ffff187224 */ /* 0x001fc400078e000d */
[----:B------:R-:W-:-:S05]  /*1a6a0*/  IMAD.MOV.U32 R25, RZ, RZ, R12 ;  /* 0x000000ffff197224 */ /* 0x000fca00078e000c */
[----:B------:R0:W-:Y:S04]  /*1a6b0*/  STL.64 [R1+0x13f0], R24 ;  /* 0x0013f01801007387 */ /* 0x0001e80000100a00 */
[----:B0-----:R-:W4:Y:S04]  /*1a6c0*/  LDL.64 R24, [R1+0xd0] ;  /* 0x0000d00001187983 */ /* 0x001f280000100a00 */
[----:B--2---:R-:W0:Y:S01]  /*1a6d0*/  LDSM.16.M88.4 R12, [R0+0x14080] ;  /* 0x01408000000c783b */ /* 0x004e220000000200 */
[----:B---3--:R-:W-:Y:S03]  /*1a6e0*/  HMMA.16816.F32 R16, R8, R18, R4 ;  /* 0x000000120810723c */ /* 0x008fe60000001804 */
[----:B----4-:R1:W-:Y:S04]  /*1a6f0*/  STL.64 [R1+0x1408], R24 ;  /* 0x0014081801007387 */ /* 0x0103e80000100a00 */
[----:B-1----:R-:W2:Y:S01]  /*1a700*/  LDL.LU R24, [R1+0x200] ;  /* 0x0002000001187983 */ /* 0x002ea20000300800 */
[----:B------:R-:W2:Y:S02]  /*1a710*/  LDL.LU R25, [R1+0x204] ;  /* 0x0002040001197983 */ /* 0x000ea40000300800 */
[----:B------:R-:W2:Y:S02]  /*1a720*/  LDL.LU R26, [R1+0x208] ;  /* 0x00020800011a7983 */ /* 0x000ea40000300800 */
[----:B------:R-:W2:Y:S01]  /*1a730*/  LDL.LU R27, [R1+0x20c] ;  /* 0x00020c00011b7983 */ /* 0x000ea20000300800 */
[----:B------:R-:W2:Y:S01]  /*1a740*/  LDL.LU.64 R6, [R1+0x1418] ;  /* 0x0014180001067983 */ /* 0x000ea20000300a00 */
[----:B------:R-:W2:Y:S02]  /*1a750*/  LDL.LU.64 R4, [R1+0x1410] ;  /* 0x0014100001047983 */ /* 0x000ea40000300a00 */
[----:B------:R-:W3:Y:S07]  /*1a760*/  LDL.LU R8, [R1+0x260] ;  /* 0x0002600001087983 */ /* 0x000eee0000300800 */
[----:B------:R-:W-:Y:S01]  /*1a770*/  STL.64 [R1+0x140], R16 ;  /* 0x0001401001007387 */ /* 0x000fe20000100a00 */
[----:B------:R-:W-:Y:S01]  /*1a780*/  STL.64 [R1+0x148], R18 ;  /* 0x0001481201007387 */ /* 0x000fe20000100a00 */
[----:B------:R-:W3:Y:S02]  /*1a790*/  LDL.LU R9, [R1+0x264] ;  /* 0x0002640001097983 */ /* 0x000ee40000300800 */
[----:B------:R-:W4:Y:S02]  /*1a7a0*/  LDL.LU R10, [R1+0x268] ;  /* 0x00026800010a7983 */ /* 0x000f240000300800 */
[----:B------:R-:W4:Y:S01]  /*1a7b0*/  LDL.LU R11, [R1+0x26c] ;  /* 0x00026c00010b7983 */ /* 0x000f220000300800 */
[----:B------:R-:W-:Y:S01]  /*1a7c0*/  LDSM.16.M88.4 R16, [R0+0x15080] ;  /* 0x015080000010783b */ /* 0x000fe20000000200 */
[----:B--2---:R-:W-:Y:S03]  /*1a7d0*/  HMMA.16816.F32 R20, R4, R20, R24 ;  /* 0x000000140414723c */ /* 0x004fe60000001818 */
[----:B----4-:R-:W-:Y:S01]  /*1a7e0*/  STL.64 [R1+0x13e8], R10 ;  /* 0x0013e80a01007387 */ /* 0x010fe20000100a00 */
[----:B---3--:R1:W-:Y:S03]  /*1a7f0*/  STL.64 [R1+0x13e0], R8 ;  /* 0x0013e00801007387 */ /* 0x0083e60000100a00 */
[----:B-1----:R-:W2:Y:S01]  /*1a800*/  LDL.LU R8, [R1+0x270] ;  /* 0x0002700001087983 */ /* 0x002ea20000300800 */
[----:B------:R-:W2:Y:S02]  /*1a810*/  LDL.LU R9, [R1+0x274] ;  /* 0x0002740001097983 */ /* 0x000ea40000300800 */
[----:B------:R-:W2:Y:S02]  /*1a820*/  LDL.LU R10, [R1+0x278] ;  /* 0x00027800010a7983 */ /* 0x000ea40000300800 */
[----:B------:R-:W2:Y:S01]  /*1a830*/  LDL.LU R11, [R1+0x27c] ;  /* 0x00027c00010b7983 */ /* 0x000ea20000300800 */
[----:B------:R-:W3:Y:S01]  /*1a840*/  LDL.LU.64 R24, [R1+0x1408] ;  /* 0x0014080001187983 */ /* 0x000ee20000300a00 */
[----:B0-----:R-:W-:Y:S02]  /*1a850*/  STL.64 [R1+0xa0], R12 ;  /* 0x0000a00c01007387 */ /* 0x001fe40000100a00 */
[----:B------:R-:W-:Y:S07]  /*1a860*/  STL.64 [R1+0xa8], R14 ;  /* 0x0000a80e01007387 */ /* 0x000fee0000100a00 */
[----:B------:R-:W-:Y:S01]  /*1a870*/  STL.64 [R1+0x130], R20 ;  /* 0x0001301401007387 */ /* 0x000fe20000100a00 */
[----:B------:R-:W-:Y:S02]  /*1a880*/  STL.64 [R1+0x138], R22 ;  /* 0x0001381601007387 */ /* 0x000fe40000100a00 */
[----:B------:R-:W0:Y:S02]  /*1a890*/  LDSM.16.M88.4 R20, [R0+0x16080] ;  /* 0x016080000014783b */ /* 0x000e240000000200 */
[----:B0-----:R-:W-:Y:S02]  /*1a8a0*/  STL.64 [R1+0x80], R20 ;  /* 0x0000801401007387 */ /* 0x001fe40000100a00 */
[----:B------:R0:W-:Y:S02]  /*1a8b0*/  STL.64 [R1+0x88], R22 ;  /* 0x0000881601007387 */ /* 0x0001e40000100a00 */
[----:B------:R-:W-:-:S02]  /*1a8c0*/  IMAD.MOV.U32 R3, RZ, RZ, R20 ;  /* 0x000000ffff037224 */ /* 0x000fc400078e0014 */
[----:B------:R-:W-:Y:S01]  /*1a8d0*/  IMAD.MOV.U32 R2, RZ, RZ, R21 ;  /* 0x000000ffff027224 */ /* 0x000fe200078e0015 */
[----:B0-----:R-:W3:Y:S01]  /*1a8e0*/  LDL.LU.64 R22, [R1+0x1400] ;  /* 0x0014000001167983 */ /* 0x001ee20000300a00 */
[----:B------:R-:W3:Y:S02]  /*1a8f0*/  LDL.LU.64 R20, [R1+0x13f8] ;  /* 0x0013f80001147983 */ /* 0x000ee40000300a00 */
[----:B---3--:R-:W-:Y:S11]  /*1a900*/  HMMA.16816.F32 R20, R4, R24, R20 ;  /* 0x000000180414723c */ /* 0x008ff60000001814 */
[----:B------:R-:W-:Y:S11]  /*1a910*/  @!UPT UIADD3 URZ, URZ, URZ, URZ ;  /* 0x0000003f3f3ff290 */ /* 0x000ff6000fffe03f */
[----:B------:R-:W-:Y:S01]  /*1a920*/  @!UPT UIADD3 URZ, URZ, URZ, URZ ;  /* 0x0000003f3f3ff290 */ /* 0x000fe2000fffe03f */
[----:B------:R0:W-:Y:S02]  /*1a930*/  STL.64 [R1+0x120], R20 ;  /* 0x0001201401007387 */ /* 0x0001e40000100a00 */
[----:B0-----:R-:W-:Y:S02]  /*1a940*/  IMAD.MOV.U32 R21, RZ, RZ, R24 ;  /* 0x000000ffff157224 */ /* 0x001fe400078e0018 */
[----:B------:R-:W-:Y:S02]  /*1a950*/  IMAD.MOV.U32 R20, RZ, RZ, R25 ;  /* 0x000000ffff147224 */ /* 0x000fe400078e0019 */
[----:B------:R-:W0:Y:S04]  /*1a960*/  LDSM.16.M88.4 R24, [R0+0x17080] ;  /* 0x017080000018783b */ /* 0x000e280000000200 */
[----:B------:R-:W-:Y:S01]  /*1a970*/  STL.64 [R1+0x128], R22 ;  /* 0x0001281601007387 */ /* 0x000fe20000100a00 */
[----:B------:R1:W-:Y:S03]  /*1a980*/  STL.64 [R1+0x13d0], R20 ;  /* 0x0013d01401007387 */ /* 0x0003e60000100a00 */
[----:B-1----:R-:W3:Y:S01]  /*1a990*/  LDL.LU R20, [R1+0x2c0] ;  /* 0x0002c00001147983 */ /* 0x002ee20000300800 */
[----:B------:R-:W3:Y:S02]  /*1a9a0*/  LDL.LU R21, [R1+0x2c4] ;  /* 0x0002c40001157983 */ /* 0x000ee40000300800 */
[----:B------:R-:W3:Y:S02]  /*1a9b0*/  LDL.LU R22, [R1+0x2c8] ;  /* 0x0002c80001167983 */ /* 0x000ee40000300800 */
[----:B------:R-:W3:Y:S01]  /*1a9c0*/  LDL.LU R23, [R1+0x2cc] ;  /* 0x0002cc0001177983 */ /* 0x000ee20000300800 */
[----:B------:R-:W-:Y:S01]  /*1a9d0*/  STL.64 [R1+0x90], R16 ;  /* 0x0000901001007387 */ /* 0x000fe20000100a00 */
[----:B------:R-:W-:Y:S03]  /*1a9e0*/  STL.64 [R1+0x98], R18 ;  /* 0x0000981201007387 */ /* 0x000fe60000100a00 */
[----:B0-----:R0:W-:Y:S01]  /*1a9f0*/  STL.64 [R1+0x70], R24 ;  /* 0x0000701801007387 */ /* 0x0011e20000100a00 */
[----:B------:R2:W-:Y:S03]  /*1aa00*/  STL.64 [R1+0x78], R26 ;  /* 0x0000781a01007387 */ /* 0x0005e60000100a00 */
[----:B0-----:R-:W2:Y:S01]  /*1aa10*/  LDL.LU.64 R24, [R1+0x13f0] ;  /* 0x0013f00001187983 */ /* 0x001ea20000300a00 */
[----:B------:R-:W-:-:S02]  /*1aa20*/  IMAD.MOV.U32 R0, RZ, RZ, R27 ;  /* 0x000000ffff007224 */ /* 0x000fc400078e001b */
[C---:B--2---:R-:W-:Y:S01]  /*1aa30*/  HMMA.16816.F32 R24, R4.reuse, R24, R8 ;  /* 0x000000180418723c */ /* 0x044fe20000001808 */
[----:B------:R-:W2:Y:S01]  /*1aa40*/  LDL.LU.64 R10, [R1+0x13e8] ;  /* 0x0013e800010a7983 */ /* 0x000ea20000300a00 */
[----:B------:R-:W2:Y:S11]  /*1aa50*/  LDL.LU.64 R8, [R1+0x13e0] ;  /* 0x0013e00001087983 */ /* 0x000eb60000300a00 */
[----:B------:R-:W-:Y:S10]  /*1aa60*/  @!UPT UIADD3 URZ, URZ, URZ, URZ ;  /* 0x0000003f3f3ff290 */ /* 0x000ff4000fffe03f */
[----:B------:R0:W-:Y:S01]  /*1aa70*/  STL.64 [R1+0x110], R24 ;  /* 0x0001101801007387 */ /* 0x0001e20000100a00 */
[----:B------:R-:W-:Y:S03]  /*1aa80*/  STL.64 [R1+0x118], R26 ;  /* 0x0001181a01007387 */ /* 0x000fe60000100a00 */
[----:B0-----:R-:W2:Y:S02]  /*1aa90*/  LDL.LU.64 R24, [R1+0x13d8] ;  /* 0x0013d80001187983 */ /* 0x001ea40000300a00 */
[----:B--2---:R-:W-:Y:S02]  /*1aaa0*/  HMMA.16816.F32 R8, R4, R24, R8 ;  /* 0x000000180408723c */ /* 0x004fe40000001808 */
[----:B------:R-:W-:Y:S11]  /*1aab0*/  STL.64 [R1+0x1380], R24 ;  /* 0x0013801801007387 */ /* 0x000ff60000100a00 */
[----:B------:R-:W-:Y:S10]  /*1aac0*/  @!UPT UIADD3 URZ, URZ, URZ, URZ ;  /* 0x0000003f3f3ff290 */ /* 0x000ff4000fffe03f */
[----:B------:R-:W-:Y:S01]  /*1aad0*/  STL.64 [R1+0x100], R8 ;  /* 0x0001000801007387 */ /* 0x000fe20000100a00 */
[----:B------:R-:W-:Y:S02]  /*1aae0*/  STL.64 [R1+0x108], R10 ;  /* 0x0001080a01007387 */ /* 0x000fe40000100a00 */
[----:B------:R-:W0:Y:S02]  /*1aaf0*/  LDSM.16.MT88.4 R8, [R29+0x8080] ;  /* 0x008080001d08783b */ /* 0x000e240000004200 */
[----:B0-----:R-:W-:Y:S02]  /*1ab00*/  STL.64 [R1+0x13b8], R10 ;  /* 0x0013b80a01007387 */ /* 0x001fe40000100a00 */
[----:B------:R0:W-:Y:S02]  /*1ab10*/  STL.64 [R1+0x13b0], R8 ;  /* 0x0013b00801007387 */ /* 0x0001e40000100a00 */
[----:B0-----:R-:W2:Y:S01]  /*1ab20*/  LDL.LU R8, [R1+0x2a0] ;  /* 0x0002a00001087983 */ /* 0x001ea20000300800 */
[----:B------:R-:W2:Y:S02]  /*1ab30*/  LDL.LU R9, [R1+0x2a4] ;  /* 0x0002a40001097983 */ /* 0x000ea40000300800 */
[----:B------:R-:W2:Y:S02]  /*1ab40*/  LDL.LU R10, [R1+0x2a8] ;  /* 0x0002a800010a7983 */ /* 0x000ea40000300800 */
[----:B------:R-:W2:Y:S02]  /*1ab50*/  LDL.LU R11, [R1+0x2ac] ;  /* 0x0002ac00010b7983 */ /* 0x000ea40000300800 */
[----:B------:R-:W-:-:S02]  /*1ab60*/  IMAD.MOV.U32 R24, RZ, RZ, R3 ;  /* 0x000000ffff187224 */ /* 0x000fc400078e0003 */
[----:B------:R-:W-:Y:S01]  /*1ab70*/  IMAD.MOV.U32 R25, RZ, RZ, R2 ;  /* 0x000000ffff197224 */ /* 0x000fe200078e0002 */
[C---:B---3--:R-:W-:Y:S01]  /*1ab80*/  HMMA.16816.F32 R20, R4.reuse, R16, R20 ;  /* 0x000000100414723c */ /* 0x048fe20000001814 */
[----:B------:R-:W-:Y:S02]  /*1ab90*/  IMAD.MOV.U32 R3, RZ, RZ, R16 ;  /* 0x000000ffff037224 */ /* 0x000fe400078e0010 */
[----:B------:R-:W-:Y:S02]  /*1aba0*/  IMAD.MOV.U32 R2, RZ, RZ, R17 ;  /* 0x000000ffff027224 */ /* 0x000fe400078e0011 */
[----:B------:R-:W-:Y:S03]  /*1abb0*/  LDSM.16.MT88.4 R16, [R29+0x8180] ;  /* 0x008180001d10783b */ /* 0x000fe60000004200 */
[C---:B--2---:R-:W-:Y:S01]  /*1abc0*/  HMMA.16816.F32 R12, R4.reuse, R12, R8 ;  /* 0x0000000c040c723c */ /* 0x044fe20000001808 */
[----:B------:R-:W2:Y:S11]  /*1abd0*/  LDL.LU.64 R8, [R1+0x70] ;  /* 0x0000700001087983 */ /* 0x000eb60000300a00 */
[----:B------:R-:W-:Y:S11]  /*1abe0*/  @!UPT UIADD3 URZ, URZ, URZ, URZ ;  /* 0x0000003f3f3ff290 */ /* 0x000ff6000fffe03f */
[----:B------:R-:W-:Y:S01]  /*1abf0*/  STL.64 [R1+0xe0], R12 ;  /* 0x0000e00c01007387 */ /* 0x000fe20000100a00 */
[----:B------:R-:W-:Y:S02]  /*1ac00*/  STL.64 [R1+0xe8], R14 ;  /* 0x0000e80e01007387 */ /* 0x000fe40000100a00 */
[----:B------:R-:W0:Y:S02]  /*1ac10*/  LDSM.16.MT88.4 R12, [R29+0x8100] ;  /* 0x008100001d0c783b */ /* 0x000e240000004200 */
[----:B0-----:R-:W-:Y:S02]  /*1ac20*/  STL.64 [R1+0x1328], R14 ;  /* 0x0013280e01007387 */ /* 0x001fe40000100a00 */
[----:B------:R0:W-:Y:S02]  /*1ac30*/  STL.64 [R1+0x1320], R12 ;  /* 0x0013200c01007387 */ /* 0x0001e40000100a00 */
[----:B0-----:R-:W3:Y:S01]  /*1ac40*/  LDL.LU R12, [R1+0x2e0] ;  /* 0x0002e000010c7983 */ /* 0x001ee20000300800 */
[----:B------:R-:W3:Y:S02]  /*1ac50*/  LDL.LU R13, [R1+0x2e4] ;  /* 0x0002e400010d7983 */ /* 0x000ee40000300800 */
[----:B------:R-:W3:Y:S02]  /*1ac60*/  LDL.LU R14, [R1+0x2e8] ;  /* 0x0002e800010e7983 */ /* 0x000ee40000300800 */
[----:B------:R-:W3:Y:S01]  /*1ac70*/  LDL.LU R15, [R1+0x2ec] ;  /* 0x0002ec00010f7983 */ /* 0x000ee20000300800 */
[----:B------:R0:W-:Y:S01]  /*1ac80*/  STL.64 [R1+0x60], R20 ;  /* 0x0000601401007387 */ /* 0x0001e20000100a00 */
[----:B------:R-:W-:Y:S03]  /*1ac90*/  STL.64 [R1+0x68], R22 ;  /* 0x0000681601007387 */ /* 0x000fe60000100a00 */
[----:B0-----:R-:W4:Y:S01]  /*1aca0*/  LDL.LU.64 R20, [R1+0x13d0] ;  /* 0x0013d00001147983 */ /* 0x001f220000300a00 */
[----:B------:R-:W-:Y:S02]  /*1acb0*/  STL.64 [R1+0x12b0], R18 ;  /* 0x0012b01201007387 */ /* 0x000fe40000100a00 */
[----:B------:R0:W-:Y:S02]  /*1acc0*/  STL.64 [R1+0x12a8], R16 ;  /* 0x0012a81001007387 */ /* 0x0001e40000100a00 */
[----:B0-----:R-:W2:Y:S01]  /*1acd0*/  LDL.LU.64 R16, [R1+0xc0] ;  /* 0x0000c00001107983 */ /* 0x001ea20000300a00 */
[----:B---3--:R-:W-:Y:S07]  /*1ace0*/  HMMA.16816.F32 R12, R4, R24, R12 ;  /* 0x00000018040c723c */ /* 0x008fee000000180c */
[----:B----4-:R-:W-:-:S02]  /*1acf0*/  IMAD.MOV.U32 R24, RZ, RZ, R21 ;  /* 0x000000ffff187224 */ /* 0x010fc400078e0015 */
[----:B------:R-:W-:Y:S02]  /*1ad00*/  IMAD.MOV.U32 R25, RZ, RZ, R20 ;  /* 0x000000ffff197224 */ /* 0x000fe400078e0014 */
[----:B------:R-:W0:Y:S04]  /*1ad10*/  LDSM.16.MT88.4 R20, [R29+0xa000] ;  /* 0x00a000001d14783b */ /* 0x000e280000004200 */
[----:B--2---:R-:W-:Y:S08]  /*1ad20*/  STL.64 [R1+0x1388], R16 ;  /* 0x0013881001007387 */ /* 0x004ff00000100a00 */
[----:B------:R-:W-:Y:S02]  /*1ad30*/  STL.64 [R1+0x50], R12 ;  /* 0x0000500c01007387 */ /* 0x000fe40000100a00 */
[----:B------:R-:W-:Y:S02]  /*1ad40*/  STL.64 [R1+0x58], R14 ;  /* 0x0000580e01007387 */ /* 0x000fe40000100a00 */
[----:B------:R1:W-:Y:S02]  /*1ad50*/  STL.64 [R1+0x1390], R24 ;  /* 0x0013901801007387 */ /* 0x0003e40000100a00 */
[----:B-1----:R-:W2:Y:S01]  /*1ad60*/  LDL.LU R24, [R1+0x350] ;  /* 0x0003500001187983 */ /* 0x002ea20000300800 */
[----:B------:R-:W2:Y:S02]  /*1ad70*/  LDL.LU R25, [R1+0x354] ;  /* 0x0003540001197983 */ /* 0x000ea40000300800 */
[----:B------:R-:W3:Y:S02]  /*1ad80*/  LDL.LU R26, [R1+0x358] ;  /* 0x00035800011a7983 */ /* 0x000ee40000300800 */
[----:B------:R-:W3:Y:S02]  /*1ad90*/  LDL.LU R27, [R1+0x35c] ;  /* 0x00035c00011b7983 */ /* 0x000ee40000300800 */
[----:B---3--:R-:W-:Y:S01]  /*1ada0*/  STL.64 [R1+0x13c8], R26 ;  /* 0x0013c81a01007387 */ /* 0x008fe20000100a00 */
[----:B--2---:R1:W-:Y:S03]  /*1adb0*/  STL.64 [R1+0x13c0], R24 ;  /* 0x0013c01801007387 */ /* 0x0043e60000100a00 */
[----:B-1----:R-:W2:Y:S01]  /*1adc0*/  LDL.LU R24, [R1+0x2d0] ;  /* 0x0002d00001187983 */ /* 0x002ea20000300800 */
[----:B------:R-:W2:Y:S02]  /*1add0*/  LDL.LU R25, [R1+0x2d4] ;  /* 0x0002d40001197983 */ /* 0x000ea40000300800 */
[----:B------:R-:W2:Y:S02]  /*1ade0*/  LDL.LU R26, [R1+0x2d8] ;  /* 0x0002d800011a7983 */ /* 0x000ea40000300800 */
[----:B------:R-:W2:Y:S01]  /*1adf0*/  LDL.LU R27, [R1+0x2dc] ;  /* 0x0002dc00011b7983 */ /* 0x000ea20000300800 */
[----:B------:R-:W3:Y:S01]  /*1ae00*/  LDL.LU R16, [R1+0x340] ;  /* 0x0003400001107983 */ /* 0x000ee20000300800 */
[----:B------:R-:W3:Y:S02]  /*1ae10*/  LDL.LU R17, [R1+0x344] ;  /* 0x0003440001117983 */ /* 0x000ee40000300800 */
[----:B------:R-:W4:Y:S02]  /*1ae20*/  LDL.LU R18, [R1+0x348] ;  /* 0x0003480001127983 */ /* 0x000f240000300800 */
[----:B------:R-:W4:Y:S02]  /*1ae30*/  LDL.LU R19, [R1+0x34c] ;  /* 0x00034c0001137983 */ /* 0x000f240000300800 */
[----:B----4-:R-:W-:Y:S01]  /*1ae40*/  STL.64 [R1+0x13a0], R18 ;  /* 0x0013a01201007387 */ /* 0x010fe20000100a00 */
[----:B---3--:R1:W-:Y:S03]  /*1ae50*/  STL.64 [R1+0x1398], R16 ;  /* 0x0013981001007387 */ /* 0x0083e60000100a00 */
[----:B-1----:R-:W3:Y:S01]  /*1ae60*/  LDL.64 R16, [R1+0xf0] ;  /* 0x0000f00001107983 */ /* 0x002ee20000100a00 */
[----:B------:R-:W4:Y:S02]  /*1ae70*/  LDL.LU R12, [R1+0x320] ;  /* 0x00032000010c7983 */ /* 0x000f240000300800 */
[----:B------:R-:W4:Y:S02]  /*1ae80*/  LDL.LU R13, [R1+0x324] ;  /* 0x00032400010d7983 */ /* 0x000f240000300800 */
[----:B------:R-:W4:Y:S01]  /*1ae90*/  LDL.LU R14, [R1+0x328] ;  /* 0x00032800010e7983 */ /* 0x000f220000300800 */
[----:B------:R-:W4:Y:S01]  /*1aea0*/  LDL.LU R15, [R1+0x32c] ;  /* 0x00032c00010f7983 */ /* 0x000f220000300800 */
[----:B0-----:R-:W-:Y:S02]  /*1aeb0*/  STL.64 [R1+0x1208], R22 ;  /* 0x0012081601007387 */ /* 0x001fe40000100a00 */
[----:B------:R0:W-:Y:S02]  /*1aec0*/  STL.64 [R1+0x1200], R20 ;  /* 0x0012001401007387 */ /* 0x0001e40000100a00 */
[----:B0-----:R-:W3:Y:S01]  /*1aed0*/  LDL.LU.64 R20, [R1+0xa0] ;  /* 0x0000a00001147983 */ /* 0x001ee20000300a00 */
[----:B--2---:R-:W-:Y:S01]  /*1aee0*/  HMMA.16816.F32 R4, R4, R8, R24 ;  /* 0x000000080404723c */ /* 0x004fe20000001818 */
[----:B------:R-:W-:-:S02]  /*1aef0*/  IMAD.MOV.U32 R19, RZ, RZ, R8 ;  /* 0x000000ffff137224 */ /* 0x000fc400078e0008 */
[----:B------:R-:W-:Y:S01]  /*1af00*/  IMAD.MOV.U32 R18, RZ, RZ, R9 ;  /* 0x000000ffff127224 */ /* 0x000fe200078e0009 */
[----:B---3--:R-:W-:Y:S01]  /*1af10*/  STL [R1+0x1370], R21 ;  /* 0x0013701501007387 */ /* 0x008fe20000100800 */
[----:B------:R-:W2:Y:S02]  /*1af20*/  LDL.LU.64 R26, [R1+0x13c8] ;  /* 0x0013c800011a7983 */ /* 0x000ea40000300a00 */
[----:B------:R-:W2:Y:S11]  /*1af30*/  LDL.LU.64 R24, [R1+0x13c0] ;  /* 0x0013c00001187983 */ /* 0x000eb60000300a00 */
[----:B------:R-:W-:Y:S05]  /*1af40*/  @!UPT UIADD3 URZ, URZ, URZ, URZ ;  /* 0x0000003f3f3ff290 */ /* 0x000fea000fffe03f */
[----:B------:R-:W-:Y:S01]  /*1af50*/  STL.64 [R1+0x30], R4 ;  /* 0x0000300401007387 */ /* 0x000fe20000100a00 */
[----:B------:R-:W-:Y:S02]  /*1af60*/  STL.64 [R1+0x38], R6 ;  /* 0x0000380601007387 */ /* 0x000fe40000100a00 */
[----:B------:R0:W1:Y:S04]  /*1af70*/  LDSM.16.MT88.4 R4, [R29+0xa080] ;  /* 0x00a080001d04783b */ /* 0x0000680000004200 */
[----:B------:R-:W2:Y:S02]  /*1af80*/  LDL.LU.64 R10, [R1+0x13b8] ;  /* 0x0013b800010a7983 */ /* 0x000ea40000300a00 */
[----:B------:R-:W2:Y:S01]  /*1af90*/  LDL.LU.64 R8, [R1+0x13b0] ;  /* 0x0013b00001087983 */ /* 0x000ea20000300a00 */
[----:B0-----:R-:W3:Y:S04]  /*1afa0*/  LDL.LU R29, [R1+0x13a8] ;  /* 0x0013a800011d7983 */ /* 0x001ee80000300800 */
[----:B-1----:R0:W-:Y:S01]  /*1afb0*/  STL.64 [R1+0x1188], R6 ;  /* 0x0011880601007387 */ /* 0x0021e20000100a00 */
[----:B------:R1:W-:Y:S03]  /*1afc0*/  STL.64 [R1+0x1180], R4 ;  /* 0x0011800401007387 */ /* 0x0003e60000100a00 */
[----:B0-----:R-:W3:Y:S01]  /*1afd0*/  LDL R6, [R1+0x78] ;  /* 0x0000780001067983 */ /* 0x001ee20000100800 */
[----:B------:R-:W-:-:S02]  /*1afe0*/  IMAD.MOV.U32 R7, RZ, RZ, R0 ;  /* 0x000000ffff077224 */ /* 0x000fc400078e0000 */
[----:B-1----:R-:W-:Y:S02]  /*1aff0*/  IMAD.MOV.U32 R4, RZ, RZ, R19 ;  /* 0x000000ffff047224 */ /* 0x002fe400078e0013 */
[----:B------:R-:W-:Y:S02]  /*1b000*/  IMAD.MOV.U32 R5, RZ, RZ, R18 ;  /* 0x000000ffff057224 */ /* 0x000fe400078e0012 */
[----:B------:R-:W-:Y:S02]  /*1b010*/  IMAD.MOV.U32 R21, RZ, RZ, R16 ;  /* 0x000000ffff157224 */ /* 0x000fe400078e0010 */
[----:B------:R-:W-:Y:S01]  /*1b020*/  IMAD.MOV.U32 R23, RZ, RZ, R17 ;  /* 0x000000ffff177224 */ /* 0x000fe200078e0011 */
[----:B--2---:R-:W-:Y:S01]  /*1b030*/  HMMA.16816.F32 R24, R8, R16, R24 ;  /* 0x000000100818723c */ /* 0x004fe20000001818 */
[----:B---3--:R-:W-:Y:S01]  /*1b040*/  STL [R1+0x12b8], R6 ;  /* 0x0012b80601007387 */ /* 0x008fe20000100800 */
[----:B------:R-:W-:Y:S02]  /*1b050*/  STL [R1+0x12bc], R7 ;  /* 0x0012bc0701007387 */ /* 0x000fe40000100800 */
[----:B------:R0:W-:Y:S02]  /*1b060*/  STL.64 [R1+0x1330], R4 ;  /* 0x0013300401007387 */ /* 0x0001e40000100a00 */
[----:B0-----:R-:W2:Y:S01]  /*1b070*/  LDL.LU R4, [R1+0x330] ;  /* 0x0003300001047983 */ /* 0x001ea20000300800 */
[----:B------:R-:W2:Y:S02]  /*1b080*/  LDL.LU R5, [R1+0x334] ;  /* 0x0003340001057983 */ /* 0x000ea40000300800 */
[----:B------:R-:W3:Y:S02]  /*1b090*/  LDL.LU.64 R18, [R1+0x13a0] ;  /* 0x0013a00001127983 */ /* 0x000ee40000300a00 */
[----:B------:R-:W3:Y:S11]  /*1b0a0*/  LDL.LU.64 R16, [R1+0x1398] ;  /* 0x0013980001107983 */ /* 0x000ef60000300a00 */
[----:B------:R-:W-:Y:S01]  /*1b0b0*/  @!UPT UIADD3 URZ, URZ, URZ, URZ ;  /* 0x0000003f3f3ff290 */ /* 0x000fe2000fffe03f */
[----:B------:R0:W-:Y:S04]  /*1b0c0*/  STL.64 [R1+0x20], R24 ;  /* 0x0000201801007387 */ /* 0x0001e80000100a00 */
[----:B0-----:R-:W3:Y:S01]  /*1b0d0*/  LDL.LU.64 R24, [R1+0x1390] ;  /* 0x0013900001187983 */ /* 0x001ee20000300a00 */
[----:B------:R-:W-:Y:S02]  /*1b0e0*/  IMAD.MOV.U32 R7, RZ, RZ, R28 ;  /* 0x000000ffff077224 */ /* 0x000fe400078e001c */
[----:B------:R-:W-:Y:S02]  /*1b0f0*/  IMAD.MOV.U32 R6, RZ, RZ, R29 ;  /* 0x000000ffff067224 */ /* 0x000fe400078e001d */
[----:B------:R-:W-:Y:S02]  /*1b100*/  IMAD.MOV.U32 R28, RZ, RZ, R27 ;  /* 0x000000ffff1c7224 */ /* 0x000fe400078e001b */
[----:B------:R-:W-:-:S03]  /*1b110*/  IMAD.MOV.U32 R29, RZ, RZ, R26 ;  /* 0x000000ffff1d7224 */ /* 0x000fc600078e001a */
[----:B------:R-:W-:Y:S02]  /*1b120*/  STL [R1+0x11cc], R28 ;  /* 0x0011cc1c01007387 */ /* 0x000fe40000100800 */
[----:B------:R-:W-:Y:S01]  /*1b130*/  STL [R1+0x11c8], R29 ;  /* 0x0011c81d01007387 */ /* 0x000fe20000100800 */
[C---:B---3--:R-:W-:Y:S01]  /*1b140*/  HMMA.16816.F32 R24, R8.reuse, R24, R16 ;  /* 0x000000180818723c */ /* 0x048fe20000001810 */
[----:B------:R-:W2:Y:S11]  /*1b150*/  LDL.LU.64 R16, [R1+0x1388] ;  /* 0x0013880001107983 */ /* 0x000eb60000300a00 */
[----:B------:R-:W-:Y:S11]  /*1b160*/  @!UPT UIADD3 URZ, URZ, URZ, URZ ;  /* 0x0000003f3f3ff290 */ /* 0x000ff6000fffe03f */
[----:B------:R0:W-:Y:S01]  /*1b170*/  STL.64 [R1+0x10], R24 ;  /* 0x0000101801007387 */ /* 0x0001e20000100a00 */
[----:B------:R4:W-:Y:S03]  /*1b180*/  STL.64 [R1+0x18], R26 ;  /* 0x0000181a01007387 */ /* 0x0009e60000100a00 */
[----:B0-----:R-:W4:Y:S01]  /*1b190*/  LDL.LU.64 R24, [R1+0x1380] ;  /* 0x0013800001187983 */ /* 0x001f220000300a00 */
[C---:B--2---:R-:W-:Y:S01]  /*1b1a0*/  HMMA.16816.F32 R4, R8.reuse, R16, R4 ;  /* 0x000000100804723c */ /* 0x044fe20000001804 */
[----:B------:R-:W-:Y:S02]  /*1b1b0*/  IMAD.MOV.U32 R22, RZ, RZ, R16 ;  /* 0x000000ffff167224 */ /* 0x000fe400078e0010 */
[----:B------:R-:W-:Y:S11]  /*1b1c0*/  IMAD.MOV.U32 R0, RZ, RZ, R17 ;  /* 0x000000ffff007224 */ /* 0x000ff600078e0011 */
[----:B------:R-:W-:Y:S10]  /*1b1d0*/  @!UPT UIADD3 URZ, URZ, URZ, URZ ;  /* 0x0000003f3f3ff290 */ /* 0x000ff4000fffe03f */
[----:B------:R-:W-:Y:S02]  /*1b1e0*/  IMAD.MOV.U32 R29, RZ, RZ, R7 ;  /* 0x000000ffff1d7224 */ /* 0x000fe400078e0007 */
[----:B------:R-:W-:Y:S01]  /*1b1f0*/  IMAD.MOV.U32 R28, RZ, RZ, R6 ;  /* 0x000000ffff1c7224 */ /* 0x000fe200078e0006 */
[----:B------:R-:W-:Y:S02]  /*1b200*/  STL.64 [R1], R4 ;  /* 0x0000000401007387 */ /* 0x000fe40000100a00 */
[----:B------:R-:W-:Y:S02]  /*1b210*/  STL [R1+0x12a4], R29 ;  /* 0x0012a41d01007387 */ /* 0x000fe40000100800 */
[----:B------:R-:W-:Y:S01]  /*1b220*/  STL [R1+0x12a0], R28 ;  /* 0x0012a01c01007387 */ /* 0x000fe20000100800 */
[----:B------:R-:W2:Y:S02]  /*1b230*/  LDL.LU R16, [R1+0x240] ;  /* 0x0002400001107983 */ /* 0x000ea40000300800 */
[----:B------:R-:W2:Y:S02]  /*1b240*/  LDL.LU R17, [R1+0x244] ;  /* 0x0002440001117983 */ /* 0x000ea40000300800 */
[----:B------:R-:W3:Y:S01]  /*1b250*/  LDL.LU R18, [R1+0x248] ;  /* 0x0002480001127983 */ /* 0x000ee20000300800 */
[----:B----4-:R-:W-:Y:S01]  /*1b260*/  HMMA.16816.F32 R24, R8, R24, R12 ;  /* 0x000000180818723c */ /* 0x010fe2000000180c */
[----:B------:R-:W3:Y:S01]  /*1b270*/  LDL.LU R19, [R1+0x24c] ;  /* 0x00024c0001137983 */ /* 0x000ee20000300800 */
[----:B------:R-:W4:Y:S02]  /*1b280*/  LDL.LU R12, [R1+0x2b0] ;  /* 0x0002b000010c7983 */ /* 0x000f240000300800 */
[----:B------:R-:W4:Y:S02]  /*1b290*/  LDL.LU R13, [R1+0x2b4] ;  /* 0x0002b400010d7983 */ /* 0x000f240000300800 */
[----:B------:R-:W2:Y:S01]  /*1b2a0*/  LDL.LU R14, [R1+0x2b8] ;  /* 0x0002b800010e7983 */ /* 0x000ea20000300800 */
[----:B------:R-:W2:Y:S04]  /*1b2b0*/  LDL.LU R15, [R1+0x2bc] ;  /* 0x0002bc00010f7983 */ /* 0x000ea80000300800 */
[----:B--2---:R-:W-:Y:S01]  /*1b2c0*/  STL.64 [R1+0x1340], R14 ;  /* 0x0013400e01007387 */ /* 0x004fe20000100a00 */
[----:B----4-:R0:W-:Y:S03]  /*1b2d0*/  STL.64 [R1+0x1338], R12 ;  /* 0x0013380c01007387 */ /* 0x0101e60000100a00 */
[----:B0-----:R-:W2:Y:S01]  /*1b2e0*/  LDL.LU R12, [R1+0x2f0] ;  /* 0x0002f000010c7983 */ /* 0x001ea20000300800 */
[----:B------:R-:W2:Y:S02]  /*1b2f0*/  LDL.LU R13, [R1+0x2f4] ;  /* 0x0002f400010d7983 */ /* 0x000ea40000300800 */
[----:B------:R-:W4:Y:S02]  /*1b300*/  LDL.LU R14, [R1+0x2f8] ;  /* 0x0002f800010e7983 */ /* 0x000f240000300800 */
[----:B------:R-:W4:Y:S02]  /*1b310*/  LDL.LU R15, [R1+0x2fc] ;  /* 0x0002fc00010f7983 */ /* 0x000f240000300800 */
[----:B----4-:R-:W-:Y:S01]  /*1b320*/  STL.64 [R1+0x1350], R14 ;  /* 0x0013500e01007387 */ /* 0x010fe20000100a00 */
[----:B--2---:R0:W-:Y:S02]  /*1b330*/  STL.64 [R1+0x1348], R12 ;  /* 0x0013480c01007387 */ /* 0x0041e40000100a00 */
[----:B0-----:R-:W-:-:S02]  /*1b340*/  IMAD.MOV.U32 R12, RZ, RZ, R3 ;  /* 0x000000ffff0c7224 */ /* 0x001fc400078e0003 */
[----:B------:R-:W-:Y:S01]  /*1b350*/  IMAD.MOV.U32 R13, RZ, RZ, R2 ;  /* 0x000000ffff0d7224 */ /* 0x000fe200078e0002 */
[----:B------:R-:W2:Y:S01]  /*1b360*/  LDL.LU R3, [R1+0x1378] ;  /* 0x0013780001037983 */ /* 0x000ea20000300800 */
[----:B------:R-:W4:Y:S03]  /*1b370*/  LDL.LU R2, [R1+0x1374] ;  /* 0x0013740001027983 */ /* 0x000f260000300800 */
[----:B------:R0:W-:Y:S04]  /*1b380*/  STL.64 [R1+0x1360], R12 ;  /* 0x0013600c01007387 */ /* 0x0001e80000100a00 */
[----:B0-----:R-:W2:Y:S01]  /*1b390*/  LDL.LU R12, [R1+0x310] ;  /* 0x00031000010c7983 */ /* 0x001ea20000300800 */
[----:B------:R-:W2:Y:S02]  /*1b3a0*/  LDL.LU R13, [R1+0x314] ;  /* 0x00031400010d7983 */ /* 0x000ea40000300800 */
[----:B------:R-:W2:Y:S02]  /*1b3b0*/  LDL.LU R14, [R1+0x318] ;  /* 0x00031800010e7983 */ /* 0x000ea40000300800 */
[----:B------:R-:W2:Y:S01]  /*1b3c0*/  LDL.LU R15, [R1+0x31c] ;  /* 0x00031c00010f7983 */ /* 0x000ea20000300800 */
[----:B------:R-:W2:Y:S04]  /*1b3d0*/  LDL.64 R4, [R1+0x80] ;  /* 0x0000800001047983 */ /* 0x000ea80000100a00 */
[----:B--2---:R0:W-:Y:S04]  /*1b3e0*/  STL.64 [R1+0x1358], R4 ;  /* 0x0013580401007387 */ /* 0x0041e80000100a00 */
[----:B0-----:R-:W2:Y:S01]  /*1b3f0*/  LDL.LU R4, [R1+0x300] ;  /* 0x0003000001047983 */ /* 0x001ea20000300800 */
[----:B------:R-:W2:Y:S02]  /*1b400*/  LDL.LU R5, [R1+0x304] ;  /* 0x0003040001057983 */ /* 0x000ea40000300800 */
[----:B------:R-:W2:Y:S02]  /*1b410*/  LDL.LU R6, [R1+0x308] ;  /* 0x0003080001067983 */ /* 0x000ea40000300800 */
[----:B------:R-:W2:Y:S01]  /*1b420*/  LDL.LU R7, [R1+0x30c] ;  /* 0x00030c0001077983 */ /* 0x000ea20000300800 */
[----:B---3--:R-:W-:Y:S01]  /*1b430*/  STL.64 [R1+0x12f0], R18 ;  /* 0x0012f01201007387 */ /* 0x008fe20000100a00 */
[----:B------:R0:W-:Y:S03]  /*1b440*/  STL.64 [R1+0x12e8], R16 ;  /* 0x0012e81001007387 */ /* 0x0001e60000100a00 */
[----:B0-----:R-:W3:Y:S04]  /*1b450*/  LDL.LU.64 R16, [R1+0xd0] ;  /* 0x0000d00001107983 */ /* 0x001ee80000300a00 */
[----:B---3--:R0:W-:Y:S02]  /*1b460*/  STL.64 [R1+0x1308], R16 ;  /* 0x0013081001007387 */ /* 0x0081e40000100a00 */
[----:B0-----:R-:W-:-:S02]  /*1b470*/  IMAD.MOV.U32 R16, RZ, RZ, R21 ;  /* 0x000000ffff107224 */ /* 0x001fc400078e0015 */
[----:B------:R-:W3:Y:S01]  /*1b480*/  LDL.LU R21, [R1+0x1370] ;  /* 0x0013700001157983 */ /* 0x000ee20000300800 */
[----:B------:R4:W-:Y:S02]  /*1b490*/  STL.64 [R1+0x1140], R26 ;  /* 0x0011401a01007387 */ /* 0x0009e40000100a00 */
[----:B------:R0:W-:Y:S02]  /*1b4a0*/  STL.64 [R1+0x1138], R24 ;  /* 0x0011381801007387 */ /* 0x0001e40000100a00 */
[----:B----4-:R-:W-:Y:S02]  /*1b4b0*/  IMAD.MOV.U32 R26, RZ, RZ, R2 ;  /* 0x000000ffff1a7224 */ /* 0x010fe400078e0002 */
[----:B------:R-:W-:Y:S02]  /*1b4c0*/  IMAD.MOV.U32 R27, RZ, RZ, R3 ;  /* 0x000000ffff1b7224 */ /* 0x000fe400078e0003 */
[----:B0-----:R-:W-:Y:S02]  /*1b4d0*/  IMAD.MOV.U32 R24, RZ, RZ, R22 ;  /* 0x000000ffff187224 */ /* 0x001fe400078e0016 */
[----:B------:R-:W-:Y:S01]  /*1b4e0*/  IMAD.MOV.U32 R25, RZ, RZ, R0 ;  /* 0x000000ffff197224 */ /* 0x000fe200078e0000 */
[----:B------:R-:W4:Y:S01]  /*1b4f0*/  LDL.LU R2, [R1+0x136c] ;  /* 0x00136c0001027983 */ /* 0x000f220000300800 */
[----:B------:R-:W2:Y:S02]  /*1b500*/  LDL.LU R3, [R1+0x1368] ;  /* 0x0013680001037983 */ /* 0x000ea40000300800 */
[----:B------:R-:W-:Y:S01]  /*1b510*/  STL.64 [R1+0x1300], R26 ;  /* 0x0013001a01007387 */ /* 0x000fe20000100a00 */
[----:B------:R0:W-:Y:S04]  /*1b520*/  STL.64 [R1+0x12f8], R24 ;  /* 0x0012f81801007387 */ /* 0x0001e80000100a00 */
[----:B0-----:R-:W2:Y:S01]  /*1b530*/  LDL.LU R24, [R1+0x250] ;  /* 0x0002500001187983 */ /* 0x001ea20000300800 */
[----:B------:R-:W2:Y:S02]  /*1b540*/  LDL.LU R25, [R1+0x254] ;  /* 0x0002540001197983 */ /* 0x000ea40000300800 */
[----:B------:R-:W2:Y:S02]  /*1b550*/  LDL.LU R26, [R1+0x258] ;  /* 0x00025800011a7983 */ /* 0x000ea40000300800 */
[----:B------:R-:W2:Y:S01]  /*1b560*/  LDL.LU R27, [R1+0x25c] ;  /* 0x00025c00011b7983 */ /* 0x000ea20000300800 */
[----:B---3--:R-:W-:Y:S11]  /*1b570*/  HMMA.16816.F32 R12, R8, R20, R12 ;  /* 0x00000014080c723c */ /* 0x008ff6000000180c */
[----:B------:R-:W-:Y:S11]  /*1b580*/  @!UPT UIADD3 URZ, URZ, URZ, URZ ;  /* 0x0000003f3f3ff290 */ /* 0x000ff6000fffe03f */
[----:B------:R-:W-:Y:S02]  /*1b590*/  @!UPT UIADD3 URZ, URZ, URZ, URZ ;  /* 0x0000003f3f3ff290 */ /* 0x000fe4000fffe03f */
[----:B------:R-:W-:Y:S01]  /*1b5a0*/  IMAD.MOV.U32 R0, RZ, RZ, R12 ;  /* 0x000000ffff007224 */ /* 0x000fe200078e000c */
[----:B--2---:R-:W-:Y:S01]  /*1b5b0*/  STL.64 [R1+0x1318], R26 ;  /* 0x0013181a01007387 */ /* 0x004fe20000100a00 */
[----:B------:R0:W-:Y:S03]  /*1b5c0*/  STL.64 [R1+0x1310], R24 ;  /* 0x0013101801007387 */ /* 0x0001e60000100a00 */
[----:B0-----:R-:W2:Y:S01]  /*1b5d0*/  LDL.LU R24, [R1+0x290] ;  /* 0x0002900001187983 */ /* 0x001ea20000300800 */
[----:B------:R-:W2:Y:S02]  /*1b5e0*/  LDL.LU R25, [R1+0x294] ;  /* 0x0002940001197983 */ /* 0x000ea40000300800 */
[----:B------:R0:W-:Y:S02]  /*1b5f0*/  STL [R1+0x44], R13 ;  /* 0x0000440d01007387 */ /* 0x0001e40000100800 */
[----:B------:R-:W-:Y:S01]  /*1b600*/  STL.64 [R1+0x48], R14 ;  /* 0x0000480e01007387 */ /* 0x000fe20000100a00 */
[----:B0-----:R-:W3:Y:S01]  /*1b610*/  LDL.LU.64 R12, [R1+0x1360] ;  /* 0x00136000010c7983 */ /* 0x001ee20000300a00 */
[----:B------:R0:W-:Y:S02]  /*1b620*/  STL.64 [R1+0x12e0], R20 ;  /* 0x0012e01401007387 */ /* 0x0001e40000100a00 */
[----:B------:R-:W-:-:S02]  /*1b630*/  IMAD.MOV.U32 R26, RZ, RZ, R3 ;  /* 0x000000ffff1a7224 */ /* 0x000fc400078e0003 */
[----:B----4-:R-:W-:Y:S01]  /*1b640*/  IMAD.MOV.U32 R27, RZ, RZ, R2 ;  /* 0x000000ffff1b7224 */ /* 0x010fe200078e0002 */
[----:B0-----:R-:W4:Y:S01]  /*1b650*/  LDL.LU.64 R20, [R1+0xb0] ;  /* 0x0000b00001147983 */ /* 0x001f220000300a00 */
[----:B------:R-:W-:Y:S01]  /*1b660*/  STL [R1+0x12d0], R0 ;  /* 0x0012d00001007387 */ /* 0x000fe20000100800 */
[C---:B---3--:R-:W-:Y:S02]  /*1b670*/  HMMA.16816.F32 R12, R8.reuse, R12, R4 ;  /* 0x0000000c080c723c */ /* 0x048fe40000001804 */
[----:B------:R-:W3:Y:S11]  /*1b680*/  LDL.LU.64 R4, [R1+0x1358] ;  /* 0x0013580001047983 */ /* 0x000ef60000300a00 */
[----:B------:R-:W-:Y:S10]  /*1b690*/  @!UPT UIADD3 URZ, URZ, URZ, URZ ;  /* 0x0000003f3f3ff290 */ /* 0x000ff4000fffe03f */
[----:B------:R0:W-:Y:S01]  /*1b6a0*/  STL.64 [R1+0x180], R12 ;  /* 0x0001800c01007387 */ /* 0x0001e20000100a00 */
[----:B------:R-:W-:Y:S02]  /*1b6b0*/  IMAD.MOV.U32 R3, RZ, RZ, R14 ;  /* 0x000000ffff037224 */ /* 0x000fe400078e000e */
[----:B------:R-:W-:Y:S02]  /*1b6c0*/  IMAD.MOV.U32 R2, RZ, RZ, R15 ;  /* 0x000000ffff027224 */ /* 0x000fe400078e000f */
[----:B------:R-:W2:Y:S04]  /*1b6d0*/  LDL.LU.64 R14, [R1+0x1350] ;  /* 0x00135000010e7983 */ /* 0x000ea80000300a00 */
[----:B0-----:R-:W2:Y:S01]  /*1b6e0*/  LDL.LU.64 R12, [R1+0x1348] ;  /* 0x00134800010c7983 */ /* 0x001ea20000300a00 */
[----:B---3--:R-:W-:Y:S01]  /*1b6f0*/  IMAD.MOV.U32 R0, RZ, RZ, R5 ;  /* 0x000000ffff007224 */ /* 0x008fe200078e0005 */
        /* <DEDUP_REMOVED lines=8> */
[----:B--2---:R-:W-:Y:S01]  /*1b780*/  HMMA.16816.F32 R8, R8, R4, R12 ;  /* 0x000000040808723c */ /* 0x004fe2000000180c */
[----:B------:R-:W2:Y:S01]  /*1b790*/  LDL.LU.64 R14, [R1+0x1328] ;  /* 0x00132800010e7983 */ /* 0x000ea20000300a00 */
[----:B------:R-:W2:Y:S11]  /*1b7a0*/  LDL.LU.64 R12, [R1+0x1320] ;  /* 0x00132000010c7983 */ /* 0x000eb60000300a00 */
[----:B------:R-:W-:Y:S10]  /*1b7b0*/  @!UPT UIADD3 URZ, URZ, URZ, URZ ;  /* 0x0000003f3f3ff290 */ /* 0x000ff4000fffe03f */
[----:B------:R0:W-:Y:S01]  /*1b7c0*/  STL.64 [R1+0x280], R8 ;  /* 0x0002800801007387 */ /* 0x0001e20000100a00 */
[----:B------:R-:W-:Y:S03]  /*1b7d0*/  STL.64 [R1+0x288], R10 ;  /* 0x0002880a01007387 */ /* 0x000fe60000100a00 */
[----:B0-----:R-:W3:Y:S01]  /*1b7e0*/  LDL.LU.64 R8, [R1+0x90] ;  /* 0x0000900001087983 */ /* 0x001ee20000300a00 */
[----:B------:R-:W-:-:S07]  /*1b7f0*/  IMAD.MOV.U32 R17, RZ, RZ, R23 ;  /* 0x000000ffff117224 */ /* 0x000fce00078e0017 */
[C---:B--2---:R-:W-:Y:S01]  /*1b800*/  HMMA.16816.F32 R16, R12.reuse, R16, R24 ;  /* 0x000000100c10723c */ /* 0x044fe20000001818 */
[----:B---3--:R0:W-:Y:S04]  /*1b810*/  STL.64 [R1+0x12d8], R8 ;  /* 0x0012d80801007387 */ /* 0x0081e80000100a00 */
[----:B0-----:R-:W2:Y:S01]  /*1b820*/  LDL.LU R8, [R1+0x220] ;  /* 0x0002200001087983 */ /* 0x001ea20000300800 */
[----:B------:R-:W2:Y:S02]  /*1b830*/  LDL.LU R9, [R1+0x224] ;  /* 0x0002240001097983 */ /* 0x000ea40000300800 */
[----:B------:R-:W2:Y:S02]  /*1b840*/  LDL.LU R10, [R1+0x228] ;  /* 0x00022800010a7983 */ /* 0x000ea40000300800 */
[----:B------:R-:W2:Y:S01]  /*1b850*/  LDL.LU R11, [R1+0x22c] ;  /* 0x00022c00010b7983 */ /* 0x000ea20000300800 */
[----:B------:R-:W3:Y:S01]  /*1b860*/  LDL.LU.64 R26, [R1+0x1318] ;  /* 0x00131800011a7983 */ /* 0x000ee20000300a00 */
[----:B------:R-:W3:Y:S11]  /*1b870*/  LDL.LU.64 R24, [R1+0x1310] ;  /* 0x0013100001187983 */ /* 0x000ef60000300a00 */
[----:B------:R0:W-:Y:S02]  /*1b880*/  STL.64 [R1+0x340], R16 ;  /* 0x0003401001007387 */ /* 0x0001e40000100a00 */
[----:B------:R-:W-:Y:S01]  /*1b890*/  STL.64 [R1+0x348], R18 ;  /* 0x0003481201007387 */ /* 0x000fe20000100a00 */
[----:B0-----:R-:W3:Y:S02]  /*1b8a0*/  LDL.LU.64 R16, [R1+0x1308] ;  /* 0x0013080001107983 */ /* 0x001ee40000300a00 */
[----:B---3--:R-:W-:Y:S01]  /*1b8b0*/  HMMA.16816.F32 R24, R12, R16, R24 ;  /* 0x000000100c18723c */ /* 0x008fe20000001818 */
        /* <DEDUP_REMOVED lines=8> */
[----:B------:R-:W2:Y:S01]  /*1b940*/  LDL.LU.64 R16, [R1+0x12e8] ;  /* 0x0012e80001107983 */ /* 0x000ea20000300a00 */
[----:B------:R-:W-:Y:S01]  /*1b950*/  STL.64 [R1+0x12c8], R6 ;  /* 0x0012c80601007387 */ /* 0x000fe20000100a00 */
[----:B------:R0:W-:Y:S03]  /*1b960*/  STL.64 [R1+0x12c0], R4 ;  /* 0x0012c00401007387 */ /* 0x0001e60000100a00 */
[----:B0-----:R-:W3:Y:S01]  /*1b970*/  LDL.LU R4, [R1+0x210] ;  /* 0x0002100001047983 */ /* 0x001ee20000300800 */
[----:B------:R-:W3:Y:S02]  /*1b980*/  LDL.LU R5, [R1+0x214] ;  /* 0x0002140001057983 */ /* 0x000ee40000300800 */
[----:B------:R-:W3:Y:S02]  /*1b990*/  LDL.LU R6, [R1+0x218] ;  /* 0x0002180001067983 */ /* 0x000ee40000300800 */
[----:B------:R-:W3:Y:S01]  /*1b9a0*/  LDL.LU R7, [R1+0x21c] ;  /* 0x00021c0001077983 */ /* 0x000ee20000300800 */
[C---:B--2---:R-:W-:Y:S11]  /*1b9b0*/  HMMA.16816.F32 R16, R12.reuse, R24, R16 ;  /* 0x000000180c10723c */ /* 0x044ff60000001810 */
[----:B------:R-:W-:Y:S11]  /*1b9c0*/  @!UPT UIADD3 URZ, URZ, URZ, URZ ;  /* 0x0000003f3f3ff290 */ /* 0x000ff6000fffe03f */
[----:B------:R-:W-:Y:S01]  /*1b9d0*/  @!UPT UIADD3 URZ, URZ, URZ, URZ ;  /* 0x0000003f3f3ff290 */ /* 0x000fe2000fffe03f */
[----:B------:R0:W-:Y:S01]  /*1b9e0*/  STL.64 [R1+0x320], R16 ;  /* 0x0003201001007387 */ /* 0x0001e20000100a00 */
[----:B------:R1:W-:Y:S03]  /*1b9f0*/  STL.64 [R1+0x328], R18 ;  /* 0x0003281201007387 */ /* 0x0003e60000100a00 */
[----:B0-----:R-:W2:Y:S01]  /*1ba00*/  LDL.LU R16, [R1+0x1f0] ;  /* 0x0001f00001107983 */ /* 0x001ea20000300800 */
[----:B------:R-:W2:Y:S02]  /*1ba10*/  LDL.LU R17, [R1+0x1f4] ;  /* 0x0001f40001117983 */ /* 0x000ea40000300800 */
[----:B-1----:R-:W2:Y:S02]  /*1ba20*/  LDL.LU R18, [R1+0x1f8] ;  /* 0x0001f80001127983 */ /* 0x002ea40000300800 */
[----:B------:R-:W2:Y:S01]  /*1ba30*/  LDL.LU R19, [R1+0x1fc] ;  /* 0x0001fc0001137983 */ /* 0x000ea20000300800 */
[----:B---3--:R-:W-:Y:S01]  /*1ba40*/  STL.64 [R1+0x1280], R26 ;  /* 0x0012801a01007387 */ /* 0x008fe20000100a00 */
[----:B------:R0:W-:Y:S03]  /*1ba50*/  STL.64 [R1+0x1278], R24 ;  /* 0x0012781801007387 */ /* 0x0001e60000100a00 */
[----:B0-----:R-:W4:Y:S01]  /*1ba60*/  LDL.LU R24, [R1+0x230] ;  /* 0x0002300001187983 */ /* 0x001f220000300800 */
[----:B------:R-:W4:Y:S02]  /*1ba70*/  LDL.LU R25, [R1+0x234] ;  /* 0x0002340001197983 */ /* 0x000f240000300800 */
[----:B------:R-:W4:Y:S02]  /*1ba80*/  LDL.LU R26, [R1+0x238] ;  /* 0x00023800011a7983 */ /* 0x000f240000300800 */
[----:B------:R-:W4:Y:S02]  /*1ba90*/  LDL.LU R27, [R1+0x23c] ;  /* 0x00023c00011b7983 */ /* 0x000f240000300800 */
[C---:B----4-:R-:W-:Y:S11]  /*1baa0*/  HMMA.16816.F32 R24, R12.reuse, R20, R24 ;  /* 0x000000140c18723c */ /* 0x050ff60000001818 */
[----:B------:R-:W-:Y:S11]  /*1bab0*/  @!UPT UIADD3 URZ, URZ, URZ, URZ ;  /* 0x0000003f3f3ff290 */ /* 0x000ff6000fffe03f */
[----:B------:R-:W-:Y:S01]  /*1bac0*/  @!UPT UIADD3 URZ, URZ, URZ, URZ ;  /* 0x0000003f3f3ff290 */ /* 0x000fe2000fffe03f */
[----:B------:R-:W-:Y:S01]  /*1bad0*/  STL.64 [R1+0x310], R24 ;  /* 0x0003101801007387 */ /* 0x000fe20000100a00 */
[----:B------:R0:W-:Y:S02]  /*1bae0*/  STL.64 [R1+0x318], R26 ;  /* 0x0003181a01007387 */ /* 0x0001e40000100a00 */
[----:B0-----:R-:W-:Y:S02]  /*1baf0*/  IMAD.MOV.U32 R27, RZ, RZ, R20 ;  /* 0x000000ffff1b7224 */ /* 0x001fe400078e0014 */
[----:B------:R-:W-:Y:S02]  /*1bb00*/  IMAD.MOV.U32 R26, RZ, RZ, R21 ;  /* 0x000000ffff1a7224 */ /* 0x000fe400078e0015 */
[----:B------:R-:W3:Y:S02]  /*1bb10*/  LDL.LU.64 R20, [R1+0x12e0] ;  /* 0x0012e00001147983 */ /* 0x000ee40000300a00 */
[----:B---3--:R-:W-:Y:S01]  /*1bb20*/  HMMA.16816.F32 R8, R12, R20, R8 ;  /* 0x000000140c08723c */ /* 0x008fe20000001808 */
[----:B------:R-:W-:-:S02]  /*1bb30*/  IMAD.MOV.U32 R29, RZ, RZ, R20 ;  /* 0x000000ffff1d7224 */ /* 0x000fc400078e0014 */
[----:B------:R-:W-:Y:S11]  /*1bb40*/  IMAD.MOV.U32 R28, RZ, RZ, R21 ;  /* 0x000000ffff1c7224 */ /* 0x000ff600078e0015 */
[----:B------:R-:W-:Y:S09]  /*1bb50*/  @!UPT UIADD3 URZ, URZ, URZ, URZ ;  /* 0x0000003f3f3ff290 */ /* 0x000ff2000fffe03f */
[----:B------:R0:W-:Y:S01]  /*1bb60*/  STL.64 [R1+0x300], R8 ;  /* 0x0003000801007387 */ /* 0x0001e20000100a00 */
[----:B------:R-:W-:Y:S03]  /*1bb70*/  STL.64 [R1+0x308], R10 ;  /* 0x0003080a01007387 */ /* 0x000fe60000100a00 */
[----:B0-----:R-:W3:Y:S01]  /*1bb80*/  LDL.LU.64 R8, [R1+0x12d8] ;  /* 0x0012d80001087983 */ /* 0x001ee20000300a00 */
[----:B------:R-:W4:Y:S02]  /*1bb90*/  LDL.LU R20, [R1+0x140] ;  /* 0x0001400001147983 */ /* 0x000f240000300800 */
[----:B------:R-:W4:Y:S02]  /*1bba0*/  LDL.LU R21, [R1+0x144] ;  /* 0x0001440001157983 */ /* 0x000f240000300800 */
[----:B------:R-:W2:Y:S01]  /*1bbb0*/  LDL.LU R22, [R1+0x148] ;  /* 0x0001480001167983 */ /* 0x000ea20000300800 */
[----:B------:R-:W2:Y:S01]  /*1bbc0*/  LDL.LU R23, [R1+0x14c] ;  /* 0x00014c0001177983 */ /* 0x000ea20000300800 */
[----:B---3--:R-:W-:Y:S03]  /*1bbd0*/  HMMA.16816.F32 R4, R12, R8, R4 ;  /* 0x000000080c04723c */ /* 0x008fe60000001804 */
[----:B--2---:R-:W-:Y:S01]  /*1bbe0*/  STL.64 [R1+0x1218], R22 ;  /* 0x0012181601007387 */ /* 0x004fe20000100a00 */
[----:B----4-:R0:W-:Y:S03]  /*1bbf0*/  STL.64 [R1+0x1210], R20 ;  /* 0x0012101401007387 */ /* 0x0101e60000100a00 */
[----:B0-----:R-:W2:Y:S01]  /*1bc00*/  LDL.LU R20, [R1+0x80] ;  /* 0x0000800001147983 */ /* 0x001ea20000300800 */
[----:B------:R-:W-:-:S02]  /*1bc10*/  IMAD.MOV.U32 R21, RZ, RZ, R0 ;  /* 0x000000ffff157224 */ /* 0x000fc400078e0000 */
[----:B------:R-:W3:Y:S02]  /*1bc20*/  LDL.LU R0, [R1+0x12d0] ;  /* 0x0012d00001007983 */ /* 0x000ee40000300800 */
[----:B------:R-:W-:-:S11]  /*1bc30*/  IMAD.MOV.U32 R23, RZ, RZ, R8 ;  /* 0x000000ffff177224 */ /* 0x000fd600078e0008 */
[----:B------:R-:W-:Y:S01]  /*1bc40*/  STL.64 [R1+0x2f0], R4 ;  /* 0x0002f00401007387 */ /* 0x000fe20000100a00 */
[----:B------:R0:W-:Y:S02]  /*1bc50*/  STL.64 [R1+0x2f8], R6 ;  /* 0x0002f80601007387 */ /* 0x0001e40000100a00 */
[----:B------:R-:W-:Y:S01]  /*1bc60*/  IMAD.MOV.U32 R22, RZ, RZ, R9 ;  /* 0x000000ffff167224 */ /* 0x000fe200078e0009 */
[----:B0-----:R-:W4:Y:S01]  /*1bc70*/  LDL.LU.64 R6, [R1+0x12c8] ;  /* 0x0012c80001067983 */ /* 0x001f220000300a00 */
[----:B------:R-:W2:Y:S02]  /*1bc80*/  LDL.LU.64 R4, [R1+0x12c0] ;  /* 0x0012c00001047983 */ /* 0x000ea40000300a00 */
        /* <DEDUP_REMOVED lines=10> */
[----:B------:R-:W-:Y:S01]  /*1bd30*/  HMMA.16816.F32 R16, R12, R20, R16 ;  /* 0x000000140c10723c */ /* 0x000fe20000001810 */
[----:B--2---:R-:W-:Y:S01]  /*1bd40*/  STL.64 [R1+0x11f0], R10 ;  /* 0x0011f00a01007387 */ /* 0x004fe20000100a00 */
[----:B------:R0:W-:Y:S03]  /*1bd50*/  STL.64 [R1+0x11e8], R8 ;  /* 0x0011e80801007387 */ /* 0x0001e60000100a00 */
[----:B0-----:R-:W2:Y:S01]  /*1bd60*/  LDL.LU.64 R8, [R1+0xf0] ;  /* 0x0000f00001087983 */ /* 0x001ea20000300a00 */
[----:B------:R-:W2:Y:S11]  /*1bd70*/  LDL.64 R10, [R1+0xf8] ;  /* 0x0000f800010a7983 */ /* 0x000eb60000100a00 */
[----:B------:R-:W-:Y:S06]  /*1bd80*/  @!UPT UIADD3 URZ, URZ, URZ, URZ ;  /* 0x0000003f3f3ff290 */ /* 0x000fec000fffe03f */
[----:B------:R0:W-:Y:S02]  /*1bd90*/  STL.64 [R1+0x2d0], R16 ;  /* 0x0002d01001007387 */ /* 0x0001e40000100a00 */
[----:B------:R1:W-:Y:S01]  /*1bda0*/  STL.64 [R1+0x2d8], R18 ;  /* 0x0002d81201007387 */ /* 0x0003e20000100a00 */
[----:B0-----:R-:W2:Y:S01]  /*1bdb0*/  LDL.LU R16, [R1+0x1e0] ;  /* 0x0001e00001107983 */ /* 0x001ea20000300800 */
[----:B------:R-:W2:Y:S02]  /*1bdc0*/  LDL.LU R17, [R1+0x1e4] ;  /* 0x0001e40001117983 */ /* 0x000ea40000300800 */
[----:B-1----:R-:W2:Y:S02]  /*1bdd0*/  LDL.LU R18, [R1+0x1e8] ;  /* 0x0001e80001127983 */ /* 0x002ea40000300800 */
[----:B------:R-:W2:Y:S01]  /*1bde0*/  LDL.LU R19, [R1+0x1ec] ;  /* 0x0001ec0001137983 */ /* 0x000ea20000300800 */
[----:B------:R0:W-:Y:S02]  /*1bdf0*/  STL.64 [R1+0x1230], R20 ;  /* 0x0012301401007387 */ /* 0x0001e40000100a00 */
[----:B0-----:R-:W-:-:S02]  /*1be00*/  IMAD.MOV.U32 R20, RZ, RZ, R23 ;  /* 0x000000ffff147224 */ /* 0x001fc400078e0017 */
[----:B------:R-:W-:-:S05]  /*1be10*/  IMAD.MOV.U32 R21, RZ, RZ, R22 ;  /* 0x000000ffff157224 */ /* 0x000fca00078e0016 */
[----:B------:R0:W-:Y:S04]  /*1be20*/  STL.64 [R1+0x1248], R20 ;  /* 0x0012481401007387 */ /* 0x0001e80000100a00 */
[----:B0-----:R-:W2:Y:S01]  /*1be30*/  LDL.LU R20, [R1+0x170] ;  /* 0x0001700001147983 */ /* 0x001ea20000300800 */
[----:B------:R-:W2:Y:S02]  /*1be40*/  LDL.LU R21, [R1+0x174] ;  /* 0x0001740001157983 */ /* 0x000ea40000300800 */
[----:B------:R-:W2:Y:S02]  /*1be50*/  LDL.LU R22, [R1+0x178] ;  /* 0x0001780001167983 */ /* 0x000ea40000300800 */
[----:B------:R-:W2:Y:S02]  /*1be60*/  LDL.LU R23, [R1+0x17c] ;  /* 0x00017c0001177983 */ /* 0x000ea40000300800 */
[----:B----4-:R-:W-:-:S02]  /*1be70*/  IMAD.MOV.U32 R24, RZ, RZ, R7 ;  /* 0x000000ffff187224 */ /* 0x010fc400078e0007 */
[----:B------:R-:W-:Y:S01]  /*1be80*/  IMAD.MOV.U32 R25, RZ, RZ, R6 ;  /* 0x000000ffff197224 */ /* 0x000fe200078e0006 */
[----:B------:R-:W4:Y:S01]  /*1be90*/  LDL.LU R7, [R1+0x12bc] ;  /* 0x0012bc0001077983 */ /* 0x000f220000300800 */
[----:B------:R-:W4:Y:S03]  /*1bea0*/  LDL.LU R6, [R1+0x12b8] ;  /* 0x0012b80001067983 */ /* 0x000f260000300800 */
[----:B------:R0:W-:Y:S04]  /*1beb0*/  STL.64 [R1+0x1298], R24 ;  /* 0x0012981801007387 */ /* 0x0001e80000100a00 */
[----:B--2---:R-:W-:Y:S01]  /*1bec0*/  STL.64 [R1+0x1258], R22 ;  /* 0x0012581601007387 */ /* 0x004fe20000100a00 */
[----:B------:R1:W-:Y:S02]  /*1bed0*/  STL.64 [R1+0x1250], R20 ;  /* 0x0012501401007387 */ /* 0x0003e40000100a00 */
[----:B0-----:R-:W2:Y:S02]  /*1bee0*/  LDL.LU R24, [R1+0x1d0] ;  /* 0x0001d00001187983 */ /* 0x001ea40000300800 */
[----:B------:R-:W2:Y:S02]  /*1bef0*/  LDL.LU R25, [R1+0x1d4] ;  /* 0x0001d40001197983 */ /* 0x000ea40000300800 */
[----:B-1----:R-:W-:-:S02]  /*1bf00*/  IMAD.MOV.U32 R20, RZ, RZ, R27 ;  /* 0x000000ffff147224 */ /* 0x002fc400078e001b */
[----:B------:R-:W-:Y:S02]  /*1bf10*/  IMAD.MOV.U32 R21, RZ, RZ, R26 ;  /* 0x000000ffff157224 */ /* 0x000fe400078e001a */
[----:B------:R-:W2:Y:S01]  /*1bf20*/  LDL.LU R26, [R1+0x1d8] ;  /* 0x0001d800011a7983 */ /* 0x000ea20000300800 */
[----:B------:R-:W2:Y:S02]  /*1bf30*/  LDL.LU R27, [R1+0x1dc] ;  /* 0x0001dc00011b7983 */ /* 0x000ea40000300800 */
[----:B------:R0:W-:Y:S02]  /*1bf40*/  STL.64 [R1+0x1270], R20 ;  /* 0x0012701401007387 */ /* 0x0001e40000100a00 */
[----:B0-----:R-:W2:Y:S01]  /*1bf50*/  LDL.LU R20, [R1+0x1b0] ;  /* 0x0001b00001147983 */ /* 0x001ea20000300800 */
[----:B------:R-:W2:Y:S02]  /*1bf60*/  LDL.LU R21, [R1+0x1b4] ;  /* 0x0001b40001157983 */ /* 0x000ea40000300800 */
[----:B------:R-:W2:Y:S02]  /*1bf70*/  LDL.LU R22, [R1+0x1b8] ;  /* 0x0001b80001167983 */ /* 0x000ea40000300800 */
[----:B------:R-:W2:Y:S01]  /*1bf80*/  LDL.LU R23, [R1+0x1bc] ;  /* 0x0001bc0001177983 */ /* 0x000ea20000300800 */
[----:B------:R-:W-:Y:S01]  /*1bf90*/  HMMA.16816.F32 R12, R12, R4, R16 ;  /* 0x000000040c0c723c */ /* 0x000fe20000001810 */
[----:B--2---:R-:W-:Y:S01]  /*1bfa0*/  STL.64 [R1+0x1290], R22 ;  /* 0x0012901601007387 */ /* 0x004fe20000100a00 */
[----:B------:R0:W-:Y:S03]  /*1bfb0*/  STL.64 [R1+0x1288], R20 ;  /* 0x0012881401007387 */ /* 0x0001e60000100a00 */
[----:B0-----:R-:W2:Y:S01]  /*1bfc0*/  LDL.LU R20, [R1+0x1c0] ;  /* 0x0001c00001147983 */ /* 0x001ea20000300800 */
[----:B------:R-:W2:Y:S02]  /*1bfd0*/  LDL.LU R21, [R1+0x1c4] ;  /* 0x0001c40001157983 */ /* 0x000ea40000300800 */
[----:B------:R-:W2:Y:S02]  /*1bfe0*/  LDL.LU R22, [R1+0x1c8] ;  /* 0x0001c80001167983 */ /* 0x000ea40000300800 */
[----:B------:R-:W2:Y:S01]  /*1bff0*/  LDL.LU R23, [R1+0x1cc] ;  /* 0x0001cc0001177983 */ /* 0x000ea20000300800 */
[----:B------:R-:W2:Y:S01]  /*1c000*/  LDL.LU.64 R18, [R1+0x12b0] ;  /* 0x0012b00001127983 */ /* 0x000ea20000300a00 */
[----:B------:R-:W2:Y:S02]  /*1c010*/  LDL.LU.64 R16, [R1+0x12a8] ;  /* 0x0012a80001107983 */ /* 0x000ea40000300a00 */
[----:B----4-:R-:W-:Y:S02]  /*1c020*/  STL.64 [R1+0x1228], R6 ;  /* 0x0012280601007387 */ /* 0x010fe40000100a00 */
[----:B------:R0:W-:Y:S07]  /*1c030*/  STL.64 [R1+0x1220], R4 ;  /* 0x0012200401007387 */ /* 0x0001ee0000100a00 */
[----:B------:R-:W-:Y:S01]  /*1c040*/  STL.64 [R1+0x2c0], R12 ;  /* 0x0002c00c01007387 */ /* 0x000fe20000100a00 */
[----:B------:R-:W-:Y:S03]  /*1c050*/  STL.64 [R1+0x2c8], R14 ;  /* 0x0002c80e01007387 */ /* 0x000fe60000100a00 */
[----:B0-----:R-:W4:Y:S01]  /*1c060*/  LDL.LU R4, [R1+0x150] ;  /* 0x0001500001047983 */ /* 0x001f220000300800 */
[----:B------:R-:W4:Y:S02]  /*1c070*/  LDL.LU R5, [R1+0x154] ;  /* 0x0001540001057983 */ /* 0x000f240000300800 */
[----:B------:R-:W2:Y:S02]  /*1c080*/  LDL.LU R6, [R1+0x158] ;  /* 0x0001580001067983 */ /* 0x000ea40000300800 */
[----:B------:R-:W2:Y:S02]  /*1c090*/  LDL.LU R7, [R1+0x15c] ;  /* 0x00015c0001077983 */ /* 0x000ea40000300800 */
[----:B--2---:R-:W-:Y:S01]  /*1c0a0*/  STL.64 [R1+0x1240], R6 ;  /* 0x0012400601007387 */ /* 0x004fe20000100a00 */
[----:B----4-:R0:W-:Y:S03]  /*1c0b0*/  STL.64 [R1+0x1238], R4 ;  /* 0x0012380401007387 */ /* 0x0101e60000100a00 */
[----:B0-----:R-:W2:Y:S01]  /*1c0c0*/  LDL.LU R4, [R1+0x160] ;  /* 0x0001600001047983 */ /* 0x001ea20000300800 */
[----:B------:R-:W2:Y:S02]  /*1c0d0*/  LDL.LU R5, [R1+0x164] ;  /* 0x0001640001057983 */ /* 0x000ea40000300800 */
[----:B------:R-:W4:Y:S02]  /*1c0e0*/  LDL.LU R6, [R1+0x168] ;  /* 0x0001680001067983 */ /* 0x000f240000300800 */
[----:B------:R-:W4:Y:S01]  /*1c0f0*/  LDL.LU R7, [R1+0x16c] ;  /* 0x00016c0001077983 */ /* 0x000f220000300800 */
[----:B------:R-:W-:Y:S01]  /*1c100*/  HMMA.16816.F32 R24, R16, R8, R24 ;  /* 0x000000081018723c */ /* 0x000fe20000001818 */
[----:B------:R-:W-:-:S02]  /*1c110*/  IMAD.MOV.U32 R12, RZ, RZ, R29 ;  /* 0x000000ffff0c7224 */ /* 0x000fc400078e001d */
[----:B------:R-:W-:Y:S01]  /*1c120*/  IMAD.MOV.U32 R13, RZ, RZ, R28 ;  /* 0x000000ffff0d7224 */ /* 0x000fe200078e001c */
[----:B----4-:R-:W-:Y:S01]  /*1c130*/  STL.64 [R1+0x1268], R6 ;  /* 0x0012680601007387 */ /* 0x010fe20000100a00 */
[----:B--2---:R0:W-:Y:S03]  /*1c140*/  STL.64 [R1+0x1260], R4 ;  /* 0x0012600401007387 */ /* 0x0041e60000100a00 */
[----:B0-----:R-:W2:Y:S01]  /*1c150*/  LDL.LU R4, [R1+0x1a0] ;  /* 0x0001a00001047983 */ /* 0x001ea20000300800 */
[----:B------:R-:W2:Y:S02]  /*1c160*/  LDL.LU R5, [R1+0x1a4] ;  /* 0x0001a40001057983 */ /* 0x000ea40000300800 */
[----:B------:R-:W2:Y:S02]  /*1c170*/  LDL.LU R6, [R1+0x1a8] ;  /* 0x0001a80001067983 */ /* 0x000ea40000300800 */
[----:B------:R-:W2:Y:S01]  /*1c180*/  LDL.LU R7, [R1+0x1ac] ;  /* 0x0001ac0001077983 */ /* 0x000ea20000300800 */
[----:B------:R-:W4:Y:S01]  /*1c190*/  LDL.LU R29, [R1+0x12a4] ;  /* 0x0012a400011d7983 */ /* 0x000f220000300800 */
[----:B------:R-:W2:Y:S02]  /*1c1a0*/  LDL.LU R28, [R1+0x12a0] ;  /* 0x0012a000011c7983 */ /* 0x000ea40000300800 */
[----:B------:R-:W2:Y:S02]  /*1c1b0*/  LDL R14, [R1+0xa8] ;  /* 0x0000a800010e7983 */ /* 0x000ea40000100800 */
[----:B------:R-:W2:Y:S04]  /*1c1c0*/  LDL R15, [R1+0xac] ;  /* 0x0000ac00010f7983 */ /* 0x000ea80000100800 */
[----:B------:R0:W-:Y:S01]  /*1c1d0*/  STL.64 [R1+0x2b0], R24 ;  /* 0x0002b01801007387 */ /* 0x0001e20000100a00 */
[----:B------:R1:W-:Y:S03]  /*1c1e0*/  STL.64 [R1+0x2b8], R26 ;  /* 0x0002b81a01007387 */ /* 0x0003e60000100a00 */
[----:B0-----:R-:W1:Y:S02]  /*1c1f0*/  LDL.LU.64 R24, [R1+0x1298] ;  /* 0x0012980001187983 */ /* 0x001e640000300a00 */
[C---:B-1----:R-:W-:Y:S02]  /*1c200*/  HMMA.16816.F32 R24, R16.reuse, R24, R20 ;  /* 0x000000181018723c */ /* 0x042fe40000001814 */
[----:B------:R-:W2:Y:S01]  /*1c210*/  LDL.LU.64 R22, [R1+0x1290] ;  /* 0x0012900001167983 */ /* 0x000ea20000300a00 */
[----:B------:R-:W2:Y:S11]  /*1c220*/  LDL.LU.64 R20, [R1+0x1288] ;  /* 0x0012880001147983 */ /* 0x000eb60000300a00 */
[----:B------:R-:W-:Y:S09]  /*1c230*/  @!UPT UIADD3 URZ, URZ, URZ, URZ ;  /* 0x0000003f3f3ff290 */ /* 0x000ff2000fffe03f */
[----:B------:R-:W-:Y:S01]  /*1c240*/  STL.64 [R1+0x2a0], R24 ;  /* 0x0002a01801007387 */ /* 0x000fe20000100a00 */
[----:B------:R0:W-:Y:S03]  /*1c250*/  STL.64 [R1+0x2a8], R26 ;  /* 0x0002a81a01007387 */ /* 0x0001e60000100a00 */
[----:B0-----:R-:W2:Y:S01]  /*1c260*/  LDL.LU.64 R26, [R1+0x1280] ;  /* 0x00128000011a7983 */ /* 0x001ea20000300a00 */
[----:B------:R-:W2:Y:S02]  /*1c270*/  LDL.LU.64 R24, [R1+0x1278] ;  /* 0x0012780001187983 */ /* 0x000ea40000300a00 */
[C---:B--2---:R-:W-:Y:S11]  /*1c280*/  HMMA.16816.F32 R20, R16.reuse, R24, R20 ;  /* 0x000000181014723c */ /* 0x044ff60000001814 */
[----:B------:R-:W-:Y:S11]  /*1c290*/  @!UPT UIADD3 URZ, URZ, URZ, URZ ;  /* 0x0000003f3f3ff290 */ /* 0x000ff6000fffe03f */
[----:B------:R-:W-:Y:S01]  /*1c2a0*/  @!UPT UIADD3 URZ, URZ, URZ, URZ ;  /* 0x0000003f3f3ff290 */ /* 0x000fe2000fffe03f */
        /* <DEDUP_REMOVED lines=15> */
[----:B------:R-:W-:Y:S03]  /*1c3a0*/  STL.64 [R1+0x268], R22 ;  /* 0x0002681601007387 */ /* 0x000fe60000100a00 */
[----:B0-----:R-:W2:Y:S01]  /*1c3b0*/  LDL.LU.64 R20, [R1+0x1248] ;  /* 0x0012480001147983 */ /* 0x001ea20000300a00 */
[----:B------:R0:W-:Y:S03]  /*1c3c0*/  STL.64 [R1+0x11d0], R14 ;  /* 0x0011d00e01007387 */ /* 0x0001e60000100a00 */
[----:B0-----:R-:W3:Y:S01]  /*1c3d0*/  LDL.64 R14, [R1+0xd8] ;  /* 0x0000d800010e7983 */ /* 0x001ee20000100a00 */
[C---:B--2---:R-:W-:Y:S03]  /*1c3e0*/  HMMA.16816.F32 R20, R16.reuse, R20, R4 ;  /* 0x000000141014723c */ /* 0x044fe60000001804 */
[----:B------:R-:W2:Y:S01]  /*1c3f0*/  LDL.LU.64 R6, [R1+0x1240] ;  /* 0x0012400001067983 */ /* 0x000ea20000300a00 */
[----:B------:R-:W2:Y:S11]  /*1c400*/  LDL.LU.64 R4, [R1+0x1238] ;  /* 0x0012380001047983 */ /* 0x000eb60000300a00 */
[----:B------:R-:W-:Y:S08]  /*1c410*/  @!UPT UIADD3 URZ, URZ, URZ, URZ ;  /* 0x0000003f3f3ff290 */ /* 0x000ff0000fffe03f */
[----:B------:R0:W-:Y:S01]  /*1c420*/  STL.64 [R1+0x250], R20 ;  /* 0x0002501401007387 */ /* 0x0001e20000100a00 */
        /* <DEDUP_REMOVED lines=9> */
[----:B------:R-:W2:Y:S02]  /*1c4c0*/  LDL.LU.64 R20, [R1+0x1210] ;  /* 0x0012100001147983 */ /* 0x000ea40000300a00 */
[----:B--2---:R-:W-:Y:S01]  /*1c4d0*/  HMMA.16816.F32 R16, R16, R4, R20 ;  /* 0x000000041010723c */ /* 0x004fe20000001814 */
[----:B------:R-:W2:Y:S01]  /*1c4e0*/  LDL.LU.64 R22, [R1+0x1208] ;  /* 0x0012080001167983 */ /* 0x000ea20000300a00 */
[----:B------:R-:W2:Y:S02]  /*1c4f0*/  LDL.LU.64 R20, [R1+0x1200] ;  /* 0x0012000001147983 */ /* 0x000ea40000300a00 */
[----:B------:R0:W-:Y:S02]  /*1c500*/  STL.64 [R1+0x1198], R6 ;  /* 0x0011980601007387 */ /* 0x0001e40000100a00 */
[----:B------:R-:W2:Y:S11]  /*1c510*/  LDL.LU R4, [R1+0x130] ;  /* 0x0001300001047983 */ /* 0x000eb60000300800 */
[----:B------:R-:W-:Y:S06]  /*1c520*/  @!UPT UIADD3 URZ, URZ, URZ, URZ ;  /* 0x0000003f3f3ff290 */ /* 0x000fec000fffe03f */
[----:B------:R3:W-:Y:S01]  /*1c530*/  STL.64 [R1+0x230], R16 ;  /* 0x0002301001007387 */ /* 0x0007e20000100a00 */
[----:B------:R1:W-:Y:S02]  /*1c540*/  STL.64 [R1+0x238], R18 ;  /* 0x0002381201007387 */ /* 0x0003e40000100a00 */
[----:B------:R-:W2:Y:S02]  /*1c550*/  LDL.LU R5, [R1+0x134] ;  /* 0x0001340001057983 */ /* 0x000ea40000300800 */
[----:B0-----:R-:W2:Y:S01]  /*1c560*/  LDL.LU R6, [R1+0x138] ;  /* 0x0001380001067983 */ /* 0x001ea20000300800 */
[----:B------:R-:W2:Y:S01]  /*1c570*/  LDL.LU R7, [R1+0x13c] ;  /* 0x00013c0001077983 */ /* 0x000ea20000300800 */
[----:B---3--:R-:W-:-:S03]  /*1c580*/  IMAD.MOV.U32 R16, RZ, RZ, R0 ;  /* 0x000000ffff107224 */ /* 0x008fc600078e0000 */
[----:B------:R-:W3:Y:S01]  /*1c590*/  LDL.LU R0, [R1+0x11f8] ;  /* 0x0011f80001007983 */ /* 0x000ee20000300800 */
[----:B------:R-:W3:Y:S02]  /*1c5a0*/  LDL.LU R17, [R1+0x44] ;  /* 0x0000440001117983 */ /* 0x000ee40000300800 */
[----:B-1----:R-:W3:Y:S02]  /*1c5b0*/  LDL.LU R18, [R1+0x48] ;  /* 0x0000480001127983 */ /* 0x002ee40000300800 */
[----:B------:R-:W3:Y:S01]  /*1c5c0*/  LDL.LU R19, [R1+0x4c] ;  /* 0x00004c0001137983 */ /* 0x000ee20000300800 */
[C---:B--2---:R-:W-:Y:S01]  /*1c5d0*/  HMMA.16816.F32 R4, R20.reuse, R10, R4 ;  /* 0x0000000a1404723c */ /* 0x044fe20000001804 */
[----:B---3--:R0:W-:Y:S01]  /*1c5e0*/  STL.64 [R1+0x1130], R18 ;  /* 0x0011301201007387 */ /* 0x0081e20000100a00 */
[----:B------:R-:W-:Y:S03]  /*1c5f0*/  STL.64 [R1+0x1128], R16 ;  /* 0x0011281001007387 */ /* 0x000fe60000100a00 */
[----:B0-----:R-:W2:Y:S11]  /*1c600*/  LDL R18, [R1+0xb8] ;  /* 0x0000b80001127983 */ /* 0x001eb60000100800 */
[----:B------:R-:W-:Y:S07]  /*1c610*/  @!UPT UIADD3 URZ, URZ, URZ, URZ ;  /* 0x0000003f3f3ff290 */ /* 0x000fee000fffe03f */
        /* <DEDUP_REMOVED lines=9> */
[----:B------:R-:W-:Y:S01]  /*1c6b0*/  STL.64 [R1+0x210], R8 ;  /* 0x0002100801007387 */ /* 0x000fe20000100a00 */
[----:B------:R0:W-:Y:S03]  /*1c6c0*/  STL.64 [R1+0x218], R10 ;  /* 0x0002180a01007387 */ /* 0x0001e60000100a00 */
[----:B0-----:R-:W3:Y:S01]  /*1c6d0*/  LDL.LU.64 R10, [R1+0x11e0] ;  /* 0x0011e000010a7983 */ /* 0x001ee20000300a00 */
[----:B------:R-:W3:Y:S02]  /*1c6e0*/  LDL.LU.64 R8, [R1+0x11d8] ;  /* 0x0011d80001087983 */ /* 0x000ee40000300a00 */
[----:B------:R-:W-:Y:S02]  /*1c6f0*/  IMAD.MOV.U32 R7, RZ, RZ, R14 ;  /* 0x000000ffff077224 */ /* 0x000fe400078e000e */
[----:B------:R-:W-:Y:S01]  /*1c700*/  IMAD.MOV.U32 R6, RZ, RZ, R15 ;  /* 0x000000ffff067224 */ /* 0x000fe200078e000f */
[----:B---3--:R-:W-:Y:S11]  /*1c710*/  HMMA.16816.F32 R8, R20, R26, R8 ;  /* 0x0000001a1408723c */ /* 0x008ff60000001808 */
[----:B------:R-:W-:Y:S11]  /*1c720*/  @!UPT UIADD3 URZ, URZ, URZ, URZ ;  /* 0x0000003f3f3ff290 */ /* 0x000ff6000fffe03f */
[----:B------:R-:W-:Y:S01]  /*1c730*/  @!UPT UIADD3 URZ, URZ, URZ, URZ ;  /* 0x0000003f3f3ff290 */ /* 0x000fe2000fffe03f */
[----:B------:R-:W-:Y:S01]  /*1c740*/  STL.64 [R1+0x200], R8 ;  /* 0x0002000801007387 */ /* 0x000fe20000100a00 */
[----:B------:R-:W-:Y:S02]  /*1c750*/  STL [R1+0x208], R10 ;  /* 0x0002080a01007387 */ /* 0x000fe40000100800 */
[----:B------:R0:W-:Y:S02]  /*1c760*/  STL.64 [R1+0x1150], R26 ;  /* 0x0011501a01007387 */ /* 0x0001e40000100a00 */
[----:B------:R-:W2:Y:S01]  /*1c770*/  LDL.LU R12, [R1+0x100] ;  /* 0x00010000010c7983 */ /* 0x000ea20000300800 */
[----:B------:R-:W2:Y:S01]  /*1c780*/  LDL.LU R13, [R1+0x104] ;  /* 0x00010400010d7983 */ /* 0x000ea20000300800 */
[----:B------:R-:W2:Y:S02]  /*1c790*/  LDL.LU R14, [R1+0x108] ;  /* 0x00010800010e7983 */ /* 0x000ea40000300800 */
[----:B------:R-:W2:Y:S02]  /*1c7a0*/  LDL.LU R15, [R1+0x10c] ;  /* 0x00010c00010f7983 */ /* 0x000ea40000300800 */
[----:B0-----:R-:W-:-:S02]  /*1c7b0*/  IMAD.MOV.U32 R26, RZ, RZ, R7 ;  /* 0x000000ffff1a7224 */ /* 0x001fc400078e0007 */
[----:B------:R-:W-:Y:S01]  /*1c7c0*/  IMAD.MOV.U32 R27, RZ, RZ, R6 ;  /* 0x000000ffff1b7224 */ /* 0x000fe200078e0006 */
[----:B------:R-:W3:Y:S04]  /*1c7d0*/  LDL R7, [R1+0x8c] ;  /* 0x00008c0001077983 */ /* 0x000ee80000100800 */
[----:B------:R-:W3:Y:S01]  /*1c7e0*/  LDL R6, [R1+0x88] ;  /* 0x0000880001067983 */ /* 0x000ee20000100800 */
[----:B------:R-:W-:Y:S02]  /*1c7f0*/  IMAD.MOV.U32 R19, RZ, RZ, R0 ;  /* 0x000000ffff137224 */ /* 0x000fe400078e0000 */
[----:B------:R-:W-:Y:S01]  /*1c800*/  IMAD.MOV.U32 R0, RZ, RZ, R11 ;  /* 0x000000ffff007224 */ /* 0x000fe200078e000b */
[----:B---3--:R-:W-:Y:S01]  /*1c810*/  STL.64 [R1+0x11b0], R6 ;  /* 0x0011b00601007387 */ /* 0x008fe20000100a00 */
[----:B------:R0:W-:Y:S02]  /*1c820*/  STL.64 [R1+0x1168], R26 ;  /* 0x0011681a01007387 */ /* 0x0001e40000100a00 */
[----:B------:R-:W3:Y:S02]  /*1c830*/  LDL.LU R8, [R1+0x60] ;  /* 0x0000600001087983 */ /* 0x000ee40000300800 */
[----:B------:R-:W3:Y:S01]  /*1c840*/  LDL.LU R9, [R1+0x64] ;  /* 0x0000640001097983 */ /* 0x000ee20000300800 */
[----:B------:R-:W2:Y:S01]  /*1c850*/  LDL.LU R10, [R1+0x68] ;  /* 0x00006800010a7983 */ /* 0x000ea20000300800 */
[----:B------:R-:W2:Y:S02]  /*1c860*/  LDL.LU R11, [R1+0x6c] ;  /* 0x00006c00010b7983 */ /* 0x000ea40000300800 */
[----:B0-----:R-:W-:-:S02]  /*1c870*/  IMAD.MOV.U32 R26, RZ, RZ, R5 ;  /* 0x000000ffff1a7224 */ /* 0x001fc400078e0005 */
[----:B------:R-:W-:Y:S01]  /*1c880*/  IMAD.MOV.U32 R27, RZ, RZ, R4 ;  /* 0x000000ffff1b7224 */ /* 0x000fe200078e0004 */
[----:B--2---:R-:W-:Y:S01]  /*1c890*/  STL.64 [R1+0x11c0], R10 ;  /* 0x0011c00a01007387 */ /* 0x004fe20000100a00 */
[----:B---3--:R0:W-:Y:S03]  /*1c8a0*/  STL.64 [R1+0x11b8], R8 ;  /* 0x0011b80801007387 */ /* 0x0081e60000100a00 */
[----:B0-----:R-:W2:Y:S01]  /*1c8b0*/  LDL.LU R8, [R1+0xe0] ;  /* 0x0000e00001087983 */ /* 0x001ea20000300800 */
[----:B------:R-:W2:Y:S02]  /*1c8c0*/  LDL.LU R9, [R1+0xe4] ;  /* 0x0000e40001097983 */ /* 0x000ea40000300800 */
[----:B------:R-:W2:Y:S02]  /*1c8d0*/  LDL.LU R10, [R1+0xe8] ;  /* 0x0000e800010a7983 */ /* 0x000ea40000300800 */
[----:B------:R-:W2:Y:S01]  /*1c8e0*/  LDL.LU R11, [R1+0xec] ;  /* 0x0000ec00010b7983 */ /* 0x000ea20000300800 */
[----:B------:R-:W3:Y:S01]  /*1c8f0*/  LDL.64 R6, [R1+0x98] ;  /* 0x0000980001067983 */ /* 0x000ee20000100a00 */
[----:B------:R0:W-:Y:S02]  /*1c900*/  STL.64 [R1+0x1190], R26 ;  /* 0x0011901a01007387 */ /* 0x0001e40000100a00 */
[----:B------:R-:W2:Y:S02]  /*1c910*/  LDL.LU R24, [R1+0x30] ;  /* 0x0000300001187983 */ /* 0x000ea40000300800 */
[----:B------:R-:W2:Y:S01]  /*1c920*/  LDL.LU R25, [R1+0x34] ;  /* 0x0000340001197983 */ /* 0x000ea20000300800 */
[----:B0-----:R-:W2:Y:S01]  /*1c930*/  LDL.LU R26, [R1+0x38] ;  /* 0x00003800011a7983 */ /* 0x001ea20000300800 */
[----:B------:R-:W2:Y:S01]  /*1c940*/  LDL.LU R27, [R1+0x3c] ;  /* 0x00003c00011b7983 */ /* 0x000ea20000300800 */
[----:B------:R-:W-:Y:S02]  /*1c950*/  HMMA.16816.F32 R12, R20, R18, R12 ;  /* 0x00000012140c723c */ /* 0x000fe4000000180c */
[----:B--2---:R-:W-:Y:S01]  /*1c960*/  STL.64 [R1+0x11a8], R26 ;  /* 0x0011a81a01007387 */ /* 0x004fe20000100a00 */
[----:B------:R0:W-:Y:S03]  /*1c970*/  STL.64 [R1+0x11a0], R24 ;  /* 0x0011a01801007387 */ /* 0x0001e60000100a00 */
[----:B0-----:R-:W2:Y:S01]  /*1c980*/  LDL.LU R24, [R1+0x50] ;  /* 0x0000500001187983 */ /* 0x001ea20000300800 */
[----:B------:R-:W2:Y:S02]  /*1c990*/  LDL.LU R25, [R1+0x54] ;  /* 0x0000540001197983 */ /* 0x000ea40000300800 */
[----:B------:R-:W2:Y:S02]  /*1c9a0*/  LDL.LU R26, [R1+0x58] ;  /* 0x00005800011a7983 */ /* 0x000ea40000300800 */
[----:B------:R-:W2:Y:S01]  /*1c9b0*/  LDL.LU R27, [R1+0x5c] ;  /* 0x00005c00011b7983 */ /* 0x000ea20000300800 */
[----:B------:R0:W-:Y:S04]  /*1c9c0*/  STL [R1+0x1088], R0 ;  /* 0x0010880001007387 */ /* 0x0001e80000100800 */
[----:B0-----:R-:W2:Y:S07]  /*1c9d0*/  LDL R0, [R1+0x390] ;  /* 0x0003900001007983 */ /* 0x001eae0000100800 */
[----:B------:R-:W-:Y:S02]  /*1c9e0*/  STL.64 [R1+0x1f0], R12 ;  /* 0x0001f00c01007387 */ /* 0x000fe40000100a00 */
[----:B------:R0:W-:Y:S02]  /*1c9f0*/  STL.64 [R1+0x1f8], R14 ;  /* 0x0001f80e01007387 */ /* 0x0001e40000100a00 */
[----:B0-----:R-:W2:Y:S01]  /*1ca00*/  LDL.LU.64 R14, [R1+0x11d0] ;  /* 0x0011d000010e7983 */ /* 0x001ea20000300a00 */
[----:B------:R0:W-:Y:S02]  /*1ca10*/  STL.64 [R1+0x1148], R18 ;  /* 0x0011481201007387 */ /* 0x0001e40000100a00 */
[----:B------:R-:W2:Y:S02]  /*1ca20*/  LDL.LU R16, [R1] ;  /* 0x0000000001107983 */ /* 0x000ea40000300800 */
[----:B------:R-:W2:Y:S02]  /*1ca30*/  LDL.LU R17, [R1+0x4] ;  /* 0x0000040001117983 */ /* 0x000ea40000300800 */
[----:B0-----:R-:W-:-:S02]  /*1ca40*/  IMAD.MOV.U32 R18, RZ, RZ, R28 ;  /* 0x000000ffff127224 */ /* 0x001fc400078e001c */
[----:B----4-:R-:W-:Y:S01]  /*1ca50*/  IMAD.MOV.U32 R19, RZ, RZ, R29 ;  /* 0x000000ffff137224 */ /* 0x010fe200078e001d */
[----:B------:R-:W4:Y:S01]  /*1ca60*/  LDL.LU R28, [R1+0x11cc] ;  /* 0x0011cc00011c7983 */ /* 0x000f220000300800 */
[----:B------:R-:W3:Y:S03]  /*1ca70*/  LDL.LU R29, [R1+0x11c8] ;  /* 0x0011c800011d7983 */ /* 0x000ee60000300800 */
[----:B------:R-:W-:Y:S04]  /*1ca80*/  STL.64 [R1+0x1160], R18 ;  /* 0x0011601201007387 */ /* 0x000fe80000100a00 */
[----:B--2---:R0:W-:Y:S04]  /*1ca90*/  STL.64 [R1+0x1158], R16 ;  /* 0x0011581001007387 */ /* 0x0041e80000100a00 */
[----:B0-----:R-:W2:Y:S01]  /*1caa0*/  LDL.LU R16, [R1+0x10] ;  /* 0x0000100001107983 */ /* 0x001ea20000300800 */
[----:B------:R-:W2:Y:S02]  /*1cab0*/  LDL.LU R17, [R1+0x14] ;  /* 0x0000140001117983 */ /* 0x000ea40000300800 */
[----:B------:R-:W2:Y:S02]  /*1cac0*/  LDL.LU R18, [R1+0x18] ;  /* 0x0000180001127983 */ /* 0x000ea40000300800 */
[----:B------:R-:W2:Y:S01]  /*1cad0*/  LDL.LU R19, [R1+0x1c] ;  /* 0x00001c0001137983 */ /* 0x000ea20000300800 */
[C---:B------:R-:W-:Y:S01]  /*1cae0*/  HMMA.16816.F32 R8, R20.reuse, R14, R8 ;  /* 0x0000000e1408723c */ /* 0x040fe20000001808 */
[----:B--2---:R-:W-:Y:S01]  /*1caf0*/  STL.64 [R1+0x1178], R18 ;  /* 0x0011781201007387 */ /* 0x004fe20000100a00 */
[----:B------:R0:W-:Y:S03]  /*1cb00*/  STL.64 [R1+0x1170], R16 ;  /* 0x0011701001007387 */ /* 0x0001e60000100a00 */
[----:B0-----:R-:W2:Y:S01]  /*1cb10*/  LDL.LU R16, [R1+0x20] ;  /* 0x0000200001107983 */ /* 0x001ea20000300800 */
[----:B------:R-:W2:Y:S11]  /*1cb20*/  LDL.LU R17, [R1+0x24] ;  /* 0x0000240001117983 */ /* 0x000eb60000300800 */
[----:B------:R-:W-:Y:S06]  /*1cb30*/  @!UPT UIADD3 URZ, URZ, URZ, URZ ;  /* 0x0000003f3f3ff290 */ /* 0x000fec000fffe03f */
[----:B------:R-:W-:Y:S02]  /*1cb40*/  STL.64 [R1+0x1e0], R8 ;  /* 0x0001e00801007387 */ /* 0x000fe40000100a00 */
[----:B------:R0:W-:Y:S02]  /*1cb50*/  STL.64 [R1+0x1e8], R10 ;  /* 0x0001e80a01007387 */ /* 0x0001e40000100a00 */
[----:B0-----:R-:W3:Y:S01]  /*1cb60*/  LDL.LU.64 R10, [R1+0x11c0] ;  /* 0x0011c000010a7983 */ /* 0x001ee20000300a00 */
        /* <DEDUP_REMOVED lines=8> */
[----:B------:R-:W3:Y:S02]  /*1cbf0*/  LDL.LU.64 R6, [R1+0x11b0] ;  /* 0x0011b00001067983 */ /* 0x000ee40000300a00 */
[C---:B---3--:R-:W-:Y:S02]  /*1cc00*/  HMMA.16816.F32 R4, R20.reuse, R6, R24 ;  /* 0x000000061404723c */ /* 0x048fe40000001818 */
[----:B------:R-:W3:Y:S01]  /*1cc10*/  LDL.LU.64 R26, [R1+0x11a8] ;  /* 0x0011a800011a7983 */ /* 0x000ee20000300a00 */
[----:B------:R-:W3:Y:S11]  /*1cc20*/  LDL.LU.64 R24, [R1+0x11a0] ;  /* 0x0011a00001187983 */ /* 0x000ef60000300a00 */
[----:B------:R-:W-:Y:S09]  /*1cc30*/  @!UPT UIADD3 URZ, URZ, URZ, URZ ;  /* 0x0000003f3f3ff290 */ /* 0x000ff2000fffe03f */
[----:B------:R-:W-:Y:S01]  /*1cc40*/  STL.64 [R1+0x1c0], R4 ;  /* 0x0001c00401007387 */ /* 0x000fe20000100a00 */
[----:B------:R0:W-:Y:S03]  /*1cc50*/  STL.64 [R1+0x1c8], R6 ;  /* 0x0001c80601007387 */ /* 0x0001e60000100a00 */
[----:B0-----:R-:W3:Y:S01]  /*1cc60*/  LDL.LU.64 R6, [R1+0x1198] ;  /* 0x0011980001067983 */ /* 0x001ee20000300a00 */
[----:B------:R-:W-:Y:S02]  /*1cc70*/  IMAD.MOV.U32 R18, RZ, RZ, R29 ;  /* 0x000000ffff127224 */ /* 0x000fe400078e001d */
[----:B----4-:R-:W-:Y:S01]  /*1cc80*/  IMAD.MOV.U32 R19, RZ, RZ, R28 ;  /* 0x000000ffff137224 */ /* 0x010fe200078e001c */
[----:B---3--:R-:W-:Y:S01]  /*1cc90*/  HMMA.16816.F32 R20, R20, R6, R24 ;  /* 0x000000061414723c */ /* 0x008fe20000001818 */
[----:B------:R-:W2:Y:S01]  /*1cca0*/  LDL.LU.64 R26, [R1+0x1190] ;  /* 0x00119000011a7983 */ /* 0x000ea20000300a00 */
[----:B------:R-:W2:Y:S02]  /*1ccb0*/  LDL.LU.64 R6, [R1+0x1188] ;  /* 0x0011880001067983 */ /* 0x000ea40000300a00 */
[----:B------:R-:W2:Y:S11]  /*1ccc0*/  LDL.LU.64 R4, [R1+0x1180] ;  /* 0x0011800001047983 */ /* 0x000eb60000300a00 */
[----:B------:R-:W-:Y:S08]  /*1ccd0*/  @!UPT UIADD3 URZ, URZ, URZ, URZ ;  /* 0x0000003f3f3ff290 */ /* 0x000ff0000fffe03f */
[----:B------:R0:W-:Y:S01]  /*1cce0*/  STL.64 [R1+0x1b0], R20 ;  /* 0x0001b01401007387 */ /* 0x0001e20000100a00 */
[----:B------:R-:W-:Y:S03]  /*1ccf0*/  STL.64 [R1+0x1b8], R22 ;  /* 0x0001b81601007387 */ /* 0x000fe60000100a00 */
[----:B0-----:R-:W3:Y:S01]  /*1cd00*/  LDL R21, [R1+0xa38] ;  /* 0x000a380001157983 */ /* 0x001ee20000100800 */
[C---:B--2---:R-:W-:Y:S03]  /*1cd10*/  HMMA.16816.F32 R24, R4.reuse, R26, R16 ;  /* 0x0000001a0418723c */ /* 0x044fe60000001810 */
[----:B------:R-:W2:Y:S01]  /*1cd20*/  LDL.LU.64 R18, [R1+0x1178] ;  /* 0x0011780001127983 */ /* 0x000ea20000300a00 */
[----:B------:R-:W2:Y:S11]  /*1cd30*/  LDL.LU.64 R16, [R1+0x1170] ;  /* 0x0011700001107983 */ /* 0x000eb60000300a00 */
[----:B------:R-:W-:Y:S08]  /*1cd40*/  @!UPT UIADD3 URZ, URZ, URZ, URZ ;  /* 0x0000003f3f3ff290 */ /* 0x000ff0000fffe03f */
[----:B------:R2:W-:Y:S01]  /*1cd50*/  STL.64 [R1+0x1a0], R24 ;  /* 0x0001a01801007387 */ /* 0x0005e20000100a00 */
[----:B------:R-:W-:Y:S02]  /*1cd60*/  IMAD.MOV.U32 R29, RZ, RZ, R26 ;  /* 0x000000ffff1d7224 */ /* 0x000fe400078e001a */
[----:B------:R-:W-:Y:S02]  /*1cd70*/  IMAD.MOV.U32 R28, RZ, RZ, R27 ;  /* 0x000000ffff1c7224 */ /* 0x000fe400078e001b */
[----:B------:R-:W2:Y:S03]  /*1cd80*/  LDL.LU.64 R26, [R1+0x1168] ;  /* 0x00116800011a7983 */ /* 0x000ea60000300a00 */
[----:B------:R-:W-:Y:S02]  /*1cd90*/  STL [R1+0xfbc], R28 ;  /* 0x000fbc1c01007387 */ /* 0x000fe40000100800 */
[----:B------:R-:W-:Y:S01]  /*1cda0*/  STL [R1+0xfb8], R29 ;  /* 0x000fb81d01007387 */ /* 0x000fe20000100800 */
[C---:B--2---:R-:W-:Y:S01]  /*1cdb0*/  HMMA.16816.F32 R24, R4.reuse, R26, R16 ;  /* 0x0000001a0418723c */ /* 0x044fe20000001810 */
[----:B------:R-:W2:Y:S01]  /*1cdc0*/  LDL.LU.64 R18, [R1+0x1160] ;  /* 0x0011600001127983 */ /* 0x000ea20000300a00 */
[----:B------:R-:W2:Y:S11]  /*1cdd0*/  LDL.LU.64 R16, [R1+0x1158] ;  /* 0x0011580001107983 */ /* 0x000eb60000300a00 */
[----:B------:R-:W-:Y:S10]  /*1cde0*/  @!UPT UIADD3 URZ, URZ, URZ, URZ ;  /* 0x0000003f3f3ff290 */ /* 0x000ff4000fffe03f */
[----:B------:R-:W-:Y:S01]  /*1cdf0*/  STL.64 [R1+0x190], R24 ;  /* 0x0001901801007387 */ /* 0x000fe20000100a00 */
[----:B------:R0:W-:Y:S03]  /*1ce00*/  STL.64 [R1+0x198], R26 ;  /* 0x0001981a01007387 */ /* 0x0001e60000100a00 */
[----:B0-----:R-:W2:Y:S02]  /*1ce10*/  LDL.LU.64 R26, [R1+0x1150] ;  /* 0x00115000011a7983 */ /* 0x001ea40000300a00 */
[C---:B--2---:R-:W-:Y:S02]  /*1ce20*/  HMMA.16816.F32 R24, R4.reuse, R26, R16 ;  /* 0x0000001a0418723c */ /* 0x044fe40000001810 */
[----:B------:R-:W2:Y:S11]  /*1ce30*/  LDL.LU.64 R18, [R1+0x1148] ;  /* 0x0011480001127983 */ /* 0x000eb60000300a00 */
[----:B------:R-:W-:Y:S10]  /*1ce40*/  @!UPT UIADD3 URZ, URZ, URZ, URZ ;  /* 0x0000003f3f3ff290 */ /* 0x000ff4000fffe03f */
[----:B------:R0:W-:Y:S01]  /*1ce50*/  STL.64 [R1+0x170], R24 ;  /* 0x0001701801007387 */ /* 0x0001e20000100a00 */
[----:B------:R-:W-:Y:S02]  /*1ce60*/  IMAD.MOV.U32 R28, RZ, RZ, R26 ;  /* 0x000000ffff1c7224 */ /* 0x000fe400078e001a */
[----:B------:R-:W-:Y:S02]  /*1ce70*/  IMAD.MOV.U32 R29, RZ, RZ, R27 ;  /* 0x000000ffff1d7224 */ /* 0x000fe400078e001b */
[----:B------:R-:W2:Y:S04]  /*1ce80*/  LDL.LU.64 R26, [R1+0x1140] ;  /* 0x00114000011a7983 */ /* 0x000ea80000300a00 */
[----:B0-----:R-:W2:Y:S01]  /*1ce90*/  LDL.LU.64 R24, [R1+0x1138] ;  /* 0x0011380001187983 */ /* 0x001ea20000300a00 */
[----:B------:R-:W-:Y:S02]  /*1cea0*/  STL [R1+0xfcc], R29 ;  /* 0x000fcc1d01007387 */ /* 0x000fe40000100800 */
[----:B------:R-:W-:Y:S01]  /*1ceb0*/  STL [R1+0xfc8], R28 ;  /* 0x000fc81c01007387 */ /* 0x000fe20000100800 */
[C---:B--2---:R-:W-:Y:S01]  /*1cec0*/  HMMA.16816.F32 R24, R4.reuse, R18, R24 ;  /* 0x000000120418723c */ /* 0x044fe20000001818 */
[----:B------:R-:W2:Y:S01]  /*1ced0*/  LDL.LU.64 R18, [R1+0x1130] ;  /* 0x0011300001127983 */ /* 0x000ea20000300a00 */
[----:B------:R-:W2:Y:S11]  /*1cee0*/  LDL.LU.64 R16, [R1+0x1128] ;  /* 0x0011280001107983 */ /* 0x000eb60000300a00 */
[----:B------:R-:W-:Y:S10]  /*1cef0*/  @!UPT UIADD3 URZ, URZ, URZ, URZ ;  /* 0x0000003f3f3ff290 */ /* 0x000ff4000fffe03f */
[----:B------:R-:W-:Y:S01]  /*1cf00*/  STL.64 [R1+0x160], R24 ;  /* 0x0001601801007387 */ /* 0x000fe20000100a00 */
[----:B------:R0:W-:Y:S02]  /*1cf10*/  STL.64 [R1+0x168], R26 ;  /* 0x0001681a01007387 */ /* 0x0001e40000100a00 */
[----:B0-----:R-:W-:Y:S02]  /*1cf20*/  IMAD.MOV.U32 R26, RZ, RZ, R9 ;  /* 0x000000ffff1a7224 */ /* 0x001fe400078e0009 */
[----:B------:R-:W-:Y:S02]  /*1cf30*/  IMAD.MOV.U32 R27, RZ, RZ, R8 ;  /* 0x000000ffff1b7224 */ /* 0x000fe400078e0008 */
[----:B------:R-:W-:Y:S04]  /*1cf40*/  LDSM.16.MT88.4 R8, [R0+0xa100] ;  /* 0x00a100000008783b */ /* 0x000fe80000004200 */
[----:B------:R-:W-:Y:S02]  /*1cf50*/  STL.64 [R1+0x1120], R26 ;  /* 0x0011201a01007387 */ /* 0x000fe40000100a00 */
[----:B---3--:R-:W-:Y:S01]  /*1cf60*/  LDSM.16.M88.4 R24, [R21+0x10080] ;  /* 0x010080001518783b */ /* 0x008fe20000000200 */
[----:B--2---:R-:W-:Y:S01]  /*1cf70*/  HMMA.16816.F32 R16, R4, R14, R16 ;  /* 0x0000000e0410723c */ /* 0x004fe20000001810 */
[----:B------:R-:W0:Y:S04]  /*1cf80*/  LDSM.16.MT88.4 R12, [R0+0xa180] ;  /* 0x00a18000000c783b */ /* 0x000e280000004200 */
[----:B0-----:R-:W-:Y:S11]  /*1cf90*/  STL [R1+0x1090], R14 ;  /* 0x0010900e01007387 */ /* 0x001ff60000100800 */
[----:B------:R-:W-:Y:S07]  /*1cfa0*/  @!UPT UIADD3 URZ, URZ, URZ, URZ ;  /* 0x0000003f3f3ff290 */ /* 0x000fee000fffe03f */
[----:B------:R-:W-:Y:S02]  /*1cfb0*/  STL.64 [R1+0x150], R16 ;  /* 0x0001501001007387 */ /* 0x000fe40000100a00 */
[----:B------:R-:W-:Y:S02]  /*1cfc0*/  STL.64 [R1+0x158], R18 ;  /* 0x0001581201007387 */ /* 0x000fe40000100a00 */
[----:B------:R-:W0:Y:S04]  /*1cfd0*/  LDSM.16.MT88.4 R16, [R0+0xc000] ;  /* 0x00c000000010783b */ /* 0x000e280000004200 */
[----:B------:R-:W-:Y:S04]  /*1cfe0*/  STL [R1+0x108c], R15 ;  /* 0x00108c0f01007387 */ /* 0x000fe80000100800 */
[----:B0-----:R0:W-:Y:S01]  /*1cff0*/  STL [R1+0xfec], R16 ;  /* 0x000fec1001007387 */ /* 0x0011e20000100800 */
[----:B------:R1:W-:Y:S02]  /*1d000*/  STL [R1+0xfe8], R17 ;  /* 0x000fe81101007387 */ /* 0x0003e40000100800 */
[----:B------:R2:W-:Y:S02]  /*1d010*/  STL [R1+0xfe4], R18 ;  /* 0x000fe41201007387 */ /* 0x0005e40000100800 */
[----:B------:R3:W-:Y:S01]  /*1d020*/  STL [R1+0xfe0], R19 ;  /* 0x000fe01301007387 */ /* 0x0007e20000100800 */
[----:B0-----:R-:W4:Y:S01]  /*1d030*/  LDL.LU R16, [R1+0x180] ;  /* 0x0001800001107983 */ /* 0x001f220000300800 */
[----:B-1----:R-:W4:Y:S02]  /*1d040*/  LDL.LU R17, [R1+0x184] ;  /* 0x0001840001117983 */ /* 0x002f240000300800 */
[----:B--2---:R-:W-:-:S02]  /*1d050*/  IMAD.MOV.U32 R18, RZ, RZ, R3 ;  /* 0x000000ffff127224 */ /* 0x004fc400078e0003 */
[----:B---3--:R-:W-:Y:S01]  /*1d060*/  IMAD.MOV.U32 R19, RZ, RZ, R2 ;  /* 0x000000ffff137224 */ /* 0x008fe200078e0002 */
[----:B------:R-:W-:Y:S01]  /*1d070*/  STL.64 [R1+0x60], R24 ;  /* 0x0000601801007387 */ /* 0x000fe20000100a00 */
[----:B------:R-:W-:Y:S02]  /*1d080*/  IMAD.MOV.U32 R3, RZ, RZ, R26 ;  /* 0x000000ffff037224 */ /* 0x000fe400078e001a */
[----:B------:R0:W-:Y:S02]  /*1d090*/  STL.64 [R1+0x68], R26 ;  /* 0x0000681a01007387 */ /* 0x0001e40000100a00 */
[----:B------:R-:W-:Y:S02]  /*1d0a0*/  IMAD.MOV.U32 R2, RZ, RZ, R27 ;  /* 0x000000ffff027224 */ /* 0x000fe400078e001b */
[----:B0-----:R-:W4:Y:S01]  /*1d0b0*/  LDL.LU.64 R26, [R1+0x1120] ;  /* 0x00112000011a7983 */ /* 0x001f220000300a00 */
[----:B------:R-:W2:Y:S02]  /*1d0c0*/  LDL R22, [R1+0x88] ;  /* 0x0000880001167983 */ /* 0x000ea40000100800 */
[----:B------:R-:W2:Y:S02]  /*1d0d0*/  LDL R23, [R1+0x8c] ;  /* 0x00008c0001177983 */ /* 0x000ea40000100800 */
[----:B------:R-:W-:Y:S01]  /*1d0e0*/  STL [R1+0xd84], R3 ;  /* 0x000d840301007387 */ /* 0x000fe20000100800 */
[----:B------:R-:W-:Y:S01]  /*1d0f0*/  STL [R1+0xd80], R2 ;  /* 0x000d800201007387 */ /* 0x000fe20000100800 */
[----:B----4-:R-:W-:Y:S11]  /*1d100*/  HMMA.16816.F32 R24, R4, R26, R16 ;  /* 0x0000001a0418723c */ /* 0x010ff60000001810 */
[----:B------:R-:W-:Y:S11]  /*1d110*/  @!UPT UIADD3 URZ, URZ, URZ, URZ ;  /* 0x0000003f3f3ff290 */ /* 0x000ff6000fffe03f */
[----:B------:R-:W-:Y:S02]  /*1d120*/  @!UPT UIADD3 URZ, URZ, URZ, URZ ;  /* 0x0000003f3f3ff290 */ /* 0x000fe4000fffe03f */
[----:B------:R-:W-:Y:S02]  /*1d130*/  IMAD.MOV.U32 R16, RZ, RZ, R24 ;  /* 0x000000ffff107224 */ /* 0x000fe400078e0018 */
[----:B------:R-:W-:Y:S02]  /*1d140*/  IMAD.MOV.U32 R17, RZ, RZ, R25 ;  /* 0x000000ffff117224 */ /* 0x000fe400078e0019 */
[----:B------:R-:W-:Y:S02]  /*1d150*/  IMAD.MOV.U32 R18, RZ, RZ, R26 ;  /* 0x000000ffff127224 */ /* 0x000fe400078e001a */
[----:B------:R-:W-:Y:S02]  /*1d160*/  IMAD.MOV.U32 R19, RZ, RZ, R27 ;  /* 0x000000ffff137224 */ /* 0x000fe400078e001b */
[----:B------:R-:W0:Y:S04]  /*1d170*/  LDSM.16.M88.4 R24, [R21+0x11080] ;  /* 0x011080001518783b */ /* 0x000e280000000200 */
[----:B------:R1:W-:Y:S01]  /*1d180*/  STL.64 [R1+0xff8], R18 ;  /* 0x000ff81201007387 */ /* 0x0003e20000100a00 */
[----:B------:R-:W-:Y:S03]  /*1d190*/  STL.64 [R1+0xff0], R16 ;  /* 0x000ff01001007387 */ /* 0x000fe60000100a00 */
[----:B-1----:R-:W3:Y:S01]  /*1d1a0*/  LDL.LU R18, [R1+0x78] ;  /* 0x0000780001127983 */ /* 0x002ee20000300800 */
[----:B------:R-:W3:Y:S03]  /*1d1b0*/  LDL.LU R19, [R1+0x7c] ;  /* 0x00007c0001137983 */ /* 0x000ee60000300800 */
[----:B0-----:R-:W-:Y:S01]  /*1d1c0*/  STL.64 [R1+0x50], R24 ;  /* 0x0000501801007387 */ /* 0x001fe20000100a00 */
[----:B------:R-:W-:Y:S02]  /*1d1d0*/  STL.64 [R1+0x58], R26 ;  /* 0x0000581a01007387 */ /* 0x000fe40000100a00 */
[----:B------:R-:W0:Y:S02]  /*1d1e0*/  LDSM.16.M88.4 R24, [R21+0x12080] ;  /* 0x012080001518783b */ /* 0x000e240000000200 */
[----:B0-----:R-:W-:Y:S02]  /*1d1f0*/  STL.64 [R1+0x40], R24 ;  /* 0x0000401801007387 */ /* 0x001fe40000100a00 */
[----:B------:R-:W-:Y:S02]  /*1d200*/  STL.64 [R1+0x48], R26 ;  /* 0x0000481a01007387 */ /* 0x000fe40000100a00 */
[----:B------:R-:W-:-:S02]  /*1d210*/  IMAD.MOV.U32 R3, RZ, RZ, R25 ;  /* 0x000000ffff037224 */ /* 0x000fc400078e0019 */
[----:B------:R-:W0:Y:S02]  /*1d220*/  LDSM.16.M88.4 R24, [R21+0x13080] ;  /* 0x013080001518783b */ /* 0x000e240000000200 */
[----:B0-----:R-:W-:Y:S02]  /*1d230*/  IMAD.MOV.U32 R14, RZ, RZ, R24 ;  /* 0x000000ffff0e7224 */ /* 0x001fe400078e0018 */
[----:B------:R-:W-:Y:S01]  /*1d240*/  IMAD.MOV.U32 R15, RZ, RZ, R25 ;  /* 0x000000ffff0f7224 */ /* 0x000fe200078e0019 */
[----:B------:R-:W-:Y:S01]  /*1d250*/  STL.64 [R1+0x30], R24 ;  /* 0x0000301801007387 */ /* 0x000fe20000100a00 */
[----:B------:R-:W-:Y:S02]  /*1d260*/  STL.64 [R1+0x38], R26 ;  /* 0x0000381a01007387 */ /* 0x000fe40000100a00 */
[----:B------:R-:W0:Y:S01]  /*1d270*/  LDSM.16.M88.4 R24, [R21+0x14080] ;  /* 0x014080001518783b */ /* 0x000e220000000200 */
[----:B------:R-:W-:Y:S03]  /*1d280*/  STL.64 [R1+0x10a0], R14 ;  /* 0x0010a00e01007387 */ /* 0x000fe60000100a00 */
[----:B------:R1:W-:Y:S02]  /*1d290*/  STL.64 [R1+0x1098], R12 ;  /* 0x0010980c01007387 */ /* 0x0003e40000100a00 */
[----:B-1----:R-:W2:Y:S01]  /*1d2a0*/  LDL.LU R12, [R1+0x2e0] ;  /* 0x0002e000010c7983 */ /* 0x002ea20000300800 */
[----:B------:R-:W2:Y:S02]  /*1d2b0*/  LDL.LU R13, [R1+0x2e4] ;  /* 0x0002e400010d7983 */ /* 0x000ea40000300800 */
[----:B------:R-:W2:Y:S02]  /*1d2c0*/  LDL.LU R14, [R1+0x2e8] ;  /* 0x0002e800010e7983 */ /* 0x000ea40000300800 */
[----:B------:R-:W2:Y:S01]  /*1d2d0*/  LDL.LU R15, [R1+0x2ec] ;  /* 0x0002ec00010f7983 */ /* 0x000ea20000300800 */
[----:B0-----:R-:W-:Y:S01]  /*1d2e0*/  STL.64 [R1+0x20], R24 ;  /* 0x0000201801007387 */ /* 0x001fe20000100a00 */
[----:B------:R-:W-:-:S02]  /*1d2f0*/  IMAD.MOV.U32 R29, RZ, RZ, R24 ;  /* 0x000000ffff1d7224 */ /* 0x000fc400078e0018 */
[----:B------:R-:W-:Y:S02]  /*1d300*/  IMAD.MOV.U32 R28, RZ, RZ, R25 ;  /* 0x000000ffff1c7224 */ /* 0x000fe400078e0019 */
[----:B------:R-:W-:Y:S02]  /*1d310*/  STL.64 [R1+0x28], R26 ;  /* 0x0000281a01007387 */ /* 0x000fe40000100a00 */
[----:B------:R-:W-:Y:S02]  /*1d320*/  IMAD.MOV.U32 R2, RZ, RZ, R26 ;  /* 0x000000ffff027224 */ /* 0x000fe400078e001a */
[----:B------:R-:W0:Y:S04]  /*1d330*/  LDSM.16.M88.4 R24, [R21+0x15080] ;  /* 0x015080001518783b */ /* 0x000e280000000200 */
[----:B------:R-:W-:Y:S04]  /*1d340*/  STL [R1+0xd88], R2 ;  /* 0x000d880201007387 */ /* 0x000fe80000100800 */
[----:B0-----:R-:W-:Y:S01]  /*1d350*/  STL.64 [R1+0x10], R24 ;  /* 0x0000101801007387 */ /* 0x001fe20000100a00 */
[----:B------:R-:W-:Y:S02]  /*1d360*/  STL.64 [R1+0x18], R26 ;  /* 0x0000181a01007387 */ /* 0x000fe40000100a00 */
[----:B------:R-:W0:Y:S02]  /*1d370*/  LDSM.16.M88.4 R24, [R21+0x16080] ;  /* 0x016080001518783b */ /* 0x000e240000000200 */
[----:B0-----:R-:W-:Y:S02]  /*1d380*/  STL.64 [R1], R24 ;  /* 0x0000001801007387 */ /* 0x001fe40000100a00 */
[----:B------:R-:W-:Y:S02]  /*1d390*/  STL.64 [R1+0x8], R26 ;  /* 0x0000081a01007387 */ /* 0x000fe40000100a00 */
[----:B------:R-:W0:Y:S02]  /*1d3a0*/  LDSM.16.M88.4 R24, [R21+0x17080] ;  /* 0x017080001518783b */ /* 0x000e240000000200 */
[----:B0-----:R-:W-:Y:S02]  /*1d3b0*/  STL [R1+0xe4c], R26 ;  /* 0x000e4c1a01007387 */ /* 0x001fe40000100800 */
[----:B------:R-:W-:Y:S02]  /*1d3c0*/  STL [R1+0xe48], R27 ;  /* 0x000e481b01007387 */ /* 0x000fe40000100800 */
[----:B------:R-:W-:Y:S01]  /*1d3d0*/  STL.64 [R1+0x1010], R24 ;  /* 0x0010101801007387 */ /* 0x000fe20000100a00 */
[C---:B--2---:R-:W-:Y:S01]  /*1d3e0*/  HMMA.16816.F32 R12, R4.reuse, R22, R12 ;  /* 0x00000016040c723c */ /* 0x044fe2000000180c */
[----:B------:R-:W0:Y:S04]  /*1d3f0*/  LDSM.16.MT88.4 R20, [R0+0xc080] ;  /* 0x00c080000014783b */ /* 0x000e280000004200 */
[----:B0-----:R0:W-:Y:S11]  /*1d400*/  STL.64 [R1+0xf70], R22 ;  /* 0x000f701601007387 */ /* 0x0011f60000100a00 */
[----:B------:R-:W-:Y:S07]  /*1d410*/  @!UPT UIADD3 URZ, URZ, URZ, URZ ;  /* 0x0000003f3f3ff290 */ /* 0x000fee000fffe03f */
[----:B------:R1:W-:Y:S02]  /*1d420*/  STL.64 [R1+0x130], R12 ;  /* 0x0001300c01007387 */ /* 0x0003e40000100a00 */
[----:B------:R2:W-:Y:S02]  /*1d430*/  STL.64 [R1+0x138], R14 ;  /* 0x0001380e01007387 */ /* 0x0005e40000100a00 */
[----:B------:R-:W-:Y:S01]  /*1d440*/  STL.64 [R1+0xf68], R20 ;  /* 0x000f681401007387 */ /* 0x000fe20000100a00 */
[----:B0-----:R-:W4:Y:S01]  /*1d450*/  LDL.LU R22, [R1+0xb8] ;  /* 0x0000b80001167983 */ /* 0x001f220000300800 */
[----:B------:R-:W4:Y:S03]  /*1d460*/  LDL.LU R23, [R1+0xbc] ;  /* 0x0000bc0001177983 */ /* 0x000f260000300800 */
[----:B----4-:R-:W-:Y:S01]  /*1d470*/  STL.64 [R1+0x10f0], R22 ;  /* 0x0010f01601007387 */ /* 0x010fe20000100a00 */
[----:B-1----:R-:W4:Y:S02]  /*1d480*/  LDL.LU R12, [R1+0x2c0] ;  /* 0x0002c000010c7983 */ /* 0x002f240000300800 */
[----:B------:R-:W4:Y:S02]  /*1d490*/  LDL.LU R13, [R1+0x2c4] ;  /* 0x0002c400010d7983 */ /* 0x000f240000300800 */
[----:B--2---:R-:W2:Y:S01]  /*1d4a0*/  LDL.LU R14, [R1+0x2c8] ;  /* 0x0002c800010e7983 */ /* 0x004ea20000300800 */
[----:B------:R-:W2:Y:S01]  /*1d4b0*/  LDL.LU R15, [R1+0x2cc] ;  /* 0x0002cc00010f7983 */ /* 0x000ea20000300800 */
[----:B------:R-:W2:Y:S02]  /*1d4c0*/  LDL.LU R24, [R1+0x320] ;  /* 0x0003200001187983 */ /* 0x000ea40000300800 */
[----:B------:R-:W2:Y:S02]  /*1d4d0*/  LDL.LU R25, [R1+0x324] ;  /* 0x0003240001197983 */ /* 0x000ea40000300800 */
[----:B------:R-:W2:Y:S01]  /*1d4e0*/  LDL.LU R26, [R1+0x328] ;  /* 0x00032800011a7983 */ /* 0x000ea20000300800 */
[----:B------:R-:W2:Y:S04]  /*1d4f0*/  LDL.LU R27, [R1+0x32c] ;  /* 0x00032c00011b7983 */ /* 0x000ea80000300800 */
[----:B--2---:R-:W-:Y:S01]  /*1d500*/  STL.64 [R1+0x1100], R26 ;  /* 0x0011001a01007387 */ /* 0x004fe20000100a00 */
[----:B------:R0:W-:Y:S03]  /*1d510*/  STL.64 [R1+0x10f8], R24 ;  /* 0x0010f81801007387 */ /* 0x0001e60000100a00 */
[----:B0-----:R-:W2:Y:S01]  /*1d520*/  LDL.LU R24, [R1+0x330] ;  /* 0x0003300001187983 */ /* 0x001ea20000300800 */
[----:B------:R-:W2:Y:S02]  /*1d530*/  LDL.LU R25, [R1+0x334] ;  /* 0x0003340001197983 */ /* 0x000ea40000300800 */
[----:B------:R-:W2:Y:S02]  /*1d540*/  LDL.LU R26, [R1+0x338] ;  /* 0x00033800011a7983 */ /* 0x000ea40000300800 */
[----:B------:R-:W2:Y:S02]  /*1d550*/  LDL.LU R27, [R1+0x33c] ;  /* 0x00033c00011b7983 */ /* 0x000ea40000300800 */
[----:B--2---:R0:W-:Y:S01]  /*1d560*/  STL.64 [R1+0x1110], R26 ;  /* 0x0011101a01007387 */ /* 0x0041e20000100a00 */
[----:B------:R-:W-:Y:S03]  /*1d570*/  STL.64 [R1+0x1108], R24 ;  /* 0x0011081801007387 */ /* 0x000fe60000100a00 */
[----:B0-----:R-:W2:Y:S01]  /*1d580*/  LDL.LU.64 R26, [R1+0xf8] ;  /* 0x0000f800011a7983 */ /* 0x001ea20000300a00 */
[----:B------:R-:W2:Y:S03]  /*1d590*/  LDL.LU.64 R22, [R1+0xd8] ;  /* 0x0000d80001167983 */ /* 0x000ea60000300a00 */
[----:B--2---:R0:W-:Y:S01]  /*1d5a0*/  STL.64 [R1+0x1118], R22 ;  /* 0x0011181601007387 */ /* 0x0041e20000100a00 */
[----:B------:R-:W2:Y:S02]  /*1d5b0*/  LDL.LU R20, [R1+0x340] ;  /* 0x0003400001147983 */ /* 0x000ea40000300800 */
[----:B------:R-:W2:Y:S01]  /*1d5c0*/  LDL.LU R21, [R1+0x344] ;  /* 0x0003440001157983 */ /* 0x000ea20000300800 */
[----:B0-----:R-:W2:Y:S01]  /*1d5d0*/  LDL.LU R22, [R1+0x348] ;  /* 0x0003480001167983 */ /* 0x001ea20000300800 */
[----:B------:R-:W2:Y:S02]  /*1d5e0*/  LDL.LU R23, [R1+0x34c] ;  /* 0x00034c0001177983 */ /* 0x000ea40000300800 */
[----:B------:R0:W-:Y:S02]  /*1d5f0*/  STL.64 [R1+0x10b0], R14 ;  /* 0x0010b00e01007387 */ /* 0x0001e40000100a00 */
[----:B----4-:R-:W-:Y:S01]  /*1d600*/  STL.64 [R1+0x10a8], R12 ;  /* 0x0010a80c01007387 */ /* 0x010fe20000100a00 */
[----:B0-----:R-:W4:Y:S04]  /*1d610*/  LDL.LU.64 R14, [R1+0x88] ;  /* 0x00008800010e7983 */ /* 0x001f280000300a00 */
[----:B----4-:R0:W-:Y:S04]  /*1d620*/  STL.64 [R1+0x10c8], R14 ;  /* 0x0010c80e01007387 */ /* 0x0101e80000100a00 */
[----:B0-----:R-:W4:Y:S04]  /*1d630*/  LDL.LU.64 R14, [R1+0x98] ;  /* 0x00009800010e7983 */ /* 0x001f280000300a00 */
[----:B----4-:R0:W-:Y:S01]  /*1d640*/  STL.64 [R1+0x10e0], R14 ;  /* 0x0010e00e01007387 */ /* 0x0101e20000100a00 */
[----:B------:R-:W3:Y:S02]  /*1d650*/  LDL.LU R12, [R1+0x280] ;  /* 0x00028000010c7983 */ /* 0x000ee40000300800 */
[----:B------:R-:W3:Y:S01]  /*1d660*/  LDL.LU R13, [R1+0x284] ;  /* 0x00028400010d7983 */ /* 0x000ee20000300800 */
[----:B0-----:R-:W3:Y:S01]  /*1d670*/  LDL.LU R14, [R1+0x288] ;  /* 0x00028800010e7983 */ /* 0x001ee20000300800 */
[----:B------:R-:W3:Y:S02]  /*1d680*/  LDL.LU R15, [R1+0x28c] ;  /* 0x00028c00010f7983 */ /* 0x000ee40000300800 */
[----:B---3--:R-:W-:Y:S01]  /*1d690*/  HMMA.16816.F32 R12, R4, R18, R12 ;  /* 0x00000012040c723c */ /* 0x008fe2000000180c */
[----:B------:R-:W0:Y:S11]  /*1d6a0*/  LDSM.16.MT88.4 R4, [R0+0xc100] ;  /* 0x00c100000004783b */ /* 0x000e360000004200 */
[----:B------:R-:W-:Y:S11]  /*1d6b0*/  @!UPT UIADD3 URZ, URZ, URZ, URZ ;  /* 0x0000003f3f3ff290 */ /* 0x000ff6000fffe03f */
[----:B------:R-:W-:Y:S01]  /*1d6c0*/  STL.64 [R1+0x120], R12 ;  /* 0x0001200c01007387 */ /* 0x000fe20000100a00 */
[----:B------:R1:W-:Y:S03]  /*1d6d0*/  STL.64 [R1+0x128], R14 ;  /* 0x0001280e01007387 */ /* 0x0003e60000100a00 */
[----:B-1----:R-:W3:Y:S01]  /*1d6e0*/  LDL.LU.64 R14, [R1+0xa8] ;  /* 0x0000a800010e7983 */ /* 0x002ee20000300a00 */
[C---:B--2---:R-:W-:Y:S01]  /*1d6f0*/  HMMA.16816.F32 R20, R8.reuse, R26, R20 ;  /* 0x0000001a0814723c */ /* 0x044fe20000001814 */
[----:B------:R-:W-:Y:S02]  /*1d700*/  IMAD.MOV.U32 R17, RZ, RZ, R26 ;  /* 0x000000ffff117224 */ /* 0x000fe400078e001a */
[----:B------:R-:W-:Y:S01]  /*1d710*/  IMAD.MOV.U32 R16, RZ, RZ, R27 ;  /* 0x000000ffff107224 */ /* 0x000fe200078e001b */
[----:B---3--:R1:W-:Y:S01]  /*1d720*/  STL.64 [R1+0x10e8], R14 ;  /* 0x0010e80e01007387 */ /* 0x0083e20000100a00 */
[----:B------:R-:W2:Y:S02]  /*1d730*/  LDL.LU R12, [R1+0x310] ;  /* 0x00031000010c7983 */ /* 0x000ea40000300800 */
[----:B------:R-:W2:Y:S01]  /*1d740*/  LDL.LU R13, [R1+0x314] ;  /* 0x00031400010d7983 */ /* 0x000ea20000300800 */
[----:B-1----:R-:W2:Y:S01]  /*1d750*/  LDL.LU R14, [R1+0x318] ;  /* 0x00031800010e7983 */ /* 0x002ea20000300800 */
[----:B------:R-:W2:Y:S02]  /*1d760*/  LDL.LU R15, [R1+0x31c] ;  /* 0x00031c00010f7983 */ /* 0x000ea40000300800 */
[----:B0-----:R0:W-:Y:S02]  /*1d770*/  STL.64 [R1+0xee8], R6 ;  /* 0x000ee80601007387 */ /* 0x0011e40000100a00 */
[----:B------:R-:W-:Y:S01]  /*1d780*/  STL.64 [R1+0xee0], R4 ;  /* 0x000ee00401007387 */ /* 0x000fe20000100a00 */
[----:B0-----:R-:W3:Y:S09]  /*1d790*/  LDL.LU.64 R6, [R1+0xc8] ;  /* 0x0000c80001067983 */ /* 0x001ef20000300a00 */
[----:B------:R-:W-:Y:S02]  /*1d7a0*/  STL.64 [R1+0x110], R20 ;  /* 0x0001101401007387 */ /* 0x000fe40000100a00 */
[----:B------:R0:W-:Y:S02]  /*1d7b0*/  STL.64 [R1+0x118], R22 ;  /* 0x0001181601007387 */ /* 0x0001e40000100a00 */
[----:B0-----:R-:W4:Y:S01]  /*1d7c0*/  LDL.LU.64 R22, [R1+0x1118] ;  /* 0x0011180001167983 */ /* 0x001f220000300a00 */
[----:B------:R-:W4:Y:S02]  /*1d7d0*/  LDL.LU.64 R26, [R1+0x1110] ;  /* 0x00111000011a7983 */ /* 0x000f240000300a00 */
[----:B------:R-:W4:Y:S02]  /*1d7e0*/  LDL.LU.64 R24, [R1+0x1108] ;  /* 0x0011080001187983 */ /* 0x000f240000300a00 */
[----:B------:R-:W-:Y:S01]  /*1d7f0*/  STL.64 [R1+0x10c0], R18 ;  /* 0x0010c01201007387 */ /* 0x000fe20000100a00 */
[----:B------:R0:W-:Y:S04]  /*1d800*/  STL.64 [R1+0x10b8], R16 ;  /* 0x0010b81001007387 */ /* 0x0001e80000100a00 */
[----:B0-----:R-:W2:Y:S01]  /*1d810*/  LDL.LU R16, [R1+0x2d0] ;  /* 0x0002d00001107983 */ /* 0x001ea20000300800 */
[----:B------:R-:W2:Y:S02]  /*1d820*/  LDL.LU R17, [R1+0x2d4] ;  /* 0x0002d40001117983 */ /* 0x000ea40000300800 */
[----:B------:R-:W2:Y:S02]  /*1d830*/  LDL.LU R18, [R1+0x2d8] ;  /* 0x0002d80001127983 */ /* 0x000ea40000300800 */
[----:B------:R-:W2:Y:S01]  /*1d840*/  LDL.LU R19, [R1+0x2dc] ;  /* 0x0002dc0001137983 */ /* 0x000ea20000300800 */
[----:B----4-:R-:W-:Y:S01]  /*1d850*/  HMMA.16816.F32 R24, R8, R22, R24 ;  /* 0x000000160818723c */ /* 0x010fe20000001818 */
[----:B------:R-:W-:-:S02]  /*1d860*/  IMAD.MOV.U32 R0, RZ, RZ, R22 ;  /* 0x000000ffff007224 */ /* 0x000fc400078e0016 */
[----:B------:R-:W-:Y:S01]  /*1d870*/  IMAD.MOV.U32 R21, RZ, RZ, R23 ;  /* 0x000000ffff157224 */ /* 0x000fe200078e0017 */
[----:B--2---:R-:W-:Y:S01]  /*1d880*/  STL.64 [R1+0x10d8], R18 ;  /* 0x0010d81201007387 */ /* 0x004fe20000100a00 */
[----:B------:R0:W-:Y:S03]  /*1d890*/  STL.64 [R1+0x10d0], R16 ;  /* 0x0010d01001007387 */ /* 0x0001e60000100a00 */
[----:B0-----:R-:W2:Y:S01]  /*1d8a0*/  LDL.LU R16, [R1+0x2f0] ;  /* 0x0002f00001107983 */ /* 0x001ea20000300800 */
[----:B------:R-:W2:Y:S02]  /*1d8b0*/  LDL.LU R17, [R1+0x2f4] ;  /* 0x0002f40001117983 */ /* 0x000ea40000300800 */
[----:B------:R-:W2:Y:S02]  /*1d8c0*/  LDL.LU R18, [R1+0x2f8] ;  /* 0x0002f80001127983 */ /* 0x000ea40000300800 */
[----:B------:R-:W2:Y:S10]  /*1d8d0*/  LDL.LU R19, [R1+0x2fc] ;  /* 0x0002fc0001137983 */ /* 0x000eb40000300800 */
[----:B------:R-:W-:Y:S01]  /*1d8e0*/  STL.64 [R1+0x100], R24 ;  /* 0x0001001801007387 */ /* 0x000fe20000100a00 */
[----:B------:R0:W-:Y:S03]  /*1d8f0*/  STL.64 [R1+0x108], R26 ;  /* 0x0001081a01007387 */ /* 0x0001e60000100a00 */
[----:B0-----:R-:W3:Y:S01]  /*1d900*/  LDL.LU.64 R26, [R1+0x1100] ;  /* 0x00110000011a7983 */ /* 0x001ee20000300a00 */
[----:B------:R-:W3:Y:S02]  /*1d910*/  LDL.LU.64 R24, [R1+0x10f8] ;  /* 0x0010f80001187983 */ /* 0x000ee40000300a00 */
[----:B------:R-:W4:Y:S01]  /*1d920*/  LDL.LU.64 R22, [R1+0x10f0] ;  /* 0x0010f00001167983 */ /* 0x000f220000300a00 */
[C---:B---3--:R-:W-:Y:S08]  /*1d930*/  HMMA.16816.F32 R24, R8.reuse, R6, R24 ;  /* 0x000000060818723c */ /* 0x048ff00000001818 */
[----:B----4-:R-:W-:Y:S11]  /*1d940*/  HMMA.16816.F32 R12, R8, R22, R12 ;  /* 0x00000016080c723c */ /* 0x010ff6000000180c */
[----:B------:R-:W-:Y:S04]  /*1d950*/  @!UPT UIADD3 URZ, URZ, URZ, URZ ;  /* 0x0000003f3f3ff290 */ /* 0x000fe8000fffe03f */
[----:B------:R0:W-:Y:S01]  /*1d960*/  STL.64 [R1+0xe0], R24 ;  /* 0x0000e01801007387 */ /* 0x0001e20000100a00 */
[----:B------:R-:W-:Y:S08]  /*1d970*/  STL.64 [R1+0xe8], R26 ;  /* 0x0000e81a01007387 */ /* 0x000ff00000100a00 */
[----:B------:R-:W-:Y:S02]  /*1d980*/  IMAD.MOV.U32 R5, RZ, RZ, R14 ;  /* 0x000000ffff057224 */ /* 0x000fe400078e000e */
[----:B------:R-:W-:-:S02]  /*1d990*/  IMAD.MOV.U32 R4, RZ, RZ, R15 ;  /* 0x000000ffff047224 */ /* 0x000fc400078e000f */
[----:B------:R-:W3:Y:S01]  /*1d9a0*/  LDL.LU.64 R14, [R1+0x10e8] ;  /* 0x0010e800010e7983 */ /* 0x000ee20000300a00 */
[----:B------:R-:W-:Y:S02]  /*1d9b0*/  STL.64 [R1+0x1048], R22 ;  /* 0x0010481601007387 */ /* 0x000fe40000100a00 */
[----:B0-----:R-:W-:Y:S02]  /*1d9c0*/  IMAD.MOV.U32 R25, RZ, RZ, R6 ;  /* 0x000000ffff197224 */ /* 0x001fe400078e0006 */
[----:B------:R-:W-:Y:S02]  /*1d9d0*/  IMAD.MOV.U32 R24, RZ, RZ, R7 ;  /* 0x000000ffff187224 */ /* 0x000fe400078e0007 */
[----:B------:R-:W-:Y:S02]  /*1d9e0*/  IMAD.MOV.U32 R7, RZ, RZ, R12 ;  /* 0x000000ffff077224 */ /* 0x000fe400078e000c */
[----:B------:R-:W-:-:S05]  /*1d9f0*/  IMAD.MOV.U32 R6, RZ, RZ, R13 ;  /* 0x000000ffff067224 */ /* 0x000fca00078e000d */
[----:B------:R-:W-:Y:S01]  /*1da00*/  STL.64 [R1+0xf08], R6 ;  /* 0x000f080601007387 */ /* 0x000fe20000100a00 */
[----:B------:R0:W-:Y:S03]  /*1da10*/  STL.64 [R1+0xf00], R4 ;  /* 0x000f000401007387 */ /* 0x0001e60000100a00 */
[----:B0-----:R-:W4:Y:S01]  /*1da20*/  LDL.LU R4, [R1+0x300] ;  /* 0x0003000001047983 */ /* 0x001f220000300800 */
[----:B------:R-:W4:Y:S02]  /*1da30*/  LDL.LU R5, [R1+0x304] ;  /* 0x0003040001057983 */ /* 0x000f240000300800 */
[----:B------:R-:W4:Y:S02]  /*1da40*/  LDL.LU R6, [R1+0x308] ;  /* 0x0003080001067983 */ /* 0x000f240000300800 */
[----:B------:R-:W4:Y:S02]  /*1da50*/  LDL.LU R7, [R1+0x30c] ;  /* 0x00030c0001077983 */ /* 0x000f240000300800 */
[----:B---3--:R-:W-:Y:S01]  /*1da60*/  IMAD.MOV.U32 R2, RZ, RZ, R15 ;  /* 0x000000ffff027224 */ /* 0x008fe200078e000f */
[C---:B----4-:R-:W-:Y:S11]  /*1da70*/  HMMA.16816.F32 R4, R8.reuse, R14, R4 ;  /* 0x0000000e0804723c */ /* 0x050ff60000001804 */
[----:B------:R-:W-:Y:S11]  /*1da80*/  @!UPT UIADD3 URZ, URZ, URZ, URZ ;  /* 0x0000003f3f3ff290 */ /* 0x000ff6000fffe03f */
[----:B------:R-:W-:Y:S01]  /*1da90*/  @!UPT UIADD3 URZ, URZ, URZ, URZ ;  /* 0x0000003f3f3ff290 */ /* 0x000fe2000fffe03f */
[----:B------:R-:W-:Y:S01]  /*1daa0*/  STL.64 [R1+0x280], R4 ;  /* 0x0002800401007387 */ /* 0x000fe20000100a00 */
[----:B------:R0:W-:Y:S02]  /*1dab0*/  STL.64 [R1+0x288], R6 ;  /* 0x0002880601007387 */ /* 0x0001e40000100a00 */
[----:B0-----:R-:W-:Y:S02]  /*1dac0*/  IMAD.MOV.U32 R6, RZ, RZ, R14 ;  /* 0x000000ffff067224 */ /* 0x001fe400078e000e */
[----:B------:R-:W2:Y:S02]  /*1dad0*/  LDL.LU.64 R14, [R1+0x10e0] ;  /* 0x0010e000010e7983 */ /* 0x000ea40000300a00 */
[C---:B--2---:R-:W-:Y:S01]  /*1dae0*/  HMMA.16816.F32 R16, R8.reuse, R14, R16 ;  /* 0x0000000e0810723c */ /* 0x044fe20000001810 */
[----:B------:R-:W-:Y:S02]  /*1daf0*/  IMAD.MOV.U32 R20, RZ, RZ, R14 ;  /* 0x000000ffff147224 */ /* 0x000fe400078e000e */
        /* <DEDUP_REMOVED lines=8> */
[----:B------:R-:W-:-:S02]  /*1db80*/  IMAD.MOV.U32 R23, RZ, RZ, R14 ;  /* 0x000000ffff177224 */ /* 0x000fc400078e000e */
[----:B------:R-:W-:Y:S11]  /*1db90*/  IMAD.MOV.U32 R22, RZ, RZ, R15 ;  /* 0x000000ffff167224 */ /* 0x000ff600078e000f */
[----:B------:R-:W-:Y:S09]  /*1dba0*/  @!UPT UIADD3 URZ, URZ, URZ, URZ ;  /* 0x0000003f3f3ff290 */ /* 0x000ff2000fffe03f */
[----:B------:R-:W-:Y:S01]  /*1dbb0*/  STL.64 [R1+0x320], R16 ;  /* 0x0003201001007387 */ /* 0x000fe20000100a00 */
[----:B------:R0:W-:Y:S03]  /*1dbc0*/  STL.64 [R1+0x328], R18 ;  /* 0x0003281201007387 */ /* 0x0001e60000100a00 */
[----:B0-----:R-:W2:Y:S01]  /*1dbd0*/  LDL.LU.64 R18, [R1+0x10c0] ;  /* 0x0010c00001127983 */ /* 0x001ea20000300a00 */
[----:B------:R-:W3:Y:S02]  /*1dbe0*/  LDL.LU.64 R16, [R1+0x10b8] ;  /* 0x0010b80001107983 */ /* 0x000ee40000300a00 */
[----:B------:R-:W2:Y:S02]  /*1dbf0*/  LDL.LU.64 R14, [R1+0x10b0] ;  /* 0x0010b000010e7983 */ /* 0x000ea40000300a00 */
[----:B------:R-:W2:Y:S02]  /*1dc00*/  LDL.LU.64 R12, [R1+0x10a8] ;  /* 0x0010a800010c7983 */ /* 0x000ea40000300a00 */
[----:B--2---:R-:W-:Y:S01]  /*1dc10*/  HMMA.16816.F32 R8, R8, R18, R12 ;  /* 0x000000120808723c */ /* 0x004fe2000000180c */
[----:B------:R-:W2:Y:S01]  /*1dc20*/  LDL.LU.64 R14, [R1+0x10a0] ;  /* 0x0010a000010e7983 */ /* 0x000ea20000300a00 */
[----:B------:R-:W4:Y:S02]  /*1dc30*/  LDL.LU.64 R12, [R1+0x1098] ;  /* 0x00109800010c7983 */ /* 0x000f240000300a00 */
[----:B------:R0:W-:Y:S03]  /*1dc40*/  STL.64 [R1+0x1008], R18 ;  /* 0x0010081201007387 */ /* 0x0001e60000100a00 */
[----:B0-----:R-:W-:-:S02]  /*1dc50*/  IMAD.MOV.U32 R18, RZ, RZ, R23 ;  /* 0x000000ffff127224 */ /* 0x001fc400078e0017 */
[----:B------:R-:W-:Y:S02]  /*1dc60*/  IMAD.MOV.U32 R19, RZ, RZ, R22 ;  /* 0x000000ffff137224 */ /* 0x000fe400078e0016 */
[----:B------:R-:W-:Y:S02]  /*1dc70*/  IMAD.MOV.U32 R22, RZ, RZ, R25 ;  /* 0x000000ffff167224 */ /* 0x000fe400078e0019 */
[----:B------:R-:W-:-:S10]  /*1dc80*/  IMAD.MOV.U32 R23, RZ, RZ, R24 ;  /* 0x000000ffff177224 */ /* 0x000fd400078e0018 */
[----:B------:R-:W-:Y:S01]  /*1dc90*/  STL.64 [R1+0x310], R8 ;  /* 0x0003100801007387 */ /* 0x000fe20000100a00 */
[----:B------:R-:W-:Y:S02]  /*1dca0*/  STL.64 [R1+0x318], R10 ;  /* 0x0003180a01007387 */ /* 0x000fe40000100a00 */
[----:B--2---:R-:W-:Y:S02]  /*1dcb0*/  IMAD.MOV.U32 R4, RZ, RZ, R14 ;  /* 0x000000ffff047224 */ /* 0x004fe400078e000e */
[----:B------:R-:W-:Y:S01]  /*1dcc0*/  IMAD.MOV.U32 R5, RZ, RZ, R15 ;  /* 0x000000ffff057224 */ /* 0x000fe200078e000f */
[----:B------:R-:W4:Y:S01]  /*1dcd0*/  LDL.LU R14, [R1+0x1090] ;  /* 0x00109000010e7983 */ /* 0x000f220000300800 */
[----:B------:R-:W4:Y:S02]  /*1dce0*/  LDL.LU R15, [R1+0x108c] ;  /* 0x00108c00010f7983 */ /* 0x000f240000300800 */
[----:B------:R0:W-:Y:S02]  /*1dcf0*/  STL.64 [R1+0x1058], R22 ;  /* 0x0010581601007387 */ /* 0x0001e40000100a00 */
[----:B------:R1:W-:Y:S01]  /*1dd00*/  STL.64 [R1+0x1018], R18 ;  /* 0x0010181201007387 */ /* 0x0003e20000100a00 */
[----:B------:R-:W2:Y:S01]  /*1dd10*/  LDL.LU R24, [R1+0x240] ;  /* 0x0002400001187983 */ /* 0x000ea20000300800 */
[----:B------:R-:W2:Y:S02]  /*1dd20*/  LDL.LU R25, [R1+0x244] ;  /* 0x0002440001197983 */ /* 0x000ea40000300800 */
[----:B------:R-:W2:Y:S02]  /*1dd30*/  LDL.LU R26, [R1+0x248] ;  /* 0x00024800011a7983 */ /* 0x000ea40000300800 */
[----:B------:R-:W2:Y:S02]  /*1dd40*/  LDL.LU R27, [R1+0x24c] ;  /* 0x00024c00011b7983 */ /* 0x000ea40000300800 */
[----:B0-----:R-:W-:-:S02]  /*1dd50*/  IMAD.MOV.U32 R22, RZ, RZ, R0 ;  /* 0x000000ffff167224 */ /* 0x001fc400078e0000 */
[----:B------:R-:W-:Y:S02]  /*1dd60*/  IMAD.MOV.U32 R23, RZ, RZ, R21 ;  /* 0x000000ffff177224 */ /* 0x000fe400078e0015 */
[----:B-1----:R-:W-:Y:S02]  /*1dd70*/  IMAD.MOV.U32 R18, RZ, RZ, R20 ;  /* 0x000000ffff127224 */ /* 0x002fe400078e0014 */
[----:B------:R-:W-:Y:S01]  /*1dd80*/  IMAD.MOV.U32 R19, RZ, RZ, R7 ;  /* 0x000000ffff137224 */ /* 0x000fe200078e0007 */
[----:B------:R-:W3:Y:S01]  /*1dd90*/  LDL.LU R0, [R1+0x1088] ;  /* 0x0010880001007983 */ /* 0x000ee20000300800 */
[----:B------:R-:W-:Y:S03]  /*1dda0*/  STL.64 [R1+0x1070], R22 ;  /* 0x0010701601007387 */ /* 0x000fe60000100a00 */
[----:B--2---:R-:W-:Y:S01]  /*1ddb0*/  STL.64 [R1+0x1028], R26 ;  /* 0x0010281a01007387 */ /* 0x004fe20000100a00 */
[----:B------:R0:W-:Y:S02]  /*1ddc0*/  STL.64 [R1+0x1020], R24 ;  /* 0x0010201801007387 */ /* 0x0001e40000100a00 */
[----:B------:R1:W-:Y:S01]  /*1ddd0*/  STL.64 [R1+0x1030], R18 ;  /* 0x0010301201007387 */ /* 0x0003e20000100a00 */
[----:B0-----:R-:W2:Y:S01]  /*1dde0*/  LDL.LU R24, [R1+0x250] ;  /* 0x0002500001187983 */ /* 0x001ea20000300800 */
[----:B------:R-:W2:Y:S02]  /*1ddf0*/  LDL.LU R25, [R1+0x254] ;  /* 0x0002540001197983 */ /* 0x000ea40000300800 */
[----:B------:R-:W2:Y:S02]  /*1de00*/  LDL.LU R26, [R1+0x258] ;  /* 0x00025800011a7983 */ /* 0x000ea40000300800 */
[----:B------:R-:W2:Y:S02]  /*1de10*/  LDL.LU R27, [R1+0x25c] ;  /* 0x00025c00011b7983 */ /* 0x000ea40000300800 */
[----:B-1----:R-:W-:-:S02]  /*1de20*/  IMAD.MOV.U32 R18, RZ, RZ, R6 ;  /* 0x000000ffff127224 */ /* 0x002fc400078e0006 */
[----:B------:R-:W-:Y:S02]  /*1de30*/  IMAD.MOV.U32 R19, RZ, RZ, R2 ;  /* 0x000000ffff137224 */ /* 0x000fe400078e0002 */
[----:B---3--:R-:W-:Y:S02]  /*1de40*/  IMAD.MOV.U32 R23, RZ, RZ, R16 ;  /* 0x000000ffff177224 */ /* 0x008fe400078e0010 */
[----:B------:R-:W-:Y:S01]  /*1de50*/  IMAD.MOV.U32 R22, RZ, RZ, R17 ;  /* 0x000000ffff167224 */ /* 0x000fe200078e0011 */
[----:B--2---:R-:W-:Y:S01]  /*1de60*/  STL.64 [R1+0x1040], R26 ;  /* 0x0010401a01007387 */ /* 0x004fe20000100a00 */
[----:B------:R-:W-:Y:S02]  /*1de70*/  STL.64 [R1+0x1038], R24 ;  /* 0x0010381801007387 */ /* 0x000fe40000100a00 */
[----:B------:R0:W-:Y:S02]  /*1de80*/  STL.64 [R1+0x1050], R18 ;  /* 0x0010501201007387 */ /* 0x0001e40000100a00 */
[----:B------:R-:W2:Y:S01]  /*1de90*/  LDL.LU R16, [R1+0x290] ;  /* 0x0002900001107983 */ /* 0x000ea20000300800 */
[----:B------:R-:W2:Y:S04]  /*1dea0*/  LDL.LU R17, [R1+0x294] ;  /* 0x0002940001117983 */ /* 0x000ea80000300800 */
[----:B0-----:R-:W3:Y:S01]  /*1deb0*/  LDL.LU R18, [R1+0x298] ;  /* 0x0002980001127983 */ /* 0x001ee20000300800 */
[----:B------:R-:W3:Y:S03]  /*1dec0*/  LDL.LU R19, [R1+0x29c] ;  /* 0x00029c0001137983 */ /* 0x000ee60000300800 */
        /* <DEDUP_REMOVED lines=8> */
[----:B0-----:R-:W4:Y:S01]  /*1df50*/  LDL.LU R16, [R1+0x2b0] ;  /* 0x0002b00001107983 */ /* 0x001f220000300800 */
[----:B------:R-:W4:Y:S02]  /*1df60*/  LDL.LU R17, [R1+0x2b4] ;  /* 0x0002b40001117983 */ /* 0x000f240000300800 */
[----:B------:R-:W4:Y:S02]  /*1df70*/  LDL.LU R18, [R1+0x2b8] ;  /* 0x0002b80001127983 */ /* 0x000f240000300800 */
[----:B------:R-:W4:Y:S01]  /*1df80*/  LDL.LU R19, [R1+0x2bc] ;  /* 0x0002bc0001137983 */ /* 0x000f220000300800 */
[----:B------:R-:W2:Y:S01]  /*1df90*/  LDL.LU R24, [R1+0x260] ;  /* 0x0002600001187983 */ /* 0x000ea20000300800 */
[----:B------:R-:W2:Y:S02]  /*1dfa0*/  LDL.LU R25, [R1+0x264] ;  /* 0x0002640001197983 */ /* 0x000ea40000300800 */
[----:B------:R-:W2:Y:S02]  /*1dfb0*/  LDL.LU R26, [R1+0x268] ;  /* 0x00026800011a7983 */ /* 0x000ea40000300800 */
[----:B------:R-:W2:Y:S01]  /*1dfc0*/  LDL.LU R27, [R1+0x26c] ;  /* 0x00026c00011b7983 */ /* 0x000ea20000300800 */
[----:B------:R0:W-:Y:S04]  /*1dfd0*/  STL.64 [R1+0xfd0], R4 ;  /* 0x000fd00401007387 */ /* 0x0001e80000100a00 */
[----:B0-----:R-:W3:Y:S01]  /*1dfe0*/  LDL.LU R4, [R1+0x270] ;  /* 0x0002700001047983 */ /* 0x001ee20000300800 */
[----:B------:R-:W3:Y:S02]  /*1dff0*/  LDL.LU R5, [R1+0x274] ;  /* 0x0002740001057983 */ /* 0x000ee40000300800 */
[----:B------:R-:W3:Y:S02]  /*1e000*/  LDL.LU R6, [R1+0x278] ;  /* 0x0002780001067983 */ /* 0x000ee40000300800 */
[----:B------:R-:W3:Y:S01]  /*1e010*/  LDL.LU R7, [R1+0x27c] ;  /* 0x00027c0001077983 */ /* 0x000ee20000300800 */
[----:B------:R-:W2:Y:S01]  /*1e020*/  LDL.LU.64 R8, [R1] ;  /* 0x0000000001087983 */ /* 0x000ea20000300a00 */
[C---:B----4-:R-:W-:Y:S03]  /*1e030*/  HMMA.16816.F32 R20, R12.reuse, R22, R16 ;  /* 0x000000160c14723c */ /* 0x050fe60000001810 */
[----:B------:R-:W4:Y:S01]  /*1e040*/  LDL.LU.64 R18, [R1+0x1080] ;  /* 0x0010800001127983 */ /* 0x000f220000300a00 */
[----:B------:R-:W4:Y:S11]  /*1e050*/  LDL.LU.64 R16, [R1+0x1078] ;  /* 0x0010780001107983 */ /* 0x000f360000300a00 */
[----:B------:R-:W-:Y:S08]  /*1e060*/  @!UPT UIADD3 URZ, URZ, URZ, URZ ;  /* 0x0000003f3f3ff290 */ /* 0x000ff0000fffe03f */
[----:B------:R4:W-:Y:S01]  /*1e070*/  STL.64 [R1+0x300], R20 ;  /* 0x0003001401007387 */ /* 0x0009e20000100a00 */
[----:B------:R-:W-:Y:S02]  /*1e080*/  IMAD.MOV.U32 R11, RZ, RZ, R22 ;  /* 0x000000ffff0b7224 */ /* 0x000fe400078e0016 */
[----:B------:R-:W-:Y:S02]  /*1e090*/  IMAD.MOV.U32 R10, RZ, RZ, R23 ;  /* 0x000000ffff0a7224 */ /* 0x000fe400078e0017 */
[----:B------:R-:W4:Y:S03]  /*1e0a0*/  LDL.LU.64 R22, [R1+0x1070] ;  /* 0x0010700001167983 */ /* 0x000f260000300a00 */
[----:B------:R-:W-:Y:S02]  /*1e0b0*/  STL [R1+0xe7c], R10 ;  /* 0x000e7c0a01007387 */ /* 0x000fe40000100800 */
[----:B------:R-:W-:Y:S01]  /*1e0c0*/  STL [R1+0xe78], R11 ;  /* 0x000e780b01007387 */ /* 0x000fe20000100800 */
[C---:B----4-:R-:W-:Y:S01]  /*1e0d0*/  HMMA.16816.F32 R20, R12.reuse, R22, R16 ;  /* 0x000000160c14723c */ /* 0x050fe20000001810 */
[----:B------:R-:W4:Y:S01]  /*1e0e0*/  LDL.LU.64 R18, [R1+0x1068] ;  /* 0x0010680001127983 */ /* 0x000f220000300a00 */
[----:B------:R-:W4:Y:S11]  /*1e0f0*/  LDL.LU.64 R16, [R1+0x1060] ;  /* 0x0010600001107983 */ /* 0x000f360000300a00 */
[----:B------:R-:W-:Y:S10]  /*1e100*/  @!UPT UIADD3 URZ, URZ, URZ, URZ ;  /* 0x0000003f3f3ff290 */ /* 0x000ff4000fffe03f */
[----:B------:R-:W-:Y:S01]  /*1e110*/  STL.64 [R1+0x2e0], R20 ;  /* 0x0002e01401007387 */ /* 0x000fe20000100a00 */
[----:B------:R0:W-:Y:S03]  /*1e120*/  STL.64 [R1+0x2e8], R22 ;  /* 0x0002e81601007387 */ /* 0x0001e60000100a00 */
[----:B0-----:R-:W4:Y:S02]  /*1e130*/  LDL.LU.64 R22, [R1+0x1058] ;  /* 0x0010580001167983 */ /* 0x001f240000300a00 */
[C---:B----4-:R-:W-:Y:S02]  /*1e140*/  HMMA.16816.F32 R20, R12.reuse, R22, R16 ;  /* 0x000000160c14723c */ /* 0x050fe40000001810 */
[----:B------:R-:W4:Y:S11]  /*1e150*/  LDL.LU.64 R18, [R1+0x1050] ;  /* 0x0010500001127983 */ /* 0x000f360000300a00 */
[----:B------:R-:W-:Y:S10]  /*1e160*/  @!UPT UIADD3 URZ, URZ, URZ, URZ ;  /* 0x0000003f3f3ff290 */ /* 0x000ff4000fffe03f */
[----:B------:R-:W-:Y:S01]  /*1e170*/  STL.64 [R1+0x2d0], R20 ;  /* 0x0002d01401007387 */ /* 0x000fe20000100a00 */
[----:B------:R-:W-:Y:S02]  /*1e180*/  IMAD.MOV.U32 R10, RZ, RZ, R22 ;  /* 0x000000ffff0a7224 */ /* 0x000fe400078e0016 */
[----:B------:R-:W-:Y:S02]  /*1e190*/  IMAD.MOV.U32 R11, RZ, RZ, R23 ;  /* 0x000000ffff0b7224 */ /* 0x000fe400078e0017 */
[----:B------:R-:W3:Y:S03]  /*1e1a0*/  LDL.LU.64 R22, [R1+0x1048] ;  /* 0x0010480001167983 */ /* 0x000ee60000300a00 */
[----:B------:R-:W-:Y:S02]  /*1e1b0*/  STL [R1+0xe84], R11 ;  /* 0x000e840b01007387 */ /* 0x000fe40000100800 */
[----:B------:R-:W-:Y:S02]  /*1e1c0*/  STL [R1+0xe80], R10 ;  /* 0x000e800a01007387 */ /* 0x000fe40000100800 */
[----:B--2---:R3:W-:Y:S02]  /*1e1d0*/  STL.64 [R1+0xf88], R8 ;  /* 0x000f880801007387 */ /* 0x0047e40000100a00 */
[C---:B---3--:R-:W-:Y:S01]  /*1e1e0*/  HMMA.16816.F32 R8, R12.reuse, R22, R4 ;  /* 0x000000160c08723c */ /* 0x048fe20000001804 */
[----:B------:R-:W2:Y:S07]  /*1e1f0*/  LDL.64 R4, [R1+0x60] ;  /* 0x0000600001047983 */ /* 0x000eae0000100a00 */
[C---:B----4-:R-:W-:Y:S01]  /*1e200*/  HMMA.16816.F32 R16, R12.reuse, R18, R24 ;  /* 0x000000120c10723c */ /* 0x050fe20000001818 */
[----:B--2---:R0:W-:Y:S11]  /*1e210*/  STL.64 [R1+0x1000], R4 ;  /* 0x0010000401007387 */ /* 0x0041f60000100a00 */
[----:B------:R-:W-:Y:S03]  /*1e220*/  @!UPT UIADD3 URZ, URZ, URZ, URZ ;  /* 0x0000003f3f3ff290 */ /* 0x000fe6000fffe03f */
[----:B------:R1:W-:Y:S02]  /*1e230*/  STL.64 [R1+0x2c0], R8 ;  /* 0x0002c00801007387 */ /* 0x0003e40000100a00 */
[----:B------:R-:W-:Y:S01]  /*1e240*/  STL.64 [R1+0x2c8], R10 ;  /* 0x0002c80a01007387 */ /* 0x000fe20000100a00 */
[----:B0-----:R-:W2:Y:S01]  /*1e250*/  LDL.LU R4, [R1+0x230] ;  /* 0x0002300001047983 */ /* 0x001ea20000300800 */
[----:B------:R-:W2:Y:S02]  /*1e260*/  LDL.LU R5, [R1+0x234] ;  /* 0x0002340001057983 */ /* 0x000ea40000300800 */
[----:B------:R-:W2:Y:S02]  /*1e270*/  LDL.LU R6, [R1+0x238] ;  /* 0x0002380001067983 */ /* 0x000ea40000300800 */
[----:B------:R-:W2:Y:S01]  /*1e280*/  LDL.LU R7, [R1+0x23c] ;  /* 0x00023c0001077983 */ /* 0x000ea20000300800 */
[----:B-1----:R-:W3:Y:S04]  /*1e290*/  LDL.64 R8, [R1+0x50] ;  /* 0x0000500001087983 */ /* 0x002ee80000100a00 */
[----:B---3--:R0:W-:Y:S04]  /*1e2a0*/  STL.64 [R1+0xfd8], R8 ;  /* 0x000fd80801007387 */ /* 0x0081e80000100a00 */
[----:B0-----:R-:W3:Y:S01]  /*1e2b0*/  LDL.LU R8, [R1+0x220] ;  /* 0x0002200001087983 */ /* 0x001ee20000300800 */
[----:B------:R-:W3:Y:S02]  /*1e2c0*/  LDL.LU R9, [R1+0x224] ;  /* 0x0002240001097983 */ /* 0x000ee40000300800 */
[----:B------:R-:W3:Y:S02]  /*1e2d0*/  LDL.LU R10, [R1+0x228] ;  /* 0x00022800010a7983 */ /* 0x000ee40000300800 */
[----:B------:R-:W3:Y:S01]  /*1e2e0*/  LDL.LU R11, [R1+0x22c] ;  /* 0x00022c00010b7983 */ /* 0x000ee20000300800 */
[----:B------:R-:W4:Y:S01]  /*1e2f0*/  LDL.LU R20, [R1+0x200] ;  /* 0x0002000001147983 */ /* 0x000f220000300800 */
[----:B------:R-:W4:Y:S02]  /*1e300*/  LDL.LU R21, [R1+0x204] ;  /* 0x0002040001157983 */ /* 0x000f240000300800 */
[----:B------:R-:W4:Y:S02]  /*1e310*/  LDL.LU R22, [R1+0x208] ;  /* 0x0002080001167983 */ /* 0x000f240000300800 */
[----:B------:R-:W2:Y:S01]  /*1e320*/  LDL.LU.64 R26, [R1+0x1040] ;  /* 0x00104000011a7983 */ /* 0x000ea20000300a00 */
[----:B------:R-:W2:Y:S01]  /*1e330*/  LDL.LU.64 R24, [R1+0x1038] ;  /* 0x0010380001187983 */ /* 0x000ea20000300a00 */
        /* <DEDUP_REMOVED lines=12> */
[----:B------:R-:W2:Y:S11]  /*1e400*/  LDL.LU.64 R24, [R1+0x1010] ;  /* 0x0010100001187983 */ /* 0x000eb60000300a00 */
[----:B------:R-:W-:Y:S10]  /*1e410*/  @!UPT UIADD3 URZ, URZ, URZ, URZ ;  /* 0x0000003f3f3ff290 */ /* 0x000ff4000fffe03f */
[----:B------:R-:W-:Y:S01]  /*1e420*/  STL [R1+0x290], R16 ;  /* 0x0002901001007387 */ /* 0x000fe20000100800 */
[----:B------:R-:W-:Y:S02]  /*1e430*/  IMAD.MOV.U32 R27, RZ, RZ, R18 ;  /* 0x000000ffff1b7224 */ /* 0x000fe400078e0012 */
[----:B------:R-:W-:Y:S02]  /*1e440*/  IMAD.MOV.U32 R0, RZ, RZ, R19 ;  /* 0x000000ffff007224 */ /* 0x000fe400078e0013 */
[----:B------:R-:W3:Y:S01]  /*1e450*/  LDL.LU.64 R18, [R1+0x1008] ;  /* 0x0010080001127983 */ /* 0x000ee20000300a00 */
[----:B------:R-:W-:-:S05]  /*1e460*/  IMAD.MOV.U32 R26, RZ, RZ, R17 ;  /* 0x000000ffff1a7224 */ /* 0x000fca00078e0011 */
[----:B------:R-:W-:Y:S04]  /*1e470*/  STL.64 [R1+0xf80], R26 ;  /* 0x000f801a01007387 */ /* 0x000fe80000100a00 */
[----:B--2---:R0:W-:Y:S04]  /*1e480*/  STL.64 [R1+0xf78], R24 ;  /* 0x000f781801007387 */ /* 0x0041e80000100a00 */
[----:B0-----:R-:W2:Y:S01]  /*1e490*/  LDL.LU R24, [R1+0x210] ;  /* 0x0002100001187983 */ /* 0x001ea20000300800 */
[----:B------:R-:W2:Y:S02]  /*1e4a0*/  LDL.LU R25, [R1+0x214] ;  /* 0x0002140001197983 */ /* 0x000ea40000300800 */
[----:B------:R-:W2:Y:S02]  /*1e4b0*/  LDL.LU R26, [R1+0x218] ;  /* 0x00021800011a7983 */ /* 0x000ea40000300800 */
[----:B------:R-:W2:Y:S01]  /*1e4c0*/  LDL.LU R27, [R1+0x21c] ;  /* 0x00021c00011b7983 */ /* 0x000ea20000300800 */
[----:B------:R-:W-:Y:S01]  /*1e4d0*/  STL [R1+0xe88], R0 ;  /* 0x000e880001007387 */ /* 0x000fe20000100800 */
[----:B---3--:R-:W-:Y:S03]  /*1e4e0*/  HMMA.16816.F32 R12, R12, R18, R4 ;  /* 0x000000120c0c723c */ /* 0x008fe60000001804 */
[----:B------:R-:W3:Y:S01]  /*1e4f0*/  LDL.LU.64 R4, [R1+0x1000] ;  /* 0x0010000001047983 */ /* 0x000ee20000300a00 */
[----:B------:R-:W2:Y:S02]  /*1e500*/  LDL.LU.64 R18, [R1+0xff8] ;  /* 0x000ff80001127983 */ /* 0x000ea40000300a00 */
[----:B------:R-:W2:Y:S11]  /*1e510*/  LDL.LU.64 R16, [R1+0xff0] ;  /* 0x000ff00001107983 */ /* 0x000eb60000300a00 */
[----:B------:R-:W-:Y:S06]  /*1e520*/  @!UPT UIADD3 URZ, URZ, URZ, URZ ;  /* 0x0000003f3f3ff290 */ /* 0x000fec000fffe03f */
[----:B------:R2:W-:Y:S01]  /*1e530*/  STL.64 [R1+0x270], R12 ;  /* 0x0002700c01007387 */ /* 0x0005e20000100a00 */
[----:B------:R0:W-:Y:S02]  /*1e540*/  STL.64 [R1+0x278], R14 ;  /* 0x0002780e01007387 */ /* 0x0001e40000100a00 */
[----:B--2---:R-:W-:Y:S02]  /*1e550*/  IMAD.MOV.U32 R12, RZ, RZ, R16 ;  /* 0x000000ffff0c7224 */ /* 0x004fe400078e0010 */
[----:B------:R-:W-:Y:S01]  /*1e560*/  IMAD.MOV.U32 R13, RZ, RZ, R17 ;  /* 0x000000ffff0d7224 */ /* 0x000fe200078e0011 */
[----:B------:R-:W3:Y:S01]  /*1e570*/  LDL.LU R16, [R1+0xfec] ;  /* 0x000fec0001107983 */ /* 0x000ee20000300800 */
[----:B------:R-:W3:Y:S02]  /*1e580*/  LDL.LU R17, [R1+0xfe8] ;  /* 0x000fe80001117983 */ /* 0x000ee40000300800 */
[----:B0-----:R-:W-:Y:S02]  /*1e590*/  IMAD.MOV.U32 R14, RZ, RZ, R18 ;  /* 0x000000ffff0e7224 */ /* 0x001fe400078e0012 */
[----:B------:R-:W-:Y:S01]  /*1e5a0*/  IMAD.MOV.U32 R15, RZ, RZ, R19 ;  /* 0x000000ffff0f7224 */ /* 0x000fe200078e0013 */
[----:B------:R-:W3:Y:S01]  /*1e5b0*/  LDL.LU R18, [R1+0xfe4] ;  /* 0x000fe40001127983 */ /* 0x000ee20000300800 */
[----:B------:R-:W3:Y:S03]  /*1e5c0*/  LDL.LU R19, [R1+0xfe0] ;  /* 0x000fe00001137983 */ /* 0x000ee60000300800 */
[----:B------:R-:W-:Y:S01]  /*1e5d0*/  STL.64 [R1+0xf18], R14 ;  /* 0x000f180e01007387 */ /* 0x000fe20000100a00 */
[----:B------:R0:W-:Y:S03]  /*1e5e0*/  STL.64 [R1+0xf10], R12 ;  /* 0x000f100c01007387 */ /* 0x0001e60000100a00 */
[----:B0-----:R-:W2:Y:S01]  /*1e5f0*/  LDL.LU R12, [R1+0x160] ;  /* 0x00016000010c7983 */ /* 0x001ea20000300800 */
[----:B------:R-:W2:Y:S02]  /*1e600*/  LDL.LU R13, [R1+0x164] ;  /* 0x00016400010d7983 */ /* 0x000ea40000300800 */
[----:B------:R-:W2:Y:S02]  /*1e610*/  LDL.LU R14, [R1+0x168] ;  /* 0x00016800010e7983 */ /* 0x000ea40000300800 */
[----:B------:R-:W2:Y:S01]  /*1e620*/  LDL.LU R15, [R1+0x16c] ;  /* 0x00016c00010f7983 */ /* 0x000ea20000300800 */
[C---:B---3--:R-:W-:Y:S01]  /*1e630*/  HMMA.16816.F32 R8, R16.reuse, R4, R8 ;  /* 0x000000041008723c */ /* 0x048fe20000001808 */
[----:B--2---:R-:W-:Y:S01]  /*1e640*/  STL.64 [R1+0xf28], R14 ;  /* 0x000f280e01007387 */ /* 0x004fe20000100a00 */
[----:B------:R0:W-:Y:S03]  /*1e650*/  STL.64 [R1+0xf20], R12 ;  /* 0x000f200c01007387 */ /* 0x0001e60000100a00 */
[----:B0-----:R-:W4:Y:S11]  /*1e660*/  LDL R12, [R1+0x40] ;  /* 0x00004000010c7983 */ /* 0x001f360000100800 */
[----:B------:R-:W-:Y:S07]  /*1e670*/  @!UPT UIADD3 URZ, URZ, URZ, URZ ;  /* 0x0000003f3f3ff290 */ /* 0x000fee000fffe03f */
[----:B------:R0:W-:Y:S02]  /*1e680*/  STL.64 [R1+0x260], R8 ;  /* 0x0002600801007387 */ /* 0x0001e40000100a00 */
[----:B------:R4:W-:Y:S01]  /*1e690*/  STL.64 [R1+0x268], R10 ;  /* 0x0002680a01007387 */ /* 0x0009e20000100a00 */
[----:B0-----:R-:W2:Y:S01]  /*1e6a0*/  LDL.LU.64 R8, [R1+0xfd8] ;  /* 0x000fd80001087983 */ /* 0x001ea20000300a00 */
[----:B------:R-:W-:Y:S02]  /*1e6b0*/  IMAD.MOV.U32 R13, RZ, RZ, R3 ;  /* 0x000000ffff0d7224 */ /* 0x000fe400078e0003 */
[----:B------:R-:W-:Y:S02]  /*1e6c0*/  IMAD.MOV.U32 R3, RZ, RZ, R4 ;  /* 0x000000ffff037224 */ /* 0x000fe400078e0004 */
[----:B------:R-:W-:Y:S02]  /*1e6d0*/  IMAD.MOV.U32 R0, RZ, RZ, R5 ;  /* 0x000000ffff007224 */ /* 0x000fe400078e0005 */
[----:B------:R-:W3:Y:S01]  /*1e6e0*/  LDL.LU.64 R4, [R1+0xfd0] ;  /* 0x000fd00001047983 */ /* 0x000ee20000300a00 */
[----:B--2---:R-:W-:Y:S01]  /*1e6f0*/  HMMA.16816.F32 R24, R16, R8, R24 ;  /* 0x000000081018723c */ /* 0x004fe20000001818 */
[----:B------:R-:W-:-:S02]  /*1e700*/  IMAD.MOV.U32 R7, RZ, RZ, R8 ;  /* 0x000000ffff077224 */ /* 0x000fc400078e0008 */
[----:B------:R-:W-:-:S05]  /*1e710*/  IMAD.MOV.U32 R6, RZ, RZ, R9 ;  /* 0x000000ffff067224 */ /* 0x000fca00078e0009 */
[----:B----4-:R-:W-:Y:S11]  /*1e720*/  HMMA.16816.F32 R8, R16, R12, R20 ;  /* 0x0000000c1008723c */ /* 0x010ff60000001814 */
[----:B------:R-:W-:Y:S04]  /*1e730*/  @!UPT UIADD3 URZ, URZ, URZ, URZ ;  /* 0x0000003f3f3ff290 */ /* 0x000fe8000fffe03f */
[----:B------:R-:W-:Y:S01]  /*1e740*/  STL.64 [R1+0x250], R24 ;  /* 0x0002501801007387 */ /* 0x000fe20000100a00 */
[----:B------:R-:W-:Y:S07]  /*1e750*/  STL.64 [R1+0x258], R26 ;  /* 0x0002581a01007387 */ /* 0x000fee0000100a00 */
[----:B------:R0:W-:Y:S02]  /*1e760*/  STL.64 [R1+0x240], R8 ;  /* 0x0002400801007387 */ /* 0x0001e40000100a00 */
[----:B------:R-:W-:Y:S01]  /*1e770*/  STL [R1+0x248], R10 ;  /* 0x0002480a01007387 */ /* 0x000fe20000100800 */
[----:B------:R-:W-:Y:S04]  /*1e780*/  STL.64 [R1+0xf38], R12 ;  /* 0x000f380c01007387 */ /* 0x000fe80000100a00 */
[----:B0-----:R-:W2:Y:S04]  /*1e790*/  LDL R8, [R1+0x10] ;  /* 0x0000100001087983 */ /* 0x001ea80000100800 */
[----:B------:R-:W2:Y:S01]  /*1e7a0*/  LDL R9, [R1+0x14] ;  /* 0x0000140001097983 */ /* 0x000ea20000100800 */
[----:B------:R-:W-:-:S03]  /*1e7b0*/  IMAD.MOV.U32 R2, RZ, RZ, R11 ;  /* 0x000000ffff027224 */ /* 0x000fc600078e000b */
[----:B--2---:R0:W-:Y:S01]  /*1e7c0*/  STL.64 [R1+0xfa0], R8 ;  /* 0x000fa00801007387 */ /* 0x0041e20000100a00 */
[----:B------:R-:W2:Y:S02]  /*1e7d0*/  LDL.LU R20, [R1+0x1b0] ;  /* 0x0001b00001147983 */ /* 0x000ea40000300800 */
[----:B------:R-:W2:Y:S02]  /*1e7e0*/  LDL.LU R21, [R1+0x1b4] ;  /* 0x0001b40001157983 */ /* 0x000ea40000300800 */
[----:B------:R-:W4:Y:S01]  /*1e7f0*/  LDL.LU R22, [R1+0x1b8] ;  /* 0x0001b80001167983 */ /* 0x000f220000300800 */
[----:B------:R-:W4:Y:S01]  /*1e800*/  LDL.LU R23, [R1+0x1bc] ;  /* 0x0001bc0001177983 */ /* 0x000f220000300800 */
[----:B0-----:R-:W-:Y:S02]  /*1e810*/  IMAD.MOV.U32 R8, RZ, RZ, R29 ;  /* 0x000000ffff087224 */ /* 0x001fe400078e001d */
[----:B------:R-:W-:Y:S01]  /*1e820*/  IMAD.MOV.U32 R9, RZ, RZ, R28 ;  /* 0x000000ffff097224 */ /* 0x000fe200078e001c */
[----:B------:R-:W3:Y:S01]  /*1e830*/  LDL.LU R29, [R1+0xfcc] ;  /* 0x000fcc00011d7983 */ /* 0x000ee20000300800 */
[----:B------:R-:W3:Y:S03]  /*1e840*/  LDL.LU R28, [R1+0xfc8] ;  /* 0x000fc800011c7983 */ /* 0x000ee60000300800 */
[----:B------:R0:W-:Y:S04]  /*1e850*/  STL.64 [R1+0xfc0], R8 ;  /* 0x000fc00801007387 */ /* 0x0001e80000100a00 */
[----:B0-----:R-:W3:Y:S01]  /*1e860*/  LDL.LU R8, [R1+0x1f0] ;  /* 0x0001f00001087983 */ /* 0x001ee20000300800 */
[----:B------:R-:W3:Y:S02]  /*1e870*/  LDL.LU R9, [R1+0x1f4] ;  /* 0x0001f40001097983 */ /* 0x000ee40000300800 */
[----:B------:R-:W3:Y:S02]  /*1e880*/  LDL.LU R10, [R1+0x1f8] ;  /* 0x0001f800010a7983 */ /* 0x000ee40000300800 */
[----:B------:R-:W3:Y:S01]  /*1e890*/  LDL.LU R11, [R1+0x1fc] ;  /* 0x0001fc00010b7983 */ /* 0x000ee20000300800 */
[----:B----4-:R-:W-:Y:S01]  /*1e8a0*/  STL.64 [R1+0xf98], R22 ;  /* 0x000f981601007387 */ /* 0x010fe20000100a00 */
[----:B--2---:R0:W-:Y:S03]  /*1e8b0*/  STL.64 [R1+0xf90], R20 ;  /* 0x000f901401007387 */ /* 0x0041e60000100a00 */
        /* <DEDUP_REMOVED lines=17> */
[----:B------:R-:W-:Y:S01]  /*1e9d0*/  STL.64 [R1+0xf50], R12 ;  /* 0x000f500c01007387 */ /* 0x000fe20000100a00 */
[----:B------:R-:W-:Y:S02]  /*1e9e0*/  STL [R1+0xd8c], R2 ;  /* 0x000d8c0201007387 */ /* 0x000fe40000100800 */
[----:B------:R0:W-:Y:S02]  /*1e9f0*/  STL.64 [R1+0x230], R8 ;  /* 0x0002300801007387 */ /* 0x0001e40000100a00 */
[----:B------:R-:W-:Y:S01]  /*1ea00*/  STL.64 [R1+0x238], R10 ;  /* 0x0002380a01007387 */ /* 0x000fe20000100a00 */
[----:B0-----:R-:W2:Y:S01]  /*1ea10*/  LDL.LU.64 R8, [R1+0xfc0] ;  /* 0x000fc00001087983 */ /* 0x001ea20000300a00 */
[----:B------:R0:W-:Y:S03]  /*1ea20*/  STL.64 [R1+0xf30], R4 ;  /* 0x000f300401007387 */ /* 0x0001e60000100a00 */
[----:B0-----:R-:W4:Y:S01]  /*1ea30*/  LDL.LU R4, [R1+0x170] ;  /* 0x0001700001047983 */ /* 0x001f220000300800 */
[----:B------:R-:W4:Y:S02]  /*1ea40*/  LDL.LU R5, [R1+0x174] ;  /* 0x0001740001057983 */ /* 0x000f240000300800 */
[----:B------:R-:W-:-:S02]  /*1ea50*/  IMAD.MOV.U32 R6, RZ, RZ, R28 ;  /* 0x000000ffff067224 */ /* 0x000fc400078e001c */
[----:B------:R-:W-:Y:S01]  /*1ea60*/  IMAD.MOV.U32 R7, RZ, RZ, R29 ;  /* 0x000000ffff077224 */ /* 0x000fe200078e001d */
[----:B------:R-:W2:Y:S01]  /*1ea70*/  LDL.LU R28, [R1+0xfbc] ;  /* 0x000fbc00011c7983 */ /* 0x000ea20000300800 */
[----:B------:R-:W2:Y:S03]  /*1ea80*/  LDL.LU R29, [R1+0xfb8] ;  /* 0x000fb800011d7983 */ /* 0x000ea60000300800 */
[----:B------:R-:W-:Y:S04]  /*1ea90*/  STL.64 [R1+0xf48], R6 ;  /* 0x000f480601007387 */ /* 0x000fe80000100a00 */
[----:B----4-:R0:W-:Y:S04]  /*1eaa0*/  STL.64 [R1+0xf40], R4 ;  /* 0x000f400401007387 */ /* 0x0101e80000100a00 */
[----:B0-----:R-:W4:Y:S01]  /*1eab0*/  LDL.LU R4, [R1+0x190] ;  /* 0x0001900001047983 */ /* 0x001f220000300800 */
[----:B------:R-:W4:Y:S02]  /*1eac0*/  LDL.LU R5, [R1+0x194] ;  /* 0x0001940001057983 */ /* 0x000f240000300800 */
[----:B------:R-:W3:Y:S02]  /*1ead0*/  LDL.LU R6, [R1+0x198] ;  /* 0x0001980001067983 */ /* 0x000ee40000300800 */
[----:B------:R-:W3:Y:S01]  /*1eae0*/  LDL.LU R7, [R1+0x19c] ;  /* 0x00019c0001077983 */ /* 0x000ee20000300800 */
[----:B--2---:R-:W-:Y:S01]  /*1eaf0*/  HMMA.16816.F32 R8, R16, R8, R20 ;  /* 0x000000081008723c */ /* 0x004fe20000001814 */
[----:B---3--:R-:W-:Y:S01]  /*1eb00*/  STL.64 [R1+0xf60], R6 ;  /* 0x000f600601007387 */ /* 0x008fe20000100a00 */
[----:B----4-:R0:W-:Y:S03]  /*1eb10*/  STL.64 [R1+0xf58], R4 ;  /* 0x000f580401007387 */ /* 0x0101e60000100a00 */
[----:B0-----:R-:W2:Y:S01]  /*1eb20*/  LDL.LU R4, [R1+0x1a0] ;  /* 0x0001a00001047983 */ /* 0x001ea20000300800 */
[----:B------:R-:W2:Y:S02]  /*1eb30*/  LDL.LU R5, [R1+0x1a4] ;  /* 0x0001a40001057983 */ /* 0x000ea40000300800 */
[----:B------:R-:W3:Y:S02]  /*1eb40*/  LDL.LU.64 R22, [R1+0xfb0] ;  /* 0x000fb00001167983 */ /* 0x000ee40000300a00 */
[----:B------:R-:W3:Y:S11]  /*1eb50*/  LDL.LU.64 R20, [R1+0xfa8] ;  /* 0x000fa80001147983 */ /* 0x000ef60000300a00 */
[----:B------:R-:W-:Y:S02]  /*1eb60*/  @!UPT UIADD3 URZ, URZ, URZ, URZ ;  /* 0x0000003f3f3ff290 */ /* 0x000fe4000fffe03f */
[----:B------:R0:W-:Y:S01]  /*1eb70*/  STL.64 [R1+0x220], R8 ;  /* 0x0002200801007387 */ /* 0x0001e20000100a00 */
[----:B------:R3:W-:Y:S03]  /*1eb80*/  STL [R1+0x228], R10 ;  /* 0x0002280a01007387 */ /* 0x0007e60000100800 */
[----:B0-----:R-:W3:Y:S01]  /*1eb90*/  LDL.LU.64 R8, [R1+0xfa0] ;  /* 0x000fa00001087983 */ /* 0x001ee20000300a00 */
[----:B------:R-:W-:Y:S02]  /*1eba0*/  IMAD.MOV.U32 R12, RZ, RZ, R3 ;  /* 0x000000ffff0c7224 */ /* 0x000fe400078e0003 */
[----:B------:R-:W-:-:S05]  /*1ebb0*/  IMAD.MOV.U32 R3, RZ, RZ, R11 ;  /* 0x000000ffff037224 */ /* 0x000fca00078e000b */
[----:B------:R-:W-:Y:S01]  /*1ebc0*/  STL [R1+0xd90], R3 ;  /* 0x000d900301007387 */ /* 0x000fe20000100800 */
[----:B---3--:R-:W-:Y:S03]  /*1ebd0*/  HMMA.16816.F32 R8, R16, R8, R20 ;  /* 0x000000081008723c */ /* 0x008fe60000001814 */
[----:B------:R-:W3:Y:S01]  /*1ebe0*/  LDL.LU.64 R22, [R1+0xf98] ;  /* 0x000f980001167983 */ /* 0x000ee20000300a00 */
[----:B------:R-:W3:Y:S11]  /*1ebf0*/  LDL.LU.64 R20, [R1+0xf90] ;  /* 0x000f900001147983 */ /* 0x000ef60000300a00 */
[----:B------:R-:W-:Y:S08]  /*1ec00*/  @!UPT UIADD3 URZ, URZ, URZ, URZ ;  /* 0x0000003f3f3ff290 */ /* 0x000ff0000fffe03f */
[----:B------:R0:W-:Y:S04]  /*1ec10*/  STL.64 [R1+0x210], R8 ;  /* 0x0002100801007387 */ /* 0x0001e80000100a00 */
[----:B0-----:R-:W4:Y:S01]  /*1ec20*/  LDL.LU.64 R8, [R1+0xf88] ;  /* 0x000f880001087983 */ /* 0x001f220000300a00 */
[----:B------:R-:W-:Y:S02]  /*1ec30*/  IMAD.MOV.U32 R7, RZ, RZ, R28 ;  /* 0x000000ffff077224 */ /* 0x000fe400078e001c */
[----:B------:R-:W-:Y:S02]  /*1ec40*/  IMAD.MOV.U32 R6, RZ, RZ, R29 ;  /* 0x000000ffff067224 */ /* 0x000fe400078e001d */
[----:B------:R-:W-:Y:S02]  /*1ec50*/  IMAD.MOV.U32 R28, RZ, RZ, R11 ;  /* 0x000000ffff1c7224 */ /* 0x000fe400078e000b */
[----:B------:R-:W-:-:S03]  /*1ec60*/  IMAD.MOV.U32 R29, RZ, RZ, R10 ;  /* 0x000000ffff1d7224 */ /* 0x000fc600078e000a */
[----:B------:R-:W-:Y:S02]  /*1ec70*/  STL [R1+0xd98], R28 ;  /* 0x000d981c01007387 */ /* 0x000fe40000100800 */
[----:B------:R-:W-:Y:S01]  /*1ec80*/  STL [R1+0xd94], R29 ;  /* 0x000d941d01007387 */ /* 0x000fe20000100800 */
[C---:B----4-:R-:W-:Y:S11]  /*1ec90*/  HMMA.16816.F32 R24, R16.reuse, R8, R24 ;  /* 0x000000081018723c */ /* 0x050ff60000001818 */
[----:B------:R-:W-:Y:S11]  /*1eca0*/  @!UPT UIADD3 URZ, URZ, URZ, URZ ;  /* 0x0000003f3f3ff290 */ /* 0x000ff6000fffe03f */
[----:B------:R-:W-:Y:S01]  /*1ecb0*/  @!UPT UIADD3 URZ, URZ, URZ, URZ ;  /* 0x0000003f3f3ff290 */ /* 0x000fe2000fffe03f */
[----:B------:R-:W-:Y:S01]  /*1ecc0*/  STL.64 [R1+0x200], R24 ;  /* 0x0002001801007387 */ /* 0x000fe20000100a00 */
[----:B------:R0:W-:Y:S03]  /*1ecd0*/  STL.64 [R1+0x208], R26 ;  /* 0x0002081a01007387 */ /* 0x0001e60000100a00 */
[----:B0-----:R-:W4:Y:S01]  /*1ece0*/  LDL.LU.64 R26, [R1+0xf80] ;  /* 0x000f8000011a7983 */ /* 0x001f220000300a00 */
[----:B------:R-:W3:Y:S02]  /*1ecf0*/  LDL.LU.64 R24, [R1+0xf78] ;  /* 0x000f780001187983 */ /* 0x000ee40000300a00 */
[----:B------:R-:W-:Y:S01]  /*1ed00*/  IMAD.MOV.U32 R13, RZ, RZ, R0 ;  /* 0x000000ffff0d7224 */ /* 0x000fe200078e0000 */
[----:B---3--:R-:W-:Y:S01]  /*1ed10*/  HMMA.16816.F32 R16, R16, R24, R20 ;  /* 0x000000181010723c */ /* 0x008fe20000001814 */
[----:B------:R-:W2:Y:S01]  /*1ed20*/  LDL.LU.64 R22, [R1+0xf70] ;  /* 0x000f700001167983 */ /* 0x000ea20000300a00 */
[----:B------:R-:W2:Y:S02]  /*1ed30*/  LDL.LU.64 R20, [R1+0xf68] ;  /* 0x000f680001147983 */ /* 0x000ea40000300a00 */
[----:B----4-:R-:W-:Y:S02]  /*1ed40*/  STL.64 [R1+0xef8], R26 ;  /* 0x000ef81a01007387 */ /* 0x010fe40000100a00 */
[----:B------:R0:W-:Y:S11]  /*1ed50*/  STL.64 [R1+0xef0], R24 ;  /* 0x000ef01801007387 */ /* 0x0001f60000100a00 */
[----:B------:R-:W-:Y:S06]  /*1ed60*/  @!UPT UIADD3 URZ, URZ, URZ, URZ ;  /* 0x0000003f3f3ff290 */ /* 0x000fec000fffe03f */
[----:B------:R1:W-:Y:S01]  /*1ed70*/  STL.64 [R1+0x1f0], R16 ;  /* 0x0001f01001007387 */ /* 0x0003e20000100a00 */
[----:B------:R-:W-:Y:S02]  /*1ed80*/  STL.64 [R1+0x1f8], R18 ;  /* 0x0001f81201007387 */ /* 0x000fe40000100a00 */
[----:B0-----:R-:W3:Y:S02]  /*1ed90*/  LDL.LU R24, [R1+0x150] ;  /* 0x0001500001187983 */ /* 0x001ee40000300800 */
[----:B------:R-:W3:Y:S01]  /*1eda0*/  LDL.LU R25, [R1+0x154] ;  /* 0x0001540001197983 */ /* 0x000ee20000300800 */
[----:B------:R-:W3:Y:S01]  /*1edb0*/  LDL.LU R26, [R1+0x158] ;  /* 0x00015800011a7983 */ /* 0x000ee20000300800 */
[----:B------:R-:W3:Y:S03]  /*1edc0*/  LDL.LU R27, [R1+0x15c] ;  /* 0x00015c00011b7983 */ /* 0x000ee60000300800 */
[----:B-1----:R-:W3:Y:S01]  /*1edd0*/  LDL.LU.64 R16, [R1+0x20] ;  /* 0x0000200001107983 */ /* 0x002ee20000300a00 */
        /* <DEDUP_REMOVED lines=11> */
[----:B------:R0:W-:Y:S01]  /*1ee90*/  STL.64 [R1+0x1d0], R12 ;  /* 0x0001d00c01007387 */ /* 0x0001e20000100a00 */
[----:B------:R2:W-:Y:S03]  /*1eea0*/  STL.64 [R1+0x1d8], R14 ;  /* 0x0001d80e01007387 */ /* 0x0005e60000100a00 */
[----:B0-----:R-:W2:Y:S02]  /*1eeb0*/  LDL.LU.64 R12, [R1+0xf38] ;  /* 0x000f3800010c7983 */ /* 0x001ea40000300a00 */
[C---:B--2---:R-:W-:Y:S02]  /*1eec0*/  HMMA.16816.F32 R12, R20.reuse, R12, R4 ;  /* 0x0000000c140c723c */ /* 0x044fe40000001804 */
[----:B------:R-:W2:Y:S11]  /*1eed0*/  LDL.LU.64 R4, [R1+0xf30] ;  /* 0x000f300001047983 */ /* 0x000eb60000300a00 */
[----:B------:R-:W-:Y:S10]  /*1eee0*/  @!UPT UIADD3 URZ, URZ, URZ, URZ ;  /* 0x0000003f3f3ff290 */ /* 0x000ff4000fffe03f */
[----:B------:R-:W-:Y:S01]  /*1eef0*/  STL.64 [R1+0x1c0], R12 ;  /* 0x0001c00c01007387 */ /* 0x000fe20000100a00 */
[----:B------:R0:W-:Y:S03]  /*1ef00*/  STL.64 [R1+0x1c8], R14 ;  /* 0x0001c80e01007387 */ /* 0x0001e60000100a00 */
[----:B0-----:R-:W2:Y:S01]  /*1ef10*/  LDL.LU.64 R14, [R1+0xf28] ;  /* 0x000f2800010e7983 */ /* 0x001ea20000300a00 */
[----:B------:R-:W2:Y:S01]  /*1ef20*/  LDL.LU.64 R12, [R1+0xf20] ;  /* 0x000f2000010c7983 */ /* 0x000ea20000300a00 */
[C---:B---3--:R-:W-:Y:S08]  /*1ef30*/  HMMA.16816.F32 R24, R20.reuse, R16, R24 ;  /* 0x000000101418723c */ /* 0x048ff00000001818 */
[C---:B--2---:R-:W-:Y:S01]  /*1ef40*/  HMMA.16816.F32 R4, R20.reuse, R4, R12 ;  /* 0x000000041404723c */ /* 0x044fe2000000180c */
[----:B------:R-:W2:Y:S01]  /*1ef50*/  LDL.LU.64 R14, [R1+0xf18] ;  /* 0x000f1800010e7983 */ /* 0x000ea20000300a00 */
[----:B------:R-:W2:Y:S11]  /*1ef60*/  LDL.LU.64 R12, [R1+0xf10] ;  /* 0x000f1000010c7983 */ /* 0x000eb60000300a00 */
[----:B------:R-:W-:Y:S10]  /*1ef70*/  @!UPT UIADD3 URZ, URZ, URZ, URZ ;  /* 0x0000003f3f3ff290 */ /* 0x000ff4000fffe03f */
[----:B------:R-:W-:Y:S01]  /*1ef80*/  STL.64 [R1+0x1b0], R4 ;  /* 0x0001b00401007387 */ /* 0x000fe20000100a00 */
[----:B------:R0:W-:Y:S03]  /*1ef90*/  STL.64 [R1+0x1b8], R6 ;  /* 0x0001b80601007387 */ /* 0x0001e60000100a00 */
[----:B0-----:R-:W3:Y:S01]  /*1efa0*/  LDL.LU.64 R6, [R1+0xf08] ;  /* 0x000f080001067983 */ /* 0x001ee20000300a00 */
[----:B------:R-:W4:Y:S02]  /*1efb0*/  LDL.LU.64 R4, [R1+0xf00] ;  /* 0x000f000001047983 */ /* 0x000f240000300a00 */
[----:B------:R0:W-:Y:S02]  /*1efc0*/  STL.64 [R1+0xe98], R16 ;  /* 0x000e981001007387 */ /* 0x0001e40000100a00 */
[----:B0-----:R-:W2:Y:S01]  /*1efd0*/  LDL.LU.64 R16, [R1+0x10] ;  /* 0x0000100001107983 */ /* 0x001ea20000300a00 */
[----:B------:R-:W-:Y:S02]  /*1efe0*/  STL.64 [R1+0x1a0], R24 ;  /* 0x0001a01801007387 */ /* 0x000fe40000100a00 */
[----:B------:R2:W-:Y:S02]  /*1eff0*/  STL.64 [R1+0x1a8], R26 ;  /* 0x0001a81a01007387 */ /* 0x0005e40000100a00 */
[----:B--2---:R-:W-:Y:S01]  /*1f000*/  HMMA.16816.F32 R24, R20, R16, R12 ;  /* 0x000000101418723c */ /* 0x004fe2000000180c */
[----:B----4-:R-:W-:-:S02]  /*1f010*/  IMAD.MOV.U32 R18, RZ, RZ, R5 ;  /* 0x000000ffff127224 */ /* 0x010fc400078e0005 */
[----:B------:R-:W-:-:S04]  /*1f020*/  IMAD.MOV.U32 R19, RZ, RZ, R4 ;  /* 0x000000ffff137224 */ /* 0x000fc800078e0004 */
[----:B------:R-:W-:Y:S02]  /*1f030*/  IMAD.MOV.U32 R15, RZ, RZ, R16 ;  /* 0x000000ffff0f7224 */ /* 0x000fe400078e0010 */
[----:B------:R-:W-:Y:S02]  /*1f040*/  IMAD.MOV.U32 R14, RZ, RZ, R17 ;  /* 0x000000ffff0e7224 */ /* 0x000fe400078e0011 */
[----:B---3--:R-:W-:Y:S02]  /*1f050*/  IMAD.MOV.U32 R16, RZ, RZ, R7 ;  /* 0x000000ffff107224 */ /* 0x008fe400078e0007 */
[----:B------:R-:W-:-:S11]  /*1f060*/  IMAD.MOV.U32 R17, RZ, RZ, R6 ;  /* 0x000000ffff117224 */ /* 0x000fd600078e0006 */
[----:B------:R-:W-:Y:S02]  /*1f070*/  IMAD.MOV.U32 R28, RZ, RZ, R24 ;  /* 0x000000ffff1c7224 */ /* 0x000fe400078e0018 */
[----:B------:R-:W-:Y:S01]  /*1f080*/  IMAD.MOV.U32 R29, RZ, RZ, R25 ;  /* 0x000000ffff1d7224 */ /* 0x000fe200078e0019 */
[----:B------:R-:W2:Y:S01]  /*1f090*/  LDL.LU R24, [R1+0x130] ;  /* 0x0001300001187983 */ /* 0x000ea20000300800 */
[----:B------:R-:W-:Y:S02]  /*1f0a0*/  IMAD.MOV.U32 R3, RZ, RZ, R26 ;  /* 0x000000ffff037224 */ /* 0x000fe400078e001a */
[----:B------:R-:W2:Y:S02]  /*1f0b0*/  LDL.LU R25, [R1+0x134] ;  /* 0x0001340001197983 */ /* 0x000ea40000300800 */
[----:B------:R-:W-:Y:S01]  /*1f0c0*/  IMAD.MOV.U32 R2, RZ, RZ, R27 ;  /* 0x000000ffff027224 */ /* 0x000fe200078e001b */
[----:B------:R-:W2:Y:S01]  /*1f0d0*/  LDL.LU R26, [R1+0x138] ;  /* 0x00013800011a7983 */ /* 0x000ea20000300800 */
[----:B------:R-:W2:Y:S02]  /*1f0e0*/  LDL.LU R27, [R1+0x13c] ;  /* 0x00013c00011b7983 */ /* 0x000ea40000300800 */
[----:B------:R-:W3:Y:S02]  /*1f0f0*/  LDL.LU R4, [R1+0x120] ;  /* 0x0001200001047983 */ /* 0x000ee40000300800 */
[----:B------:R-:W3:Y:S01]  /*1f100*/  LDL.LU R5, [R1+0x124] ;  /* 0x0001240001057983 */ /* 0x000ee20000300800 */
[----:B------:R-:W3:Y:S01]  /*1f110*/  LDL.LU R6, [R1+0x128] ;  /* 0x0001280001067983 */ /* 0x000ee20000300800 */
[----:B------:R-:W3:Y:S02]  /*1f120*/  LDL.LU R7, [R1+0x12c] ;  /* 0x00012c0001077983 */ /* 0x000ee40000300800 */
[----:B------:R-:W-:Y:S02]  /*1f130*/  STL.64 [R1+0xea8], R18 ;  /* 0x000ea81201007387 */ /* 0x000fe40000100a00 */
[----:B------:R0:W-:Y:S02]  /*1f140*/  STL.64 [R1+0xea0], R16 ;  /* 0x000ea01001007387 */ /* 0x0001e40000100a00 */
[----:B0-----:R-:W4:Y:S04]  /*1f150*/  LDL.LU.64 R16, [R1+0x40] ;  /* 0x0000400001107983 */ /* 0x001f280000300a00 */
[----:B----4-:R0:W-:Y:S04]  /*1f160*/  STL.64 [R1+0xec0], R16 ;  /* 0x000ec01001007387 */ /* 0x0101e80000100a00 */
[----:B0-----:R-:W4:Y:S04]  /*1f170*/  LDL.LU.64 R16, [R1+0x50] ;  /* 0x0000500001107983 */ /* 0x001f280000300a00 */
[----:B----4-:R0:W-:Y:S04]  /*1f180*/  STL.64 [R1+0xec8], R16 ;  /* 0x000ec81001007387 */ /* 0x0101e80000100a00 */
[----:B0-----:R-:W4:Y:S01]  /*1f190*/  LDL.LU R16, [R1+0x110] ;  /* 0x0001100001107983 */ /* 0x001f220000300800 */
[----:B------:R-:W4:Y:S02]  /*1f1a0*/  LDL.LU R17, [R1+0x114] ;  /* 0x0001140001117983 */ /* 0x000f240000300800 */
[----:B------:R-:W4:Y:S02]  /*1f1b0*/  LDL.LU R18, [R1+0x118] ;  /* 0x0001180001127983 */ /* 0x000f240000300800 */
[----:B------:R-:W4:Y:S01]  /*1f1c0*/  LDL.LU R19, [R1+0x11c] ;  /* 0x00011c0001137983 */ /* 0x000f220000300800 */
[----:B------:R0:W-:Y:S01]  /*1f1d0*/  STL.64 [R1+0xe90], R14 ;  /* 0x000e900e01007387 */ /* 0x0001e20000100a00 */
[----:B------:R-:W3:Y:S02]  /*1f1e0*/  LDL.LU R12, [R1+0x280] ;  /* 0x00028000010c7983 */ /* 0x000ee40000300800 */
[----:B------:R-:W3:Y:S01]  /*1f1f0*/  LDL.LU R13, [R1+0x284] ;  /* 0x00028400010d7983 */ /* 0x000ee20000300800 */
[----:B0-----:R-:W3:Y:S01]  /*1f200*/  LDL.LU R14, [R1+0x288] ;  /* 0x00028800010e7983 */ /* 0x001ee20000300800 */
[----:B------:R-:W3:Y:S01]  /*1f210*/  LDL.LU R15, [R1+0x28c] ;  /* 0x00028c00010f7983 */ /* 0x000ee20000300800 */
[C---:B--2---:R-:W-:Y:S02]  /*1f220*/  HMMA.16816.F32 R24, R20.reuse, R8, R24 ;  /* 0x000000081418723c */ /* 0x044fe40000001818 */
[----:B---3--:R-:W-:Y:S01]  /*1f230*/  STL.64 [R1+0xeb8], R14 ;  /* 0x000eb80e01007387 */ /* 0x008fe20000100a00 */
[----:B------:R0:W-:Y:S03]  /*1f240*/  STL.64 [R1+0xeb0], R12 ;  /* 0x000eb00c01007387 */ /* 0x0001e60000100a00 */
[----:B0-----:R-:W2:Y:S01]  /*1f250*/  LDL.LU R12, [R1+0xe0] ;  /* 0x0000e000010c7983 */ /* 0x001ea20000300800 */
[----:B------:R-:W2:Y:S02]  /*1f260*/  LDL.LU R13, [R1+0xe4] ;  /* 0x0000e400010d7983 */ /* 0x000ea40000300800 */
[----:B------:R-:W3:Y:S02]  /*1f270*/  LDL.LU R14, [R1+0xe8] ;  /* 0x0000e800010e7983 */ /* 0x000ee40000300800 */
[----:B------:R-:W3:Y:S02]  /*1f280*/  LDL.LU R15, [R1+0xec] ;  /* 0x0000ec00010f7983 */ /* 0x000ee40000300800 */
[----:B---3--:R-:W-:Y:S01]  /*1f290*/  STL.64 [R1+0xed8], R14 ;  /* 0x000ed80e01007387 */ /* 0x008fe20000100a00 */
[----:B--2---:R0:W-:Y:S03]  /*1f2a0*/  STL.64 [R1+0xed0], R12 ;  /* 0x000ed00c01007387 */ /* 0x0041e60000100a00 */
[----:B0-----:R-:W2:Y:S01]  /*1f2b0*/  LDL.LU.64 R12, [R1+0x60] ;  /* 0x00006000010c7983 */ /* 0x001ea20000300a00 */
[----:B------:R-:W-:Y:S02]  /*1f2c0*/  STL [R1+0xda8], R28 ;  /* 0x000da81c01007387 */ /* 0x000fe40000100800 */
[----:B------:R-:W-:Y:S02]  /*1f2d0*/  STL [R1+0xda4], R29 ;  /* 0x000da41d01007387 */ /* 0x000fe40000100800 */
[----:B------:R-:W-:Y:S01]  /*1f2e0*/  STL [R1+0xda0], R3 ;  /* 0x000da00301007387 */ /* 0x000fe20000100800 */
[----:B------:R-:W-:Y:S01]  /*1f2f0*/  STL [R1+0xd9c], R2 ;  /* 0x000d9c0201007387 */ /* 0x000fe20000100800 */
[----:B------:R-:W-:Y:S02]  /*1f300*/  STL.64 [R1+0x170], R24 ;  /* 0x0001701801007387 */ /* 0x000fe40000100a00 */
[----:B------:R0:W-:Y:S02]  /*1f310*/  STL.64 [R1+0x178], R26 ;  /* 0x0001781a01007387 */ /* 0x0001e40000100a00 */
[----:B0-----:R-:W3:Y:S01]  /*1f320*/  LDL.LU.64 R26, [R1+0xef8] ;  /* 0x000ef800011a7983 */ /* 0x001ee20000300a00 */
[----:B------:R-:W2:Y:S02]  /*1f330*/  LDL.LU.64 R24, [R1+0xef0] ;  /* 0x000ef00001187983 */ /* 0x000ea40000300a00 */
[----:B------:R-:W-:Y:S01]  /*1f340*/  STL [R1+0xe8c], R9 ;  /* 0x000e8c0901007387 */ /* 0x000fe20000100800 */
[----:B--2---:R-:W-:Y:S01]  /*1f350*/  HMMA.16816.F32 R20, R20, R24, R4 ;  /* 0x000000181414723c */ /* 0x004fe20000001804 */
[----:B------:R-:W4:Y:S01]  /*1f360*/  LDL.LU.64 R6, [R1+0xee8] ;  /* 0x000ee80001067983 */ /* 0x000f220000300a00 */
[----:B------:R-:W4:Y:S02]  /*1f370*/  LDL.LU.64 R4, [R1+0xee0] ;  /* 0x000ee00001047983 */ /* 0x000f240000300a00 */
[----:B------:R-:W-:-:S02]  /*1f380*/  IMAD.MOV.U32 R11, RZ, RZ, R12 ;  /* 0x000000ffff0b7224 */ /* 0x000fc400078e000c */
[----:B------:R-:W-:Y:S11]  /*1f390*/  IMAD.MOV.U32 R10, RZ, RZ, R13 ;  /* 0x000000ffff0a7224 */ /* 0x000ff600078e000d */
[----:B------:R-:W-:Y:S06]  /*1f3a0*/  @!UPT UIADD3 URZ, URZ, URZ, URZ ;  /* 0x0000003f3f3ff290 */ /* 0x000fec000fffe03f */
[----:B------:R0:W-:Y:S01]  /*1f3b0*/  STL.64 [R1+0x160], R20 ;  /* 0x0001601401007387 */ /* 0x0001e20000100a00 */
[----:B------:R-:W-:Y:S02]  /*1f3c0*/  STL [R1+0x168], R22 ;  /* 0x0001681601007387 */ /* 0x000fe40000100800 */
[----:B------:R-:W-:Y:S01]  /*1f3d0*/  IMAD.MOV.U32 R28, RZ, RZ, R23 ;  /* 0x000000ffff1c7224 */ /* 0x000fe200078e0017 */
[----:B0-----:R-:W2:Y:S01]  /*1f3e0*/  LDL.LU.64 R20, [R1+0x30] ;  /* 0x0000300001147983 */ /* 0x001ea20000300a00 */
[----:B---3--:R-:W-:Y:S02]  /*1f3f0*/  STL.64 [R1+0xe70], R26 ;  /* 0x000e701a01007387 */ /* 0x008fe40000100a00 */
[----:B------:R0:W-:Y:S02]  /*1f400*/  STL.64 [R1+0xe68], R24 ;  /* 0x000e681801007387 */ /* 0x0001e40000100a00 */
[----:B0-----:R-:W3:Y:S01]  /*1f410*/  LDL.LU R24, [R1+0x100] ;  /* 0x0001000001187983 */ /* 0x001ee20000300800 */
[----:B------:R-:W3:Y:S02]  /*1f420*/  LDL.LU R25, [R1+0x104] ;  /* 0x0001040001197983 */ /* 0x000ee40000300800 */
[----:B------:R-:W3:Y:S02]  /*1f430*/  LDL.LU R26, [R1+0x108] ;  /* 0x00010800011a7983 */ /* 0x000ee40000300800 */
[----:B------:R-:W3:Y:S01]  /*1f440*/  LDL.LU R27, [R1+0x10c] ;  /* 0x00010c00011b7983 */ /* 0x000ee20000300800 */
[----:B------:R0:W-:Y:S04]  /*1f450*/  STL [R1+0xe50], R28 ;  /* 0x000e501c01007387 */ /* 0x0001e80000100800 */
[----:B0-----:R-:W2:Y:S01]  /*1f460*/  LDL R28, [R1+0x390] ;  /* 0x00039000011c7983 */ /* 0x001ea20000100800 */
[----:B------:R-:W2:Y:S01]  /*1f470*/  LDL.LU.64 R14, [R1+0xed8] ;  /* 0x000ed800010e7983 */ /* 0x000ea20000300a00 */
[C---:B----4-:R-:W-:Y:S02]  /*1f480*/  HMMA.16816.F32 R16, R4.reuse, R12, R16 ;  /* 0x0000000c0410723c */ /* 0x050fe40000001810 */
[----:B------:R-:W2:Y:S11]  /*1f490*/  LDL.LU.64 R12, [R1+0xed0] ;  /* 0x000ed000010c7983 */ /* 0x000eb60000300a00 */
[----:B------:R-:W-:Y:S10]  /*1f4a0*/  @!UPT UIADD3 URZ, URZ, URZ, URZ ;  /* 0x0000003f3f3ff290 */ /* 0x000ff4000fffe03f */
[----:B------:R-:W-:Y:S01]  /*1f4b0*/  STL [R1+0x15c], R19 ;  /* 0x00015c1301007387 */ /* 0x000fe20000100800 */
[----:B------:R-:W-:Y:S02]  /*1f4c0*/  IMAD.MOV.U32 R29, RZ, RZ, R16 ;  /* 0x000000ffff1d7224 */ /* 0x000fe400078e0010 */
[----:B------:R-:W-:Y:S02]  /*1f4d0*/  IMAD.MOV.U32 R3, RZ, RZ, R17 ;  /* 0x000000ffff037224 */ /* 0x000fe400078e0011 */
[----:B------:R-:W3:Y:S02]  /*1f4e0*/  LDL.LU.64 R16, [R1+0xec8] ;  /* 0x000ec80001107983 */ /* 0x000ee40000300a00 */
[C---:B---3--:R-:W-:Y:S11]  /*1f4f0*/  HMMA.16816.F32 R24, R4.reuse, R16, R24 ;  /* 0x000000100418723c */ /* 0x048ff60000001818 */
[----:B------:R-:W-:Y:S11]  /*1f500*/  @!UPT UIADD3 URZ, URZ, URZ, URZ ;  /* 0x0000003f3f3ff290 */ /* 0x000ff6000fffe03f */
[----:B------:R-:W-:Y:S01]  /*1f510*/  @!UPT UIADD3 URZ, URZ, URZ, URZ ;  /* 0x0000003f3f3ff290 */ /* 0x000fe2000fffe03f */
[----:B------:R0:W-:Y:S01]  /*1f520*/  STL.64 [R1+0x140], R24 ;  /* 0x0001401801007387 */ /* 0x0001e20000100a00 */
[----:B------:R1:W-:Y:S02]  /*1f530*/  STL.64 [R1+0x148], R26 ;  /* 0x0001481a01007387 */ /* 0x0003e40000100a00 */
[----:B0-----:R-:W-:Y:S02]  /*1f540*/  IMAD.MOV.U32 R25, RZ, RZ, R16 ;  /* 0x000000ffff197224 */ /* 0x001fe400078e0010 */
[----:B------:R-:W-:Y:S02]  /*1f550*/  IMAD.MOV.U32 R24, RZ, RZ, R17 ;  /* 0x000000ffff187224 */ /* 0x000fe400078e0011 */
[----:B------:R-:W2:Y:S01]  /*1f560*/  LDL.LU.64 R16, [R1+0xec0] ;  /* 0x000ec00001107983 */ /* 0x000ea20000300a00 */
[----:B------:R-:W-:Y:S01]  /*1f570*/  IMAD.MOV.U32 R2, RZ, RZ, R18 ;  /* 0x000000ffff027224 */ /* 0x000fe200078e0012 */
[----:B--2---:R-:W-:Y:S01]  /*1f580*/  HMMA.16816.F32 R12, R4, R16, R12 ;  /* 0x00000010040c723c */ /* 0x004fe2000000180c */
[----:B-1----:R-:W-:-:S02]  /*1f590*/  IMAD.MOV.U32 R27, RZ, RZ, R16 ;  /* 0x000000ffff1b7224 */ /* 0x002fc400078e0010 */
[----:B------:R-:W-:Y:S11]  /*1f5a0*/  IMAD.MOV.U32 R26, RZ, RZ, R17 ;  /* 0x000000ffff1a7224 */ /* 0x000ff600078e0011 */
[----:B------:R-:W-:Y:S09]  /*1f5b0*/  @!UPT UIADD3 URZ, URZ, URZ, URZ ;  /* 0x0000003f3f3ff290 */ /* 0x000ff2000fffe03f */
[----:B------:R-:W-:Y:S01]  /*1f5c0*/  STL.64 [R1+0x130], R12 ;  /* 0x0001300c01007387 */ /* 0x000fe20000100a00 */
[----:B------:R0:W-:Y:S03]  /*1f5d0*/  STL.64 [R1+0x138], R14 ;  /* 0x0001380e01007387 */ /* 0x0001e60000100a00 */
[----:B0-----:R-:W2:Y:S01]  /*1f5e0*/  LDL.LU.64 R14, [R1+0xeb8] ;  /* 0x000eb800010e7983 */ /* 0x001ea20000300a00 */
[----:B------:R-:W2:Y:S02]  /*1f5f0*/  LDL.LU.64 R12, [R1+0xeb0] ;  /* 0x000eb000010c7983 */ /* 0x000ea40000300a00 */
[----:B------:R-:W3:Y:S02]  /*1f600*/  LDL.LU.64 R18, [R1+0xea8] ;  /* 0x000ea80001127983 */ /* 0x000ee40000300a00 */
[----:B------:R-:W3:Y:S02]  /*1f610*/  LDL.LU.64 R16, [R1+0xea0] ;  /* 0x000ea00001107983 */ /* 0x000ee40000300a00 */
[C---:B---3--:R-:W-:Y:S11]  /*1f620*/  HMMA.16816.F32 R16, R4.reuse, R20, R16 ;  /* 0x000000140410723c */ /* 0x048ff60000001810 */
[----:B------:R-:W-:Y:S11]  /*1f630*/  @!UPT UIADD3 URZ, URZ, URZ, URZ ;  /* 0x0000003f3f3ff290 */ /* 0x000ff6000fffe03f */
[----:B------:R-:W-:Y:S01]  /*1f640*/  @!UPT UIADD3 URZ, URZ, URZ, URZ ;  /* 0x0000003f3f3ff290 */ /* 0x000fe2000fffe03f */
[----:B------:R0:W-:Y:S01]  /*1f650*/  STL.64 [R1+0x120], R16 ;  /* 0x0001201001007387 */ /* 0x0001e20000100a00 */
[----:B------:R-:W-:Y:S03]  /*1f660*/  STL.64 [R1+0x128], R18 ;  /* 0x0001281201007387 */ /* 0x000fe60000100a00 */
[----:B0-----:R-:W2:Y:S01]  /*1f670*/  LDL.LU.64 R16, [R1+0xe98] ;  /* 0x000e980001107983 */ /* 0x001ea20000300a00 */
[----:B------:R-:W-:Y:S02]  /*1f680*/  IMAD.MOV.U32 R9, RZ, RZ, R20 ;  /* 0x000000ffff097224 */ /* 0x000fe400078e0014 */
[----:B------:R-:W-:Y:S02]  /*1f690*/  IMAD.MOV.U32 R0, RZ, RZ, R21 ;  /* 0x000000ffff007224 */ /* 0x000fe400078e0015 */
[----:B------:R-:W0:Y:S04]  /*1f6a0*/  LDSM.16.MT88.4 R20, [R28+0xc180] ;  /* 0x00c180001c14783b */ /* 0x000e280000004200 */
[----:B0-----:R-:W-:Y:S01]  /*1f6b0*/  STL.64 [R1+0xe60], R22 ;  /* 0x000e601601007387 */ /* 0x001fe20000100a00 */
[----:B------:R0:W-:Y:S03]  /*1f6c0*/  STL.64 [R1+0xe58], R20 ;  /* 0x000e581401007387 */ /* 0x0001e60000100a00 */
[----:B0-----:R-:W3:Y:S01]  /*1f6d0*/  LDL.LU R20, [R1+0x2f0] ;  /* 0x0002f00001147983 */ /* 0x001ee20000300800 */
[----:B------:R-:W3:Y:S02]  /*1f6e0*/  LDL.LU R21, [R1+0x2f4] ;  /* 0x0002f40001157983 */ /* 0x000ee40000300800 */
[----:B------:R-:W3:Y:S02]  /*1f6f0*/  LDL.LU R22, [R1+0x2f8] ;  /* 0x0002f80001167983 */ /* 0x000ee40000300800 */
[----:B------:R-:W3:Y:S01]  /*1f700*/  LDL.LU R23, [R1+0x2fc] ;  /* 0x0002fc0001177983 */ /* 0x000ee20000300800 */
[----:B--2---:R-:W-:Y:S11]  /*1f710*/  HMMA.16816.F32 R12, R4, R16, R12 ;  /* 0x00000010040c723c */ /* 0x004ff6000000180c */
[----:B------:R-:W-:Y:S11]  /*1f720*/  @!UPT UIADD3 URZ, URZ, URZ, URZ ;  /* 0x0000003f3f3ff290 */ /* 0x000ff6000fffe03f */
[----:B------:R-:W-:Y:S01]  /*1f730*/  @!UPT UIADD3 URZ, URZ, URZ, URZ ;  /* 0x0000003f3f3ff290 */ /* 0x000fe2000fffe03f */
[----:B------:R-:W-:Y:S01]  /*1f740*/  STL.64 [R1+0x110], R12 ;  /* 0x0001100c01007387 */ /* 0x000fe20000100a00 */
[----:B------:R0:W-:Y:S03]  /*1f750*/  STL.64 [R1+0x118], R14 ;  /* 0x0001180e01007387 */ /* 0x0001e60000100a00 */
[----:B0-----:R-:W2:Y:S01]  /*1f760*/  LDL.LU.64 R14, [R1+0xe90] ;  /* 0x000e9000010e7983 */ /* 0x001ea20000300a00 */
[----:B------:R-:W-:Y:S02]  /*1f770*/  IMAD.MOV.U32 R13, RZ, RZ, R16 ;  /* 0x000000ffff0d7224 */ /* 0x000fe400078e0010 */
[----:B------:R-:W-:Y:S02]  /*1f780*/  IMAD.MOV.U32 R12, RZ, RZ, R17 ;  /* 0x000000ffff0c7224 */ /* 0x000fe400078e0011 */
[----:B------:R-:W0:Y:S04]  /*1f790*/  LDSM.16.MT88.4 R16, [R28+0xe000] ;  /* 0x00e000001c10783b */ /* 0x000e280000004200 */
[----:B0-----:R-:W-:Y:S01]  /*1f7a0*/  STL.64 [R1+0xdb8], R18 ;  /* 0x000db81201007387 */ /* 0x001fe20000100a00 */
[----:B------:R2:W-:Y:S02]  /*1f7b0*/  STL.64 [R1+0xdb0], R16 ;  /* 0x000db01001007387 */ /* 0x0005e40000100a00 */
[----:B--2---:R-:W-:-:S02]  /*1f7c0*/  IMAD.MOV.U32 R16, RZ, RZ, R15 ;  /* 0x000000ffff107224 */ /* 0x004fc400078e000f */
[----:B------:R-:W-:-:S05]  /*1f7d0*/  IMAD.MOV.U32 R17, RZ, RZ, R14 ;  /* 0x000000ffff117224 */ /* 0x000fca00078e000e */
[----:B------:R0:W-:Y:S02]  /*1f7e0*/  STL.64 [R1+0xdd0], R16 ;  /* 0x000dd01001007387 */ /* 0x0001e40000100a00 */
[----:B---3--:R-:W-:Y:S07]  /*1f7f0*/  HMMA.16816.F32 R20, R4, R16, R20 ;  /* 0x000000100414723c */ /* 0x008fee0000001814 */
[----:B0-----:R-:W-:Y:S02]  /*1f800*/  IMAD.MOV.U32 R16, RZ, RZ, R13 ;  /* 0x000000ffff107224 */ /* 0x001fe400078e000d */
[----:B------:R-:W-:-:S02]  /*1f810*/  IMAD.MOV.U32 R17, RZ, RZ, R12 ;  /* 0x000000ffff117224 */ /* 0x000fc400078e000c */
[----:B------:R-:W0:Y:S11]  /*1f820*/  LDSM.16.MT88.4 R12, [R28+0xe080] ;  /* 0x00e080001c0c783b */ /* 0x000e360000004200 */
[----:B------:R-:W-:Y:S01]  /*1f830*/  @!UPT UIADD3 URZ, URZ, URZ, URZ ;  /* 0x0000003f3f3ff290 */ /* 0x000fe2000fffe03f */
[----:B------:R-:W-:Y:S01]  /*1f840*/  STL.64 [R1+0x100], R20 ;  /* 0x0001001401007387 */ /* 0x000fe20000100a00 */
[----:B------:R-:W-:Y:S02]  /*1f850*/  STL.64 [R1+0x108], R22 ;  /* 0x0001081601007387 */ /* 0x000fe40000100a00 */
[----:B------:R-:W-:Y:S01]  /*1f860*/  STL.64 [R1+0xde8], R16 ;  /* 0x000de81001007387 */ /* 0x000fe20000100a00 */
[----:B0-----:R-:W-:Y:S01]  /*1f870*/  STL.64 [R1+0xd20], R14 ;  /* 0x000d200e01007387 */ /* 0x001fe20000100a00 */
[----:B------:R0:W-:Y:S03]  /*1f880*/  STL.64 [R1+0xd18], R12 ;  /* 0x000d180c01007387 */ /* 0x0001e60000100a00 */
[----:B0-----:R-:W2:Y:S01]  /*1f890*/  LDL.LU R12, [R1+0x270] ;  /* 0x00027000010c7983 */ /* 0x001ea20000300800 */
[----:B------:R-:W2:Y:S02]  /*1f8a0*/  LDL.LU R13, [R1+0x274] ;  /* 0x00027400010d7983 */ /* 0x000ea40000300800 */
        /* <DEDUP_REMOVED lines=8> */
[----:B------:R-:W-:-:S05]  /*1f930*/  IMAD.MOV.U32 R17, RZ, RZ, R26 ;  /* 0x000000ffff117224 */ /* 0x000fca00078e001a */
[----:B------:R-:W-:Y:S04]  /*1f940*/  STL.64 [R1+0xe18], R16 ;  /* 0x000e181001007387 */ /* 0x000fe80000100a00 */
[----:B---3--:R-:W-:Y:S01]  /*1f950*/  STL.64 [R1+0xdc8], R14 ;  /* 0x000dc80e01007387 */ /* 0x008fe20000100a00 */
[----:B--2---:R0:W-:Y:S03]  /*1f960*/  STL.64 [R1+0xdc0], R12 ;  /* 0x000dc00c01007387 */ /* 0x0041e60000100a00 */
[----:B0-----:R-:W2:Y:S01]  /*1f970*/  LDL.LU R12, [R1+0x2a0] ;  /* 0x0002a000010c7983 */ /* 0x001ea20000300800 */
[----:B------:R-:W2:Y:S02]  /*1f980*/  LDL.LU R13, [R1+0x2a4] ;  /* 0x0002a400010d7983 */ /* 0x000ea40000300800 */
[----:B------:R-:W3:Y:S02]  /*1f990*/  LDL.LU R14, [R1+0x2a8] ;  /* 0x0002a800010e7983 */ /* 0x000ee40000300800 */
[----:B------:R-:W3:Y:S02]  /*1f9a0*/  LDL.LU R15, [R1+0x2ac] ;  /* 0x0002ac00010f7983 */ /* 0x000ee40000300800 */
[----:B------:R-:W-:-:S02]  /*1f9b0*/  IMAD.MOV.U32 R16, RZ, RZ, R25 ;  /* 0x000000ffff107224 */ /* 0x000fc400078e0019 */
[----:B------:R-:W-:-:S05]  /*1f9c0*/  IMAD.MOV.U32 R17, RZ, RZ, R24 ;  /* 0x000000ffff117224 */ /* 0x000fca00078e0018 */
[----:B------:R-:W-:Y:S04]  /*1f9d0*/  STL.64 [R1+0xe30], R16 ;  /* 0x000e301001007387 */ /* 0x000fe80000100a00 */
[----:B---3--:R-:W-:Y:S01]  /*1f9e0*/  STL.64 [R1+0xde0], R14 ;  /* 0x000de00e01007387 */ /* 0x008fe20000100a00 */
[----:B--2---:R0:W-:Y:S03]  /*1f9f0*/  STL.64 [R1+0xdd8], R12 ;  /* 0x000dd80c01007387 */ /* 0x0041e60000100a00 */
[----:B0-----:R-:W2:Y:S01]  /*1fa00*/  LDL.LU R12, [R1+0x2b0] ;  /* 0x0002b000010c7983 */ /* 0x001ea20000300800 */
[----:B------:R-:W2:Y:S02]  /*1fa10*/  LDL.LU R13, [R1+0x2b4] ;  /* 0x0002b400010d7983 */ /* 0x000ea40000300800 */
[----:B------:R-:W3:Y:S02]  /*1fa20*/  LDL.LU R14, [R1+0x2b8] ;  /* 0x0002b800010e7983 */ /* 0x000ee40000300800 */
[----:B------:R-:W3:Y:S01]  /*1fa30*/  LDL.LU R15, [R1+0x2bc] ;  /* 0x0002bc00010f7983 */ /* 0x000ee20000300800 */
[----:B------:R-:W4:Y:S01]  /*1fa40*/  LDL.LU R24, [R1+0x320] ;  /* 0x0003200001187983 */ /* 0x000f220000300800 */
[----:B------:R-:W4:Y:S02]  /*1fa50*/  LDL.LU R25, [R1+0x324] ;  /* 0x0003240001197983 */ /* 0x000f240000300800 */
[----:B------:R-:W4:Y:S02]  /*1fa60*/  LDL.LU R26, [R1+0x328] ;  /* 0x00032800011a7983 */ /* 0x000f240000300800 */
[----:B------:R-:W4:Y:S02]  /*1fa70*/  LDL.LU R27, [R1+0x32c] ;  /* 0x00032c00011b7983 */ /* 0x000f240000300800 */
[----:B------:R-:W-:-:S02]  /*1fa80*/  IMAD.MOV.U32 R16, RZ, RZ, R11 ;  /* 0x000000ffff107224 */ /* 0x000fc400078e000b */
[----:B------:R-:W-:Y:S01]  /*1fa90*/  IMAD.MOV.U32 R17, RZ, RZ, R10 ;  /* 0x000000ffff117224 */ /* 0x000fe200078e000a */
[----:B------:R-:W4:Y:S01]  /*1faa0*/  LDL.LU R11, [R1+0xe84] ;  /* 0x000e8400010b7983 */ /* 0x000f220000300800 */
[----:B------:R-:W4:Y:S02]  /*1fab0*/  LDL.LU R10, [R1+0xe80] ;  /* 0x000e8000010a7983 */ /* 0x000f240000300800 */
[----:B------:R-:W4:Y:S02]  /*1fac0*/  LDL.LU R20, [R1+0x310] ;  /* 0x0003100001147983 */ /* 0x000f240000300800 */
[----:B------:R-:W4:Y:S01]  /*1fad0*/  LDL.LU R21, [R1+0x314] ;  /* 0x0003140001157983 */ /* 0x000f220000300800 */
[----:B------:R-:W4:Y:S01]  /*1fae0*/  LDL.LU R22, [R1+0x318] ;  /* 0x0003180001167983 */ /* 0x000f220000300800 */
[----:B------:R-:W4:Y:S03]  /*1faf0*/  LDL.LU R23, [R1+0x31c] ;  /* 0x00031c0001177983 */ /* 0x000f260000300800 */
        /* <DEDUP_REMOVED lines=10> */
[----:B----4-:R-:W-:-:S02]  /*1fba0*/  IMAD.MOV.U32 R14, RZ, RZ, R10 ;  /* 0x000000ffff0e7224 */ /* 0x010fc400078e000a */
[----:B------:R-:W-:Y:S01]  /*1fbb0*/  IMAD.MOV.U32 R15, RZ, RZ, R11 ;  /* 0x000000ffff0f7224 */ /* 0x000fe200078e000b */
[----:B------:R-:W3:Y:S01]  /*1fbc0*/  LDL.LU R10, [R1+0xe7c] ;  /* 0x000e7c00010a7983 */ /* 0x000ee20000300800 */
[----:B------:R-:W4:Y:S03]  /*1fbd0*/  LDL.LU R11, [R1+0xe78] ;  /* 0x000e7800010b7983 */ /* 0x000f260000300800 */
[----:B------:R-:W-:Y:S01]  /*1fbe0*/  STL.64 [R1+0xe28], R14 ;  /* 0x000e280e01007387 */ /* 0x000fe20000100a00 */
[----:B------:R-:W-:Y:S03]  /*1fbf0*/  HMMA.16816.F32 R24, R4, R8, R24 ;  /* 0x000000080418723c */ /* 0x000fe60000001818 */
[----:B--2---:R0:W-:Y:S04]  /*1fc00*/  STL.64 [R1+0xe20], R12 ;  /* 0x000e200c01007387 */ /* 0x0041e80000100a00 */
[----:B0-----:R-:W2:Y:S01]  /*1fc10*/  LDL.LU R12, [R1+0x2e0] ;  /* 0x0002e000010c7983 */ /* 0x001ea20000300800 */
[----:B------:R-:W2:Y:S02]  /*1fc20*/  LDL.LU R13, [R1+0x2e4] ;  /* 0x0002e400010d7983 */ /* 0x000ea40000300800 */
[----:B------:R-:W2:Y:S02]  /*1fc30*/  LDL.LU R14, [R1+0x2e8] ;  /* 0x0002e800010e7983 */ /* 0x000ea40000300800 */
[----:B------:R-:W2:Y:S02]  /*1fc40*/  LDL.LU R15, [R1+0x2ec] ;  /* 0x0002ec00010f7983 */ /* 0x000ea40000300800 */
[----:B------:R-:W-:-:S02]  /*1fc50*/  IMAD.MOV.U32 R19, RZ, RZ, R8 ;  /* 0x000000ffff137224 */ /* 0x000fc400078e0008 */
[----:B------:R-:W-:Y:S01]  /*1fc60*/  IMAD.MOV.U32 R18, RZ, RZ, R9 ;  /* 0x000000ffff127224 */ /* 0x000fe200078e0009 */
[----:B--2---:R-:W-:Y:S01]  /*1fc70*/  STL.64 [R1+0xe40], R14 ;  /* 0x000e400e01007387 */ /* 0x004fe20000100a00 */
[----:B------:R0:W-:Y:S03]  /*1fc80*/  STL.64 [R1+0xe38], R12 ;  /* 0x000e380c01007387 */ /* 0x0001e60000100a00 */
[----:B0-----:R-:W2:Y:S01]  /*1fc90*/  LDL.LU R12, [R1+0x300] ;  /* 0x00030000010c7983 */ /* 0x001ea20000300800 */
[----:B------:R-:W2:Y:S02]  /*1fca0*/  LDL.LU R13, [R1+0x304] ;  /* 0x00030400010d7983 */ /* 0x000ea40000300800 */
[----:B------:R-:W-:Y:S02]  /*1fcb0*/  STL.64 [R1+0xf0], R24 ;  /* 0x0000f01801007387 */ /* 0x000fe40000100a00 */
[----:B------:R0:W-:Y:S02]  /*1fcc0*/  STL.64 [R1+0xf8], R26 ;  /* 0x0000f81a01007387 */ /* 0x0001e40000100a00 */
[----:B0-----:R-:W2:Y:S01]  /*1fcd0*/  LDL.LU.64 R26, [R1+0xe70] ;  /* 0x000e7000011a7983 */ /* 0x001ea20000300a00 */
[----:B------:R-:W2:Y:S02]  /*1fce0*/  LDL.LU.64 R24, [R1+0xe68] ;  /* 0x000e680001187983 */ /* 0x000ea40000300a00 */
[----:B----4-:R-:W-:-:S02]  /*1fcf0*/  IMAD.MOV.U32 R14, RZ, RZ, R11 ;  /* 0x000000ffff0e7224 */ /* 0x010fc400078e000b */
[----:B---3--:R-:W-:Y:S02]  /*1fd00*/  IMAD.MOV.U32 R15, RZ, RZ, R10 ;  /* 0x000000ffff0f7224 */ /* 0x008fe400078e000a */
[----:B------:R-:W0:Y:S04]  /*1fd10*/  LDSM.16.MT88.4 R8, [R28+0xe100] ;  /* 0x00e100001c08783b */ /* 0x000e280000004200 */
[----:B0-----:R-:W-:Y:S01]  /*1fd20*/  STL.64 [R1+0xc78], R10 ;  /* 0x000c780a01007387 */ /* 0x001fe20000100a00 */
[----:B------:R0:W-:Y:S01]  /*1fd30*/  STL.64 [R1+0xc70], R8 ;  /* 0x000c700801007387 */ /* 0x0001e20000100a00 */
[----:B--2---:R-:W-:Y:S02]  /*1fd40*/  HMMA.16816.F32 R4, R4, R24, R20 ;  /* 0x000000180404723c */ /* 0x004fe40000001814 */
[----:B------:R-:W2:Y:S01]  /*1fd50*/  LDL.LU.64 R22, [R1+0xe60] ;  /* 0x000e600001167983 */ /* 0x000ea20000300a00 */
[----:B------:R-:W2:Y:S11]  /*1fd60*/  LDL.LU.64 R20, [R1+0xe58] ;  /* 0x000e580001147983 */ /* 0x000eb60000300a00 */
[----:B------:R-:W-:Y:S09]  /*1fd70*/  @!UPT UIADD3 URZ, URZ, URZ, URZ ;  /* 0x0000003f3f3ff290 */ /* 0x000ff2000fffe03f */
[----:B------:R-:W-:Y:S01]  /*1fd80*/  STL.64 [R1+0xe0], R4 ;  /* 0x0000e00401007387 */ /* 0x000fe20000100a00 */
[----:B------:R-:W-:Y:S02]  /*1fd90*/  STL.64 [R1+0xe8], R6 ;  /* 0x0000e80601007387 */ /* 0x000fe40000100a00 */
[----:B------:R1:W3:Y:S04]  /*1fda0*/  LDSM.16.MT88.4 R4, [R28+0xe180] ;  /* 0x00e180001c04783b */ /* 0x0002e80000004200 */
[----:B0-----:R-:W-:Y:S02]  /*1fdb0*/  IMAD.MOV.U32 R8, RZ, RZ, R19 ;  /* 0x000000ffff087224 */ /* 0x001fe400078e0013 */
[----:B------:R-:W-:Y:S01]  /*1fdc0*/  IMAD.MOV.U32 R9, RZ, RZ, R18 ;  /* 0x000000ffff097224 */ /* 0x000fe200078e0012 */
[----:B-1----:R-:W4:Y:S04]  /*1fdd0*/  LDL.LU R28, [R1+0xe50] ;  /* 0x000e5000011c7983 */ /* 0x002f280000300800 */
[----:B---3--:R0:W-:Y:S01]  /*1fde0*/  STL.64 [R1+0xbf8], R6 ;  /* 0x000bf80601007387 */ /* 0x0081e20000100a00 */
[----:B------:R1:W-:Y:S02]  /*1fdf0*/  STL.64 [R1+0xbf0], R4 ;  /* 0x000bf00401007387 */ /* 0x0003e40000100a00 */
[----:B0-----:R-:W-:Y:S01]  /*1fe00*/  IMAD.MOV.U32 R6, RZ, RZ, R27 ;  /* 0x000000ffff067224 */ /* 0x001fe200078e001b */
[----:B-1----:R-:W3:Y:S01]  /*1fe10*/  LDL.LU R4, [R1+0x290] ;  /* 0x0002900001047983 */ /* 0x002ee20000300800 */
[----:B------:R-:W-:-:S02]  /*1fe20*/  IMAD.MOV.U32 R5, RZ, RZ, R26 ;  /* 0x000000ffff057224 */ /* 0x000fc400078e001a */
[----:B------:R-:W3:Y:S02]  /*1fe30*/  LDL.LU R26, [R1+0xe4c] ;  /* 0x000e4c00011a7983 */ /* 0x000ee40000300800 */
[----:B------:R-:W3:Y:S01]  /*1fe40*/  LDL.LU R27, [R1+0xe48] ;  /* 0x000e4800011b7983 */ /* 0x000ee20000300800 */
[C---:B--2---:R-:W-:Y:S01]  /*1fe50*/  HMMA.16816.F32 R16, R20.reuse, R16, R12 ;  /* 0x000000101410723c */ /* 0x044fe2000000180c */
[----:B------:R-:W2:Y:S01]  /*1fe60*/  LDL.LU.64 R14, [R1+0xe40] ;  /* 0x000e4000010e7983 */ /* 0x000ea20000300a00 */
[----:B------:R-:W2:Y:S11]  /*1fe70*/  LDL.LU.64 R12, [R1+0xe38] ;  /* 0x000e3800010c7983 */ /* 0x000eb60000300a00 */
[----:B------:R-:W-:Y:S10]  /*1fe80*/  @!UPT UIADD3 URZ, URZ, URZ, URZ ;  /* 0x0000003f3f3ff290 */ /* 0x000ff4000fffe03f */
        /* <DEDUP_REMOVED lines=10> */
[----:B--2---:R-:W-:Y:S02]  /*1ff30*/  HMMA.16816.F32 R16, R20, R16, R12 ;  /* 0x000000101410723c */ /* 0x004fe4000000180c */
[----:B------:R-:W2:Y:S01]  /*1ff40*/  LDL.LU.64 R14, [R1+0xe10] ;  /* 0x000e1000010e7983 */ /* 0x000ea20000300a00 */
[----:B------:R-:W2:Y:S11]  /*1ff50*/  LDL.LU.64 R12, [R1+0xe08] ;  /* 0x000e0800010c7983 */ /* 0x000eb60000300a00 */
[----:B------:R-:W-:Y:S09]  /*1ff60*/  @!UPT UIADD3 URZ, URZ, URZ, URZ ;  /* 0x0000003f3f3ff290 */ /* 0x000ff2000fffe03f */
[----:B------:R0:W-:Y:S01]  /*1ff70*/  STL.64 [R1+0xb0], R16 ;  /* 0x0000b01001007387 */ /* 0x0001e20000100a00 */
[----:B------:R2:W-:Y:S03]  /*1ff80*/  STL [R1+0xb8], R18 ;  /* 0x0000b81201007387 */ /* 0x0005e60000100800 */
[----:B0-----:R-:W2:Y:S01]  /*1ff90*/  LDL.LU.64 R16, [R1+0xe00] ;  /* 0x000e000001107983 */ /* 0x001ea20000300a00 */
[----:B------:R-:W-:Y:S02]  /*1ffa0*/  IMAD.MOV.U32 R7, RZ, RZ, R0 ;  /* 0x000000ffff077224 */ /* 0x000fe400078e0000 */
[----:B------:R-:W-:-:S05]  /*1ffb0*/  IMAD.MOV.U32 R0, RZ, RZ, R19 ;  /* 0x000000ffff007224 */ /* 0x000fca00078e0013 */
[----:B------:R-:W-:Y:S01]  /*1ffc0*/  STL [R1+0xbdc], R0 ;  /* 0x000bdc0001007387 */ /* 0x000fe20000100800 */
        /* <DEDUP_REMOVED lines=12> */
[----:B------:R2:W-:Y:S03]  /*20090*/  STL [R1+0x98], R18 ;  /* 0x0000981201007387 */ /* 0x0005e60000100800 */
[----:B0-----:R-:W2:Y:S01]  /*200a0*/  LDL.LU.64 R16, [R1+0xdd0] ;  /* 0x000dd00001107983 */ /* 0x001ea20000300a00 */
[----:B------:R-:W-:Y:S01]  /*200b0*/  IMAD.MOV.U32 R0, RZ, RZ, R19 ;  /* 0x000000ffff007224 */ /* 0x000fe200078e0013 */
[C---:B---3--:R-:W-:Y:S04]  /*200c0*/  HMMA.16816.F32 R4, R20.reuse, R8, R4 ;  /* 0x000000081404723c */ /* 0x048fe80000001804 */
[----:B------:R-:W-:Y:S04]  /*200d0*/  STL [R1+0xbe0], R0 ;  /* 0x000be00001007387 */ /* 0x000fe80000100800 */
[----:B--2---:R-:W-:Y:S01]  /*200e0*/  HMMA.16816.F32 R16, R20, R16, R12 ;  /* 0x000000101410723c */ /* 0x004fe2000000180c */
[----:B------:R-:W2:Y:S01]  /*200f0*/  LDL.LU.64 R14, [R1+0xdc8] ;  /* 0x000dc800010e7983 */ /* 0x000ea20000300a00 */
[----:B------:R-:W2:Y:S11]  /*20100*/  LDL.LU.64 R12, [R1+0xdc0] ;  /* 0x000dc000010c7983 */ /* 0x000eb60000300a00 */
[----:B------:R-:W-:Y:S10]  /*20110*/  @!UPT UIADD3 URZ, URZ, URZ, URZ ;  /* 0x0000003f3f3ff290 */ /* 0x000ff4000fffe03f */
[----:B------:R-:W-:Y:S01]  /*20120*/  STL.64 [R1+0x80], R16 ;  /* 0x0000801001007387 */ /* 0x000fe20000100a00 */
[----:B------:R0:W-:Y:S03]  /*20130*/  STL.64 [R1+0x88], R18 ;  /* 0x0000881201007387 */ /* 0x0001e60000100a00 */
[----:B0-----:R-:W3:Y:S01]  /*20140*/  LDL.LU.64 R18, [R1+0xdb8] ;  /* 0x000db80001127983 */ /* 0x001ee20000300a00 */
[----:B------:R-:W3:Y:S02]  /*20150*/  LDL.LU.64 R16, [R1+0xdb0] ;  /* 0x000db00001107983 */ /* 0x000ee40000300a00 */
[----:B------:R-:W-:Y:S02]  /*20160*/  STL.64 [R1+0x70], R4 ;  /* 0x0000700401007387 */ /* 0x000fe40000100a00 */
[----:B------:R-:W-:Y:S01]  /*20170*/  STL [R1+0x78], R6 ;  /* 0x0000780601007387 */ /* 0x000fe20000100800 */
[----:B------:R-:W-:Y:S01]  /*20180*/  STL.64 [R1+0xd28], R26 ;  /* 0x000d281a01007387 */ /* 0x000fe20000100a00 */
[----:B------:R-:W2:Y:S02]  /*20190*/  LDL.LU R8, [R1+0x160] ;  /* 0x0001600001087983 */ /* 0x000ea40000300800 */
[----:B------:R-:W2:Y:S02]  /*201a0*/  LDL.LU R9, [R1+0x164] ;  /* 0x0001640001097983 */ /* 0x000ea40000300800 */
[----:B------:R-:W2:Y:S02]  /*201b0*/  LDL.LU R10, [R1+0x168] ;  /* 0x00016800010a7983 */ /* 0x000ea40000300800 */
[----:B----4-:R-:W-:-:S02]  /*201c0*/  IMAD.MOV.U32 R11, RZ, RZ, R28 ;  /* 0x000000ffff0b7224 */ /* 0x010fc400078e001c */
[----:B------:R-:W4:Y:S04]  /*201d0*/  LDL.LU R28, [R1+0xda8] ;  /* 0x000da800011c7983 */ /* 0x000f280000300800 */
        /* <DEDUP_REMOVED lines=8> */
[----:B0-----:R-:W2:Y:S04]  /*20260*/  LDL R10, [R1+0x18] ;  /* 0x00001800010a7983 */ /* 0x001ea80000100800 */
[----:B------:R-:W2:Y:S01]  /*20270*/  LDL R11, [R1+0x1c] ;  /* 0x00001c00010b7983 */ /* 0x000ea20000100800 */
[----:B------:R-:W-:-:S02]  /*20280*/  IMAD.MOV.U32 R4, RZ, RZ, R29 ;  /* 0x000000ffff047224 */ /* 0x000fc400078e001d */
[----:B------:R-:W-:Y:S02]  /*20290*/  IMAD.MOV.U32 R5, RZ, RZ, R3 ;  /* 0x000000ffff057224 */ /* 0x000fe400078e0003 */
[----:B------:R-:W-:Y:S02]  /*202a0*/  IMAD.MOV.U32 R6, RZ, RZ, R2 ;  /* 0x000000ffff067224 */ /* 0x000fe400078e0002 */
[----:B------:R-:W-:Y:S01]  /*202b0*/  IMAD.MOV.U32 R0, RZ, RZ, R7 ;  /* 0x000000ffff007224 */ /* 0x000fe200078e0007 */
[----:B--2---:R-:W-:Y:S01]  /*202c0*/  STL.64 [R1+0xd38], R10 ;  /* 0x000d380a01007387 */ /* 0x004fe20000100a00 */
[----:B------:R-:W2:Y:S02]  /*202d0*/  LDL.LU R29, [R1+0xda4] ;  /* 0x000da400011d7983 */ /* 0x000ea40000300800 */
[----:B------:R-:W2:Y:S02]  /*202e0*/  LDL.LU R3, [R1+0xda0] ;  /* 0x000da00001037983 */ /* 0x000ea40000300800 */
[----:B------:R-:W2:Y:S01]  /*202f0*/  LDL.LU R2, [R1+0xd9c] ;  /* 0x000d9c0001027983 */ /* 0x000ea20000300800 */
[----:B------:R-:W2:Y:S04]  /*20300*/  LDL.LU R7, [R1+0x15c] ;  /* 0x00015c0001077983 */ /* 0x000ea80000300800 */
[----:B--2---:R-:W-:Y:S01]  /*20310*/  STL.64 [R1+0xca8], R6 ;  /* 0x000ca80601007387 */ /* 0x004fe20000100a00 */
[----:B------:R4:W-:Y:S02]  /*20320*/  STL.64 [R1+0xca0], R4 ;  /* 0x000ca00401007387 */ /* 0x0009e40000100a00 */
[----:B----4-:R-:W-:-:S02]  /*20330*/  IMAD.MOV.U32 R4, RZ, RZ, R28 ;  /* 0x000000ffff047224 */ /* 0x010fc400078e001c */
[----:B------:R-:W-:Y:S01]  /*20340*/  IMAD.MOV.U32 R5, RZ, RZ, R29 ;  /* 0x000000ffff057224 */ /* 0x000fe200078e001d */
[----:B------:R-:W2:Y:S01]  /*20350*/  LDL.LU R28, [R1+0xd98] ;  /* 0x000d9800011c7983 */ /* 0x000ea20000300800 */
[----:B------:R-:W4:Y:S02]  /*20360*/  LDL.LU R29, [R1+0xd94] ;  /* 0x000d9400011d7983 */ /* 0x000f240000300800 */
[----:B------:R-:W-:Y:S02]  /*20370*/  IMAD.MOV.U32 R6, RZ, RZ, R3 ;  /* 0x000000ffff067224 */ /* 0x000fe400078e0003 */
[----:B------:R-:W-:Y:S01]  /*20380*/  IMAD.MOV.U32 R7, RZ, RZ, R2 ;  /* 0x000000ffff077224 */ /* 0x000fe200078e0002 */
[----:B------:R-:W2:Y:S01]  /*20390*/  LDL.LU R3, [R1+0xd90] ;  /* 0x000d900001037983 */ /* 0x000ea20000300800 */
[----:B------:R-:W2:Y:S02]  /*203a0*/  LDL.LU R2, [R1+0xd8c] ;  /* 0x000d8c0001027983 */ /* 0x000ea40000300800 */
[----:B------:R-:W2:Y:S02]  /*203b0*/  LDL.LU R8, [R1+0x230] ;  /* 0x0002300001087983 */ /* 0x000ea40000300800 */
[----:B------:R-:W2:Y:S01]  /*203c0*/  LDL.LU R9, [R1+0x234] ;  /* 0x0002340001097983 */ /* 0x000ea20000300800 */
[----:B------:R-:W2:Y:S01]  /*203d0*/  LDL.LU R10, [R1+0x238] ;  /* 0x00023800010a7983 */ /* 0x000ea20000300800 */
[----:B------:R-:W2:Y:S03]  /*203e0*/  LDL.LU R11, [R1+0x23c] ;  /* 0x00023c00010b7983 */ /* 0x000ea60000300800 */
[----:B--2---:R0:W-:Y:S01]  /*203f0*/  STL.64 [R1+0xd48], R10 ;  /* 0x000d480a01007387 */ /* 0x0041e20000100a00 */
[----:B------:R1:W-:Y:S03]  /*20400*/  STL.64 [R1+0xd40], R8 ;  /* 0x000d400801007387 */ /* 0x0003e60000100a00 */
[----:B0-----:R-:W2:Y:S04]  /*20410*/  LDL.64 R10, [R1+0x48] ;  /* 0x00004800010a7983 */ /* 0x001ea80000100a00 */
[----:B--2---:R0:W-:Y:S01]  /*20420*/  STL.64 [R1+0xd58], R10 ;  /* 0x000d580a01007387 */ /* 0x0041e20000100a00 */
[----:B-1----:R-:W2:Y:S02]  /*20430*/  LDL.LU R8, [R1+0x250] ;  /* 0x0002500001087983 */ /* 0x002ea40000300800 */
[----:B------:R-:W2:Y:S01]  /*20440*/  LDL.LU R9, [R1+0x254] ;  /* 0x0002540001097983 */ /* 0x000ea20000300800 */
[----:B0-----:R-:W2:Y:S01]  /*20450*/  LDL.LU R10, [R1+0x258] ;  /* 0x00025800010a7983 */ /* 0x001ea20000300800 */
[----:B------:R-:W2:Y:S03]  /*20460*/  LDL.LU R11, [R1+0x25c] ;  /* 0x00025c00010b7983 */ /* 0x000ea60000300800 */
[----:B--2---:R-:W-:Y:S01]  /*20470*/  STL.64 [R1+0xd78], R10 ;  /* 0x000d780a01007387 */ /* 0x004fe20000100a00 */
[----:B------:R0:W-:Y:S03]  /*20480*/  STL.64 [R1+0xd70], R8 ;  /* 0x000d700801007387 */ /* 0x0001e60000100a00 */
[----:B0-----:R-:W3:Y:S01]  /*20490*/  LDL.LU R8, [R1+0x260] ;  /* 0x0002600001087983 */ /* 0x001ee20000300800 */
[----:B------:R-:W3:Y:S02]  /*204a0*/  LDL.LU R9, [R1+0x264] ;  /* 0x0002640001097983 */ /* 0x000ee40000300800 */
[----:B------:R-:W3:Y:S02]  /*204b0*/  LDL.LU R10, [R1+0x268] ;  /* 0x00026800010a7983 */ /* 0x000ee40000300800 */
[----:B------:R-:W3:Y:S01]  /*204c0*/  LDL.LU R11, [R1+0x26c] ;  /* 0x00026c00010b7983 */ /* 0x000ee20000300800 */
[----:B------:R-:W2:Y:S01]  /*204d0*/  LDL.64 R26, [R1+0x38] ;  /* 0x00003800011a7983 */ /* 0x000ea20000100a00 */
[----:B------:R-:W-:Y:S03]  /*204e0*/  HMMA.16816.F32 R20, R20, R24, R12 ;  /* 0x000000181414723c */ /* 0x000fe6000000180c */
[----:B--2---:R0:W-:Y:S01]  /*204f0*/  STL.64 [R1+0xd50], R26 ;  /* 0x000d501a01007387 */ /* 0x0041e20000100a00 */
[----:B------:R-:W2:Y:S02]  /*20500*/  LDL.LU R24, [R1+0x240] ;  /* 0x0002400001187983 */ /* 0x000ea40000300800 */
[----:B------:R-:W2:Y:S01]  /*20510*/  LDL.LU R25, [R1+0x244] ;  /* 0x0002440001197983 */ /* 0x000ea20000300800 */
[----:B0-----:R-:W2:Y:S01]  /*20520*/  LDL.LU R26, [R1+0x248] ;  /* 0x00024800011a7983 */ /* 0x001ea20000300800 */
[----:B------:R-:W-:-:S02]  /*20530*/  IMAD.MOV.U32 R27, RZ, RZ, R2 ;  /* 0x000000ffff1b7224 */ /* 0x000fc400078e0002 */
[----:B------:R-:W3:Y:S02]  /*20540*/  LDL.LU R2, [R1+0xd88] ;  /* 0x000d880001027983 */ /* 0x000ee40000300800 */
[----:B------:R-:W-:Y:S01]  /*20550*/  IMAD.MOV.U32 R15, RZ, RZ, R3 ;  /* 0x000000ffff0f7224 */ /* 0x000fe200078e0003 */
[----:B--2---:R0:W-:Y:S01]  /*20560*/  STL.64 [R1+0xd68], R26 ;  /* 0x000d681a01007387 */ /* 0x0041e20000100a00 */
[----:B------:R-:W-:Y:S03]  /*20570*/  STL.64 [R1+0xd60], R24 ;  /* 0x000d601801007387 */ /* 0x000fe60000100a00 */
[----:B0-----:R-:W2:Y:S01]  /*20580*/  LDL.64 R26, [R1+0x58] ;  /* 0x00005800011a7983 */ /* 0x001ea20000100a00 */
[----:B------:R-:W2:Y:S02]  /*20590*/  LDL.LU R12, [R1+0x220] ;  /* 0x00022000010c7983 */ /* 0x000ea40000300800 */
[----:B------:R-:W2:Y:S02]  /*205a0*/  LDL.LU R13, [R1+0x224] ;  /* 0x00022400010d7983 */ /* 0x000ea40000300800 */
[----:B------:R-:W2:Y:S01]  /*205b0*/  LDL.LU R14, [R1+0x228] ;  /* 0x00022800010e7983 */ /* 0x000ea20000300800 */
[----:B------:R-:W2:Y:S01]  /*205c0*/  LDL.LU R3, [R1+0xd84] ;  /* 0x000d840001037983 */ /* 0x000ea20000300800 */
[----:B------:R3:W-:Y:S02]  /*205d0*/  STL.64 [R1+0xcb8], R6 ;  /* 0x000cb80601007387 */ /* 0x0007e40000100a00 */
[----:B------:R-:W-:Y:S02]  /*205e0*/  STL.64 [R1+0xcb0], R4 ;  /* 0x000cb00401007387 */ /* 0x000fe40000100a00 */
[----:B---3--:R-:W-:-:S02]  /*205f0*/  IMAD.MOV.U32 R6, RZ, RZ, R2 ;  /* 0x000000ffff067224 */ /* 0x008fc400078e0002 */
[----:B------:R-:W3:Y:S01]  /*20600*/  LDL.LU R2, [R1+0xd80] ;  /* 0x000d800001027983 */ /* 0x000ee20000300800 */
[----:B------:R-:W2:Y:S02]  /*20610*/  LDL R7, [R1+0x2c] ;  /* 0x00002c0001077983 */ /* 0x000ea40000100800 */
[----:B------:R0:W-:Y:S02]  /*20620*/  STL.64 [R1+0xb50], R22 ;  /* 0x000b501601007387 */ /* 0x0001e40000100a00 */
[----:B------:R-:W-:Y:S01]  /*20630*/  STL.64 [R1+0xb48], R20 ;  /* 0x000b481401007387 */ /* 0x000fe20000100a00 */
[----:B0-----:R-:W2:Y:S01]  /*20640*/  LDL.LU R22, [R1+0x8] ;  /* 0x0000080001167983 */ /* 0x001ea20000300800 */
[----:B------:R-:W2:Y:S03]  /*20650*/  LDL.LU R23, [R1+0xc] ;  /* 0x00000c0001177983 */ /* 0x000ea60000300800 */
[----:B--2---:R0:W-:Y:S02]  /*20660*/  STL.64 [R1+0xd30], R22 ;  /* 0x000d301601007387 */ /* 0x0041e40000100a00 */
[----:B0-----:R-:W-:-:S02]  /*20670*/  IMAD.MOV.U32 R22, RZ, RZ, R3 ;  /* 0x000000ffff167224 */ /* 0x001fc400078e0003 */
[----:B---3--:R-:W-:-:S07]  /*20680*/  IMAD.MOV.U32 R23, RZ, RZ, R2 ;  /* 0x000000ffff177224 */ /* 0x008fce00078e0002 */
[----:B------:R-:W-:Y:S01]  /*20690*/  HMMA.16816.F32 R20, R16, R22, R8 ;  /* 0x000000161014723c */ /* 0x000fe20000001808 */
[----:B------:R-:W2:Y:S01]  /*206a0*/  LDL.LU.64 R10, [R1+0xd78] ;  /* 0x000d7800010a7983 */ /* 0x000ea20000300a00 */
[----:B------:R-:W2:Y:S11]  /*206b0*/  LDL.LU.64 R8, [R1+0xd70] ;  /* 0x000d700001087983 */ /* 0x000eb60000300a00 */
[----:B------:R-:W-:Y:S10]  /*206c0*/  @!UPT UIADD3 URZ, URZ, URZ, URZ ;  /* 0x0000003f3f3ff290 */ /* 0x000ff4000fffe03f */
[----:B------:R0:W-:Y:S01]  /*206d0*/  STL.64 [R1+0x2c0], R20 ;  /* 0x0002c01401007387 */ /* 0x0001e20000100a00 */
[----:B------:R-:W-:Y:S02]  /*206e0*/  IMAD.MOV.U32 R2, RZ, RZ, R20 ;  /* 0x000000ffff027224 */ /* 0x000fe400078e0014 */
[----:B------:R-:W-:Y:S02]  /*206f0*/  IMAD.MOV.U32 R3, RZ, RZ, R21 ;  /* 0x000000ffff037224 */ /* 0x000fe400078e0015 */
[----:B------:R-:W-:Y:S01]  /*20700*/  STL.64 [R1+0x2c8], R22 ;  /* 0x0002c81601007387 */ /* 0x000fe20000100a00 */
[----:B0-----:R-:W3:Y:S01]  /*20710*/  LDL.LU R20, [R1+0x210] ;  /* 0x0002100001147983 */ /* 0x001ee20000300800 */
[----:B------:R-:W3:Y:S02]  /*20720*/  LDL.LU R21, [R1+0x214] ;  /* 0x0002140001157983 */ /* 0x000ee40000300800 */
[----:B------:R0:W-:Y:S02]  /*20730*/  STL [R1+0xa6c], R2 ;  /* 0x000a6c0201007387 */ /* 0x0001e40000100800 */
[----:B------:R1:W-:Y:S02]  /*20740*/  STL [R1+0xa68], R3 ;  /* 0x000a680301007387 */ /* 0x0003e40000100800 */
[----:B0-----:R-:W-:-:S02]  /*20750*/  IMAD.MOV.U32 R2, RZ, RZ, R27 ;  /* 0x000000ffff027224 */ /* 0x001fc400078e001b */
[----:B-1----:R-:W-:Y:S01]  /*20760*/  IMAD.MOV.U32 R3, RZ, RZ, R26 ;  /* 0x000000ffff037224 */ /* 0x002fe200078e001a */
[----:B--2---:R-:W-:Y:S01]  /*20770*/  HMMA.16816.F32 R8, R16, R26, R8 ;  /* 0x0000001a1008723c */ /* 0x004fe20000001808 */
[----:B------:R-:W2:Y:S01]  /*20780*/  LDL.LU.64 R26, [R1+0xd68] ;  /* 0x000d6800011a7983 */ /* 0x000ea20000300a00 */
[----:B------:R-:W2:Y:S11]  /*20790*/  LDL.LU.64 R24, [R1+0xd60] ;  /* 0x000d600001187983 */ /* 0x000eb60000300a00 */
[----:B------:R-:W-:Y:S10]  /*207a0*/  @!UPT UIADD3 URZ, URZ, URZ, URZ ;  /* 0x0000003f3f3ff290 */ /* 0x000ff4000fffe03f */
[----:B------:R-:W-:Y:S01]  /*207b0*/  STL.64 [R1+0x2b0], R8 ;  /* 0x0002b00801007387 */ /* 0x000fe20000100a00 */
[----:B------:R0:W-:Y:S03]  /*207c0*/  STL.64 [R1+0x2b8], R10 ;  /* 0x0002b80a01007387 */ /* 0x0001e60000100a00 */
[----:B0-----:R-:W2:Y:S01]  /*207d0*/  LDL.LU.64 R10, [R1+0xd58] ;  /* 0x000d5800010a7983 */ /* 0x001ea20000300a00 */
[----:B------:R-:W-:Y:S02]  /*207e0*/  IMAD.MOV.U32 R23, RZ, RZ, R28 ;  /* 0x000000ffff177224 */ /* 0x000fe400078e001c */
[----:B----4-:R-:W-:Y:S02]  /*207f0*/  IMAD.MOV.U32 R22, RZ, RZ, R29 ;  /* 0x000000ffff167224 */ /* 0x010fe400078e001d */
[----:B------:R-:W-:Y:S02]  /*20800*/  IMAD.MOV.U32 R28, RZ, RZ, R8 ;  /* 0x000000ffff1c7224 */ /* 0x000fe400078e0008 */
[----:B------:R-:W-:-:S03]  /*20810*/  IMAD.MOV.U32 R29, RZ, RZ, R9 ;  /* 0x000000ffff1d7224 */ /* 0x000fc600078e0009 */
[----:B------:R-:W-:Y:S02]  /*20820*/  STL [R1+0xa74], R28 ;  /* 0x000a741c01007387 */ /* 0x000fe40000100800 */
[----:B------:R-:W-:Y:S01]  /*20830*/  STL [R1+0xa70], R29 ;  /* 0x000a701d01007387 */ /* 0x000fe20000100800 */
        /* <DEDUP_REMOVED lines=14> */
[----:B0-----:R-:W3:Y:S01]  /*20920*/  LDL.LU.64 R10, [R1+0xd38] ;  /* 0x000d3800010a7983 */ /* 0x001ee20000300a00 */
[----:B------:R-:W-:Y:S01]  /*20930*/  HMMA.16816.F32 R12, R16, R6, R12 ;  /* 0x00000006100c723c */ /* 0x000fe2000000180c */
[----:B------:R-:W-:Y:S02]  /*20940*/  IMAD.MOV.U32 R9, RZ, RZ, R26 ;  /* 0x000000ffff097224 */ /* 0x000fe400078e001a */
[----:B------:R-:W-:Y:S01]  /*20950*/  IMAD.MOV.U32 R8, RZ, RZ, R27 ;  /* 0x000000ffff087224 */ /* 0x000fe200078e001b */
[----:B------:R0:W-:Y:S03]  /*20960*/  STL.64 [R1+0xcc8], R6 ;  /* 0x000cc80601007387 */ /* 0x0001e60000100a00 */
[----:B0-----:R-:W-:-:S02]  /*20970*/  IMAD.MOV.U32 R6, RZ, RZ, R9 ;  /* 0x000000ffff067224 */ /* 0x001fc400078e0009 */
[----:B------:R-:W-:Y:S11]  /*20980*/  IMAD.MOV.U32 R7, RZ, RZ, R8 ;  /* 0x000000ffff077224 */ /* 0x000ff600078e0008 */
[----:B------:R-:W-:Y:S03]  /*20990*/  @!UPT UIADD3 URZ, URZ, URZ, URZ ;  /* 0x0000003f3f3ff290 */ /* 0x000fe6000fffe03f */
[----:B------:R-:W-:Y:S01]  /*209a0*/  STL.64 [R1+0x220], R12 ;  /* 0x0002200c01007387 */ /* 0x000fe20000100a00 */
[----:B------:R-:W-:Y:S02]  /*209b0*/  STL.64 [R1+0x228], R14 ;  /* 0x0002280e01007387 */ /* 0x000fe40000100a00 */
[----:B------:R0:W-:Y:S02]  /*209c0*/  STL.64 [R1+0xce0], R6 ;  /* 0x000ce00601007387 */ /* 0x0001e40000100a00 */
[----:B0-----:R-:W-:Y:S02]  /*209d0*/  IMAD.MOV.U32 R6, RZ, RZ, R5 ;  /* 0x000000ffff067224 */ /* 0x001fe400078e0005 */
[----:B------:R-:W-:-:S05]  /*209e0*/  IMAD.MOV.U32 R7, RZ, RZ, R4 ;  /* 0x000000ffff077224 */ /* 0x000fca00078e0004 */
[----:B------:R0:W-:Y:S01]  /*209f0*/  STL.64 [R1+0xcf8], R6 ;  /* 0x000cf80601007387 */ /* 0x0001e20000100a00 */
[----:B------:R-:W2:Y:S02]  /*20a00*/  LDL.LU R24, [R1+0x200] ;  /* 0x0002000001187983 */ /* 0x000ea40000300800 */
[----:B------:R-:W2:Y:S02]  /*20a10*/  LDL.LU R25, [R1+0x204] ;  /* 0x0002040001197983 */ /* 0x000ea40000300800 */
[----:B------:R-:W2:Y:S01]  /*20a20*/  LDL.LU R26, [R1+0x208] ;  /* 0x00020800011a7983 */ /* 0x000ea20000300800 */
[----:B------:R-:W2:Y:S01]  /*20a30*/  LDL.LU R27, [R1+0x20c] ;  /* 0x00020c00011b7983 */ /* 0x000ea20000300800 */
[----:B------:R-:W4:Y:S02]  /*20a40*/  LDL.LU R12, [R1+0x1f0] ;  /* 0x0001f000010c7983 */ /* 0x000f240000300800 */
[----:B------:R-:W4:Y:S02]  /*20a50*/  LDL.LU R13, [R1+0x1f4] ;  /* 0x0001f400010d7983 */ /* 0x000f240000300800 */
[----:B------:R-:W4:Y:S01]  /*20a60*/  LDL.LU R14, [R1+0x1f8] ;  /* 0x0001f800010e7983 */ /* 0x000f220000300800 */
[----:B------:R-:W4:Y:S01]  /*20a70*/  LDL.LU R15, [R1+0x1fc] ;  /* 0x0001fc00010f7983 */ /* 0x000f220000300800 */
[----:B0-----:R-:W-:-:S02]  /*20a80*/  IMAD.MOV.U32 R6, RZ, RZ, R3 ;  /* 0x000000ffff067224 */ /* 0x001fc400078e0003 */
[----:B------:R-:W-:-:S05]  /*20a90*/  IMAD.MOV.U32 R7, RZ, RZ, R2 ;  /* 0x000000ffff077224 */ /* 0x000fca00078e0002 */
[----:B------:R0:W-:Y:S01]  /*20aa0*/  STL.64 [R1+0xd10], R6 ;  /* 0x000d100601007387 */ /* 0x0001e20000100a00 */
[----:B------:R-:W2:Y:S02]  /*20ab0*/  LDL.LU R4, [R1+0x1e0] ;  /* 0x0001e00001047983 */ /* 0x000ea40000300800 */
[----:B------:R-:W2:Y:S01]  /*20ac0*/  LDL.LU R5, [R1+0x1e4] ;  /* 0x0001e40001057983 */ /* 0x000ea20000300800 */
[----:B0-----:R-:W2:Y:S01]  /*20ad0*/  LDL.LU R6, [R1+0x1e8] ;  /* 0x0001e80001067983 */ /* 0x001ea20000300800 */
[----:B------:R-:W2:Y:S01]  /*20ae0*/  LDL.LU R7, [R1+0x1ec] ;  /* 0x0001ec0001077983 */ /* 0x000ea20000300800 */
[C---:B---3--:R-:W-:Y:S11]  /*20af0*/  HMMA.16816.F32 R20, R16.reuse, R10, R20 ;  /* 0x0000000a1014723c */ /* 0x048ff60000001814 */
[----:B------:R-:W-:Y:S11]  /*20b00*/  @!UPT UIADD3 URZ, URZ, URZ, URZ ;  /* 0x0000003f3f3ff290 */ /* 0x000ff6000fffe03f */
[----:B------:R-:W-:Y:S01]  /*20b10*/  @!UPT UIADD3 URZ, URZ, URZ, URZ ;  /* 0x0000003f3f3ff290 */ /* 0x000fe2000fffe03f */
[----:B------:R-:W-:Y:S01]  /*20b20*/  STL.64 [R1+0x210], R20 ;  /* 0x0002101401007387 */ /* 0x000fe20000100a00 */
[----:B------:R0:W-:Y:S03]  /*20b30*/  STL.64 [R1+0x218], R22 ;  /* 0x0002181601007387 */ /* 0x0001e60000100a00 */
[----:B0-----:R-:W2:Y:S01]  /*20b40*/  LDL.LU.64 R22, [R1+0xd30] ;  /* 0x000d300001167983 */ /* 0x001ea20000300a00 */
[----:B------:R0:W-:Y:S02]  /*20b50*/  STL.64 [R1+0xcc0], R10 ;  /* 0x000cc00a01007387 */ /* 0x0001e40000100a00 */
        /* <DEDUP_REMOVED lines=8> */
[----:B------:R-:W3:Y:S02]  /*20be0*/  LDL.LU R10, [R1+0x1b8] ;  /* 0x0001b800010a7983 */ /* 0x000ee40000300800 */
[----:B------:R-:W3:Y:S01]  /*20bf0*/  LDL.LU R11, [R1+0x1bc] ;  /* 0x0001bc00010b7983 */ /* 0x000ee20000300800 */
[C---:B------:R-:W-:Y:S01]  /*20c00*/  HMMA.16816.F32 R24, R16.reuse, R22, R24 ;  /* 0x000000161018723c */ /* 0x040fe20000001818 */
        /* <DEDUP_REMOVED lines=12> */
[----:B------:R-:W-:Y:S01]  /*20cd0*/  STL.64 [R1+0x260], R24 ;  /* 0x0002601801007387 */ /* 0x000fe20000100a00 */
[----:B------:R0:W-:Y:S03]  /*20ce0*/  STL.64 [R1+0x268], R26 ;  /* 0x0002681a01007387 */ /* 0x0001e60000100a00 */
[----:B0-----:R-:W4:Y:S02]  /*20cf0*/  LDL.LU.64 R26, [R1+0xd28] ;  /* 0x000d2800011a7983 */ /* 0x001f240000300a00 */
[----:B----4-:R-:W-:Y:S02]  /*20d00*/  HMMA.16816.F32 R16, R16, R26, R12 ;  /* 0x0000001a1010723c */ /* 0x010fe4000000180c */
[----:B------:R-:W3:Y:S01]  /*20d10*/  LDL.LU.64 R14, [R1+0xd20] ;  /* 0x000d2000010e7983 */ /* 0x000ee20000300a00 */
[----:B------:R-:W3:Y:S11]  /*20d20*/  LDL.LU.64 R12, [R1+0xd18] ;  /* 0x000d1800010c7983 */ /* 0x000ef60000300a00 */
[----:B------:R-:W-:Y:S09]  /*20d30*/  @!UPT UIADD3 URZ, URZ, URZ, URZ ;  /* 0x0000003f3f3ff290 */ /* 0x000ff2000fffe03f */
[----:B------:R-:W-:Y:S01]  /*20d40*/  STL.64 [R1+0x250], R16 ;  /* 0x0002501001007387 */ /* 0x000fe20000100a00 */
[----:B------:R0:W-:Y:S03]  /*20d50*/  STL.64 [R1+0x258], R18 ;  /* 0x0002581201007387 */ /* 0x0001e60000100a00 */
[----:B0-----:R-:W3:Y:S02]  /*20d60*/  LDL.LU.64 R18, [R1+0x68] ;  /* 0x0000680001127983 */ /* 0x001ee40000300a00 */
[C---:B---3--:R-:W-:Y:S11]  /*20d70*/  HMMA.16816.F32 R4, R12.reuse, R18, R4 ;  /* 0x000000120c04723c */ /* 0x048ff60000001804 */
[----:B------:R-:W-:Y:S11]  /*20d80*/  @!UPT UIADD3 URZ, URZ, URZ, URZ ;  /* 0x0000003f3f3ff290 */ /* 0x000ff6000fffe03f */
[----:B------:R-:W-:Y:S01]  /*20d90*/  @!UPT UIADD3 URZ, URZ, URZ, URZ ;  /* 0x0000003f3f3ff290 */ /* 0x000fe2000fffe03f */
        /* <DEDUP_REMOVED lines=32> */
[----:B------:R-:W2:Y:S01]  /*20fa0*/  LDL.LU.64 R6, [R1+0xca8] ;  /* 0x000ca80001067983 */ /* 0x000ea20000300a00 */
[----:B------:R-:W2:Y:S11]  /*20fb0*/  LDL.LU.64 R4, [R1+0xca0] ;  /* 0x000ca00001047983 */ /* 0x000eb60000300a00 */
[----:B------:R-:W-:Y:S10]  /*20fc0*/  @!UPT UIADD3 URZ, URZ, URZ, URZ ;  /* 0x0000003f3f3ff290 */ /* 0x000ff4000fffe03f */
[----:B------:R-:W-:Y:S01]  /*20fd0*/  STL.64 [R1+0x190], R8 ;  /* 0x0001900801007387 */ /* 0x000fe20000100a00 */
[----:B------:R0:W-:Y:S03]  /*20fe0*/  STL.64 [R1+0x198], R10 ;  /* 0x0001980a01007387 */ /* 0x0001e60000100a00 */
[----:B0-----:R-:W3:Y:S01]  /*20ff0*/  LDL.LU.64 R10, [R1+0xc98] ;  /* 0x000c9800010a7983 */ /* 0x001ee20000300a00 */
        /* <DEDUP_REMOVED lines=8> */
[----:B---3--:R-:W-:Y:S01]  /*21080*/  HMMA.16816.F32 R12, R12, R26, R8 ;  /* 0x0000001a0c0c723c */ /* 0x008fe20000001808 */
[----:B------:R-:W2:Y:S01]  /*21090*/  LDL.LU.64 R10, [R1+0xc78] ;  /* 0x000c7800010a7983 */ /* 0x000ea20000300a00 */
[----:B------:R-:W2:Y:S02]  /*210a0*/  LDL.LU.64 R8, [R1+0xc70] ;  /* 0x000c700001087983 */ /* 0x000ea40000300a00 */
[----:B------:R-:W-:Y:S02]  /*210b0*/  STL.64 [R1+0xc20], R26 ;  /* 0x000c201a01007387 */ /* 0x000fe40000100a00 */
[----:B------:R-:W-:-:S02]  /*210c0*/  IMAD.MOV.U32 R21, RZ, RZ, R18 ;  /* 0x000000ffff157224 */ /* 0x000fc400078e0012 */
[----:B------:R-:W-:Y:S11]  /*210d0*/  IMAD.MOV.U32 R20, RZ, RZ, R19 ;  /* 0x000000ffff147224 */ /* 0x000ff600078e0013 */
[----:B------:R-:W-:Y:S04]  /*210e0*/  @!UPT UIADD3 URZ, URZ, URZ, URZ ;  /* 0x0000003f3f3ff290 */ /* 0x000fe8000fffe03f */
[----:B------:R0:W-:Y:S01]  /*210f0*/  STL.64 [R1+0x200], R12 ;  /* 0x0002000c01007387 */ /* 0x0001e20000100a00 */
[----:B------:R-:W-:Y:S01]  /*21100*/  STL.64 [R1+0x208], R14 ;  /* 0x0002080e01007387 */ /* 0x000fe20000100a00 */
[----:B--2---:R-:W-:Y:S11]  /*21110*/  HMMA.16816.F32 R4, R8, R18, R4 ;  /* 0x000000120804723c */ /* 0x004ff60000001804 */
[----:B------:R-:W-:Y:S11]  /*21120*/  @!UPT UIADD3 URZ, URZ, URZ, URZ ;  /* 0x0000003f3f3ff290 */ /* 0x000ff6000fffe03f */
[----:B------:R-:W-:Y:S01]  /*21130*/  @!UPT UIADD3 URZ, URZ, URZ, URZ ;  /* 0x0000003f3f3ff290 */ /* 0x000fe2000fffe03f */
[----:B------:R1:W-:Y:S01]  /*21140*/  STL.64 [R1+0x2d0], R4 ;  /* 0x0002d00401007387 */ /* 0x0003e20000100a00 */
[----:B------:R2:W-:Y:S02]  /*21150*/  STL.64 [R1+0x2d8], R6 ;  /* 0x0002d80601007387 */ /* 0x0005e40000100a00 */
[----:B------:R-:W-:Y:S02]  /*21160*/  STL.64 [R1+0xc18], R22 ;  /* 0x000c181601007387 */ /* 0x000fe40000100a00 */
[----:B0-----:R-:W-:Y:S01]  /*21170*/  IMAD.MOV.U32 R12, RZ, RZ, R4 ;  /* 0x000000ffff0c7224 */ /* 0x001fe200078e0004 */
[----:B------:R-:W-:Y:S01]  /*21180*/  STL.64 [R1+0xc10], R20 ;  /* 0x000c101401007387 */ /* 0x000fe20000100a00 */
[----:B------:R-:W-:-:S03]  /*21190*/  IMAD.MOV.U32 R16, RZ, RZ, R6 ;  /* 0x000000ffff107224 */ /* 0x000fc600078e0006 */
        /* <DEDUP_REMOVED lines=14> */
[----:B-1----:R-:W2:Y:S02]  /*21280*/  LDL.LU R4, [R1+0x120] ;  /* 0x0001200001047983 */ /* 0x002ea40000300800 */
        /* <DEDUP_REMOVED lines=15> */
[----:B0-----:R-:W3:Y:S01]  /*21380*/  LDL.LU R24, [R1+0x110] ;  /* 0x0001100001187983 */ /* 0x001ee20000300800 */
[----:B------:R-:W3:Y:S02]  /*21390*/  LDL.LU R25, [R1+0x114] ;  /* 0x0001140001197983 */ /* 0x000ee40000300800 */
[----:B------:R-:W4:Y:S02]  /*213a0*/  LDL.LU R26, [R1+0x118] ;  /* 0x00011800011a7983 */ /* 0x000f240000300800 */
[----:B------:R-:W4:Y:S02]  /*213b0*/  LDL.LU R27, [R1+0x11c] ;  /* 0x00011c00011b7983 */ /* 0x000f240000300800 */
[----:B----4-:R0:W-:Y:S01]  /*213c0*/  STL.64 [R1+0xc58], R26 ;  /* 0x000c581a01007387 */ /* 0x0101e20000100a00 */
[----:B---3--:R-:W-:Y:S03]  /*213d0*/  STL.64 [R1+0xc50], R24 ;  /* 0x000c501801007387 */ /* 0x008fe60000100a00 */
[----:B0-----:R-:W3:Y:S01]  /*213e0*/  LDL.LU.64 R26, [R1+0x38] ;  /* 0x00003800011a7983 */ /* 0x001ee20000300a00 */
[----:B------:R-:W4:Y:S02]  /*213f0*/  LDL.LU.64 R22, [R1+0x18] ;  /* 0x0000180001167983 */ /* 0x000f240000300a00 */
[----:B------:R0:W-:Y:S02]  /*21400*/  STL [R1+0xa7c], R12 ;  /* 0x000a7c0c01007387 */ /* 0x0001e40000100800 */
[----:B0-----:R-:W2:Y:S01]  /*21410*/  LDL.LU R12, [R1+0x140] ;  /* 0x00014000010c7983 */ /* 0x001ea20000300800 */
[----:B------:R-:W2:Y:S02]  /*21420*/  LDL.LU R13, [R1+0x144] ;  /* 0x00014400010d7983 */ /* 0x000ea40000300800 */
[----:B------:R-:W2:Y:S02]  /*21430*/  LDL.LU R14, [R1+0x148] ;  /* 0x00014800010e7983 */ /* 0x000ea40000300800 */
[----:B------:R-:W2:Y:S01]  /*21440*/  LDL.LU R15, [R1+0x14c] ;  /* 0x00014c00010f7983 */ /* 0x000ea20000300800 */
[----:B------:R-:W-:Y:S01]  /*21450*/  STL [R1+0xa78], R16 ;  /* 0x000a781001007387 */ /* 0x000fe20000100800 */
[----:B------:R-:W2:Y:S02]  /*21460*/  LDL.LU.64 R18, [R1+0x58] ;  /* 0x0000580001127983 */ /* 0x000ea40000300a00 */
[----:B--2---:R-:W-:Y:S01]  /*21470*/  HMMA.16816.F32 R12, R8, R18, R12 ;  /* 0x00000012080c723c */ /* 0x004fe2000000180c */
[----:B------:R-:W-:-:S02]  /*21480*/  IMAD.MOV.U32 R3, RZ, RZ, R18 ;  /* 0x000000ffff037224 */ /* 0x000fc400078e0012 */
[----:B------:R-:W-:Y:S11]  /*21490*/  IMAD.MOV.U32 R2, RZ, RZ, R19 ;  /* 0x000000ffff027224 */ /* 0x000ff600078e0013 */
[----:B------:R-:W-:Y:S09]  /*214a0*/  @!UPT UIADD3 URZ, URZ, URZ, URZ ;  /* 0x0000003f3f3ff290 */ /* 0x000ff2000fffe03f */
[----:B------:R0:W-:Y:S01]  /*214b0*/  STL.64 [R1+0x270], R12 ;  /* 0x0002700c01007387 */ /* 0x0001e20000100a00 */
[----:B------:R-:W-:Y:S02]  /*214c0*/  IMAD.MOV.U32 R17, RZ, RZ, R14 ;  /* 0x000000ffff117224 */ /* 0x000fe400078e000e */
[----:B------:R-:W-:Y:S02]  /*214d0*/  STL.64 [R1+0x278], R14 ;  /* 0x0002780e01007387 */ /* 0x000fe40000100a00 */
[----:B0-----:R-:W-:-:S05]  /*214e0*/  IMAD.MOV.U32 R13, RZ, RZ, R12 ;  /* 0x000000ffff0d7224 */ /* 0x001fca00078e000c */
[----:B------:R0:W-:Y:S01]  /*214f0*/  STL [R1+0xa84], R13 ;  /* 0x000a840d01007387 */ /* 0x0001e20000100800 */
[----:B------:R-:W-:Y:S02]  /*21500*/  STL [R1+0xa80], R17 ;  /* 0x000a801101007387 */ /* 0x000fe40000100800 */
[----:B------:R-:W2:Y:S02]  /*21510*/  LDL.LU.64 R18, [R1+0x48] ;  /* 0x0000480001127983 */ /* 0x000ea40000300a00 */
[----:B--2---:R-:W-:Y:S01]  /*21520*/  HMMA.16816.F32 R4, R8, R18, R4 ;  /* 0x000000120804723c */ /* 0x004fe20000001804 */
[----:B0-----:R-:W-:Y:S11]  /*21530*/  IMAD.MOV.U32 R13, RZ, RZ, R18 ;  /* 0x000000ffff0d7224 */ /* 0x001ff600078e0012 */
[----:B------:R-:W-:Y:S11]  /*21540*/  @!UPT UIADD3 URZ, URZ, URZ, URZ ;  /* 0x0000003f3f3ff290 */ /* 0x000ff6000fffe03f */
[----:B------:R-:W-:Y:S01]  /*21550*/  STL.64 [R1+0x280], R4 ;  /* 0x0002800401007387 */ /* 0x000fe20000100a00 */
[----:B------:R-:W-:Y:S02]  /*21560*/  IMAD.MOV.U32 R18, RZ, RZ, R6 ;  /* 0x000000ffff127224 */ /* 0x000fe400078e0006 */
[----:B------:R0:W-:Y:S02]  /*21570*/  STL.64 [R1+0x288], R6 ;  /* 0x0002880601007387 */ /* 0x0001e40000100a00 */
[----:B------:R-:W-:Y:S01]  /*21580*/  IMAD.MOV.U32 R14, RZ, RZ, R4 ;  /* 0x000000ffff0e7224 */ /* 0x000fe200078e0004 */
[----:B0-----:R-:W2:Y:S01]  /*21590*/  LDL.LU.64 R6, [R1+0xc68] ;  /* 0x000c680001067983 */ /* 0x001ea20000300a00 */
[----:B------:R-:W2:Y:S03]  /*215a0*/  LDL.LU.64 R4, [R1+0xc60] ;  /* 0x000c600001047983 */ /* 0x000ea60000300a00 */
[----:B------:R0:W-:Y:S02]  /*215b0*/  STL [R1+0xa8c], R14 ;  /* 0x000a8c0e01007387 */ /* 0x0001e40000100800 */
[----:B------:R-:W-:Y:S02]  /*215c0*/  STL [R1+0xa88], R18 ;  /* 0x000a881201007387 */ /* 0x000fe40000100800 */
[----:B---3--:R-:W-:-:S02]  /*215d0*/  IMAD.MOV.U32 R16, RZ, RZ, R26 ;  /* 0x000000ffff107224 */ /* 0x008fc400078e001a */
[----:B------:R-:W-:Y:S02]  /*215e0*/  IMAD.MOV.U32 R12, RZ, RZ, R19 ;  /* 0x000000ffff0c7224 */ /* 0x000fe400078e0013 */
[----:B0-----:R-:W-:Y:S01]  /*215f0*/  IMAD.MOV.U32 R14, RZ, RZ, R27 ;  /* 0x000000ffff0e7224 */ /* 0x001fe200078e001b */
[----:B--2---:R-:W-:Y:S01]  /*21600*/  HMMA.16816.F32 R4, R8, R26, R4 ;  /* 0x0000001a0804723c */ /* 0x004fe20000001804 */
[----:B------:R-:W2:Y:S01]  /*21610*/  LDL.LU.64 R26, [R1+0xc58] ;  /* 0x000c5800011a7983 */ /* 0x000ea20000300a00 */
[----:B------:R-:W2:Y:S11]  /*21620*/  LDL.LU.64 R24, [R1+0xc50] ;  /* 0x000c500001187983 */ /* 0x000eb60000300a00 */
[----:B------:R-:W-:Y:S10]  /*21630*/  @!UPT UIADD3 URZ, URZ, URZ, URZ ;  /* 0x0000003f3f3ff290 */ /* 0x000ff4000fffe03f */
[----:B------:R-:W-:Y:S01]  /*21640*/  STL.64 [R1+0x290], R4 ;  /* 0x0002900401007387 */ /* 0x000fe20000100a00 */
[----:B------:R-:W-:Y:S02]  /*21650*/  IMAD.MOV.U32 R19, RZ, RZ, R6 ;  /* 0x000000ffff137224 */ /* 0x000fe400078e0006 */
[----:B------:R0:W-:Y:S02]  /*21660*/  STL.64 [R1+0x298], R6 ;  /* 0x0002980601007387 */ /* 0x0001e40000100a00 */
[----:B0-----:R-:W2:Y:S01]  /*21670*/  LDL.LU.64 R6, [R1+0xc48] ;  /* 0x000c480001067983 */ /* 0x001ea20000300a00 */
[----:B------:R-:W-:-:S05]  /*21680*/  IMAD.MOV.U32 R15, RZ, RZ, R4 ;  /* 0x000000ffff0f7224 */ /* 0x000fca00078e0004 */
[----:B------:R-:W-:Y:S01]  /*21690*/  STL [R1+0xa94], R15 ;  /* 0x000a940f01007387 */ /* 0x000fe20000100800 */
[----:B------:R-:W-:Y:S01]  /*216a0*/  STL [R1+0xa90], R19 ;  /* 0x000a901301007387 */ /* 0x000fe20000100800 */
[C---:B--2---:R-:W-:Y:S11]  /*216b0*/  HMMA.16816.F32 R24, R8.reuse, R6, R24 ;  /* 0x000000060818723c */ /* 0x044ff60000001818 */
[----:B------:R-:W-:Y:S11]  /*216c0*/  @!UPT UIADD3 URZ, URZ, URZ, URZ ;  /* 0x0000003f3f3ff290 */ /* 0x000ff6000fffe03f */
[----:B------:R-:W-:Y:S01]  /*216d0*/  @!UPT UIADD3 URZ, URZ, URZ, URZ ;  /* 0x0000003f3f3ff290 */ /* 0x000fe2000fffe03f */
[----:B------:R-:W-:Y:S01]  /*216e0*/  STL.64 [R1+0x1f0], R24 ;  /* 0x0001f01801007387 */ /* 0x000fe20000100a00 */
[----:B------:R0:W-:Y:S03]  /*216f0*/  STL.64 [R1+0x1f8], R26 ;  /* 0x0001f81a01007387 */ /* 0x0001e60000100a00 */
[----:B0-----:R-:W4:Y:S01]  /*21700*/  LDL.LU.64 R26, [R1+0xc40] ;  /* 0x000c4000011a7983 */ /* 0x001f220000300a00 */
[----:B------:R-:W4:Y:S02]  /*21710*/  LDL.LU.64 R24, [R1+0xc38] ;  /* 0x000c380001187983 */ /* 0x000f240000300a00 */
[----:B------:R-:W-:Y:S02]  /*21720*/  IMAD.MOV.U32 R17, RZ, RZ, R6 ;  /* 0x000000ffff117224 */ /* 0x000fe400078e0006 */
[----:B------:R-:W-:Y:S02]  /*21730*/  IMAD.MOV.U32 R15, RZ, RZ, R7 ;  /* 0x000000ffff0f7224 */ /* 0x000fe400078e0007 */
[----:B------:R-:W2:Y:S01]  /*21740*/  LDL.LU.64 R6, [R1+0xc30] ;  /* 0x000c300001067983 */ /* 0x000ea20000300a00 */
[----:B------:R-:W2:Y:S02]  /*21750*/  LDL.LU.64 R4, [R1+0xc28] ;  /* 0x000c280001047983 */ /* 0x000ea40000300a00 */
[----:B------:R0:W-:Y:S02]  /*21760*/  STL.64 [R1+0xbe8], R16 ;  /* 0x000be81001007387 */ /* 0x0001e40000100a00 */
[----:B0-----:R-:W3:Y:S01]  /*21770*/  LDL.LU R16, [R1+0xd0] ;  /* 0x0000d00001107983 */ /* 0x001ee20000300800 */
[----:B------:R-:W3:Y:S02]  /*21780*/  LDL.LU R17, [R1+0xd4] ;  /* 0x0000d40001117983 */ /* 0x000ee40000300800 */
[----:B------:R-:W3:Y:S02]  /*21790*/  LDL.LU R18, [R1+0xd8] ;  /* 0x0000d80001127983 */ /* 0x000ee40000300800 */
[----:B------:R-:W3:Y:S01]  /*217a0*/  LDL.LU R19, [R1+0xdc] ;  /* 0x0000dc0001137983 */ /* 0x000ee20000300800 */
[C---:B----4-:R-:W-:Y:S11]  /*217b0*/  HMMA.16816.F32 R24, R8.reuse, R22, R24 ;  /* 0x000000160818723c */ /* 0x050ff60000001818 */
[----:B------:R-:W-:Y:S11]  /*217c0*/  @!UPT UIADD3 URZ, URZ, URZ, URZ ;  /* 0x0000003f3f3ff290 */ /* 0x000ff6000fffe03f */
[----:B------:R-:W-:Y:S01]  /*217d0*/  @!UPT UIADD3 URZ, URZ, URZ, URZ ;  /* 0x0000003f3f3ff290 */ /* 0x000fe2000fffe03f */
[----:B------:R0:W-:Y:S01]  /*217e0*/  STL.64 [R1+0x1e0], R24 ;  /* 0x0001e01801007387 */ /* 0x0001e20000100a00 */
[----:B------:R1:W-:Y:S02]  /*217f0*/  STL.64 [R1+0x1e8], R26 ;  /* 0x0001e81a01007387 */ /* 0x0003e40000100a00 */
[----:B0-----:R-:W-:Y:S01]  /*21800*/  IMAD.MOV.U32 R25, RZ, RZ, R22 ;  /* 0x000000ffff197224 */ /* 0x001fe200078e0016 */
[----:B-1----:R-:W4:Y:S01]  /*21810*/  LDL.LU.64 R26, [R1+0xc20] ;  /* 0x000c2000011a7983 */ /* 0x002f220000300a00 */
[----:B------:R-:W-:Y:S02]  /*21820*/  IMAD.MOV.U32 R24, RZ, RZ, R23 ;  /* 0x000000ffff187224 */ /* 0x000fe400078e0017 */
[----:B------:R-:W2:Y:S02]  /*21830*/  LDL.LU.64 R22, [R1+0xc18] ;  /* 0x000c180001167983 */ /* 0x000ea40000300a00 */
[----:B------:R-:W3:Y:S01]  /*21840*/  LDL.LU.64 R20, [R1+0xc10] ;  /* 0x000c100001147983 */ /* 0x000ee20000300a00 */
[C---:B--2---:R-:W-:Y:S11]  /*21850*/  HMMA.16816.F32 R4, R8.reuse, R22, R4 ;  /* 0x000000160804723c */ /* 0x044ff60000001804 */
[----:B------:R-:W-:Y:S11]  /*21860*/  @!UPT UIADD3 URZ, URZ, URZ, URZ ;  /* 0x0000003f3f3ff290 */ /* 0x000ff6000fffe03f */
[----:B------:R-:W-:Y:S01]  /*21870*/  @!UPT UIADD3 URZ, URZ, URZ, URZ ;  /* 0x0000003f3f3ff290 */ /* 0x000fe2000fffe03f */
[----:B------:R-:W-:Y:S01]  /*21880*/  STL.64 [R1+0x1d0], R4 ;  /* 0x0001d00401007387 */ /* 0x000fe20000100a00 */
[----:B------:R0:W-:Y:S03]  /*21890*/  STL.64 [R1+0x1d8], R6 ;  /* 0x0001d80601007387 */ /* 0x0001e60000100a00 */
[----:B0-----:R-:W4:Y:S01]  /*218a0*/  LDL.LU.64 R6, [R1+0xc08] ;  /* 0x000c080001067983 */ /* 0x001f220000300a00 */
[----:B------:R-:W4:Y:S02]  /*218b0*/  LDL.LU.64 R4, [R1+0xc00] ;  /* 0x000c000001047983 */ /* 0x000f240000300a00 */
[----:B------:R0:W-:Y:S01]  /*218c0*/  STL.64 [R1+0xb68], R22 ;  /* 0x000b681601007387 */ /* 0x0001e20000100a00 */
[----:B----4-:R-:W-:Y:S01]  /*218d0*/  HMMA.16816.F32 R8, R8, R26, R4 ;  /* 0x0000001a0808723c */ /* 0x010fe20000001804 */
[----:B------:R-:W2:Y:S01]  /*218e0*/  LDL.LU.64 R6, [R1+0xbf8] ;  /* 0x000bf80001067983 */ /* 0x000ea20000300a00 */
[----:B------:R-:W2:Y:S02]  /*218f0*/  LDL.LU.64 R4, [R1+0xbf0] ;  /* 0x000bf00001047983 */ /* 0x000ea40000300a00 */
[----:B0-----:R-:W-:-:S02]  /*21900*/  IMAD.MOV.U32 R22, RZ, RZ, R25 ;  /* 0x000000ffff167224 */ /* 0x001fc400078e0019 */
[----:B------:R-:W-:Y:S11]  /*21910*/  IMAD.MOV.U32 R23, RZ, RZ, R24 ;  /* 0x000000ffff177224 */ /* 0x000ff600078e0018 */
[----:B------:R-:W-:Y:S06]  /*21920*/  @!UPT UIADD3 URZ, URZ, URZ, URZ ;  /* 0x0000003f3f3ff290 */ /* 0x000fec000fffe03f */
[----:B------:R-:W-:Y:S01]  /*21930*/  STL.64 [R1+0x1b0], R8 ;  /* 0x0001b00801007387 */ /* 0x000fe20000100a00 */
[----:B------:R0:W-:Y:S02]  /*21940*/  STL.64 [R1+0x1b8], R10 ;  /* 0x0001b80a01007387 */ /* 0x0001e40000100a00 */
[----:B------:R3:W-:Y:S01]  /*21950*/  STL.64 [R1+0xb80], R22 ;  /* 0x000b801601007387 */ /* 0x0007e20000100a00 */
[----:B0-----:R-:W4:Y:S01]  /*21960*/  LDL.LU R10, [R1+0x438] ;  /* 0x00043800010a7983 */ /* 0x001f220000300800 */
[----:B---3--:R-:W-:Y:S02]  /*21970*/  IMAD.MOV.U32 R22, RZ, RZ, R21 ;  /* 0x000000ffff167224 */ /* 0x008fe400078e0015 */
[----:B------:R-:W-:-:S07]  /*21980*/  IMAD.MOV.U32 R23, RZ, RZ, R20 ;  /* 0x000000ffff177224 */ /* 0x000fce00078e0014 */
[----:B--2---:R-:W-:Y:S01]  /*21990*/  HMMA.16816.F32 R20, R4, R22, R16 ;  /* 0x000000160414723c */ /* 0x004fe20000001810 */
[----:B------:R-:W2:Y:S11]  /*219a0*/  LDL.LU.64 R16, [R1+0xbe8] ;  /* 0x000be80001107983 */ /* 0x000eb60000300a00 */
[----:B------:R-:W-:Y:S11]  /*219b0*/  @!UPT UIADD3 URZ, URZ, URZ, URZ ;  /* 0x0000003f3f3ff290 */ /* 0x000ff6000fffe03f */
[----:B------:R-:W-:Y:S01]  /*219c0*/  STL.64 [R1+0x2a0], R20 ;  /* 0x0002a01401007387 */ /* 0x000fe20000100a00 */
[----:B------:R0:W-:Y:S02]  /*219d0*/  STL.64 [R1+0x2a8], R22 ;  /* 0x0002a81601007387 */ /* 0x0001e40000100a00 */
[----:B------:R-:W-:Y:S02]  /*219e0*/  IMAD.MOV.U32 R24, RZ, RZ, R22 ;  /* 0x000000ffff187224 */ /* 0x000fe400078e0016 */
[----:B0-----:R-:W-:Y:S02]  /*219f0*/  IMAD.MOV.U32 R23, RZ, RZ, R15 ;  /* 0x000000ffff177224 */ /* 0x001fe400078e000f */
[----:B--2---:R-:W-:-:S05]  /*21a00*/  IMAD.MOV.U32 R22, RZ, RZ, R17 ;  /* 0x000000ffff167224 */ /* 0x004fca00078e0011 */
[----:B------:R0:W-:Y:S02]  /*21a10*/  STL.64 [R1+0xb98], R22 ;  /* 0x000b981601007387 */ /* 0x0001e40000100a00 */
[----:B0-----:R-:W-:Y:S02]  /*21a20*/  IMAD.MOV.U32 R22, RZ, RZ, R16 ;  /* 0x000000ffff167224 */ /* 0x001fe400078e0010 */
[----:B------:R-:W-:-:S05]  /*21a30*/  IMAD.MOV.U32 R23, RZ, RZ, R14 ;  /* 0x000000ffff177224 */ /* 0x000fca00078e000e */
[----:B------:R0:W-:Y:S02]  /*21a40*/  STL.64 [R1+0xbb0], R22 ;  /* 0x000bb01601007387 */ /* 0x0001e40000100a00 */
[----:B0-----:R-:W-:Y:S02]  /*21a50*/  IMAD.MOV.U32 R22, RZ, RZ, R13 ;  /* 0x000000ffff167224 */ /* 0x001fe400078e000d */
[----:B------:R-:W-:-:S05]  /*21a60*/  IMAD.MOV.U32 R23, RZ, RZ, R12 ;  /* 0x000000ffff177224 */ /* 0x000fca00078e000c */
[----:B------:R-:W-:Y:S01]  /*21a70*/  STL.64 [R1+0xbc8], R22 ;  /* 0x000bc81601007387 */ /* 0x000fe20000100a00 */
[----:B------:R-:W4:Y:S03]  /*21a80*/  LDL.LU R11, [R1+0x3a8] ;  /* 0x0003a800010b7983 */ /* 0x000f260000300800 */
[----:B----4-:R-:W-:Y:S01]  /*21a90*/  STL.64 [R1+0xbd0], R10 ;  /* 0x000bd00a01007387 */ /* 0x010fe20000100a00 */
[----:B------:R-:W2:Y:S02]  /*21aa0*/  LDL.LU R19, [R1+0x830] ;  /* 0x0008300001137983 */ /* 0x000ea40000300800 */
[----:B------:R-:W3:Y:S02]  /*21ab0*/  LDL.LU R15, [R1+0x828] ;  /* 0x00082800010f7983 */ /* 0x000ee40000300800 */
[----:B------:R-:W2:Y:S01]  /*21ac0*/  LDL.LU R18, [R1+0x820] ;  /* 0x0008200001127983 */ /* 0x000ea20000300800 */
[----:B------:R-:W4:Y:S01]  /*21ad0*/  LDL.LU R14, [R1+0x818] ;  /* 0x00081800010e7983 */ /* 0x000f220000300800 */
[----:B------:R-:W3:Y:S02]  /*21ae0*/  LDL.LU R17, [R1+0x810] ;  /* 0x0008100001117983 */ /* 0x000ee40000300800 */
[----:B------:R-:W3:Y:S02]  /*21af0*/  LDL.LU R13, [R1+0x3a4] ;  /* 0x0003a400010d7983 */ /* 0x000ee40000300800 */
[----:B------:R-:W3:Y:S01]  /*21b00*/  LDL.LU R16, [R1+0x808] ;  /* 0x0008080001107983 */ /* 0x000ee20000300800 */
[----:B--2---:R-:W-:Y:S04]  /*21b10*/  STL.64 [R1+0xb60], R18 ;  /* 0x000b601201007387 */ /* 0x004fe80000100a00 */
[----:B---3--:R0:W-:Y:S04]  /*21b20*/  STL.64 [R1+0xb58], R16 ;  /* 0x000b581001007387 */ /* 0x0081e80000100a00 */
[----:B0-----:R-:W2:Y:S01]  /*21b30*/  LDL.LU R16, [R1+0x70] ;  /* 0x0000700001107983 */ /* 0x001ea20000300800 */
[----:B------:R-:W2:Y:S02]  /*21b40*/  LDL.LU R17, [R1+0x74] ;  /* 0x0000740001117983 */ /* 0x000ea40000300800 */
[----:B------:R-:W3:Y:S02]  /*21b50*/  LDL.LU R18, [R1+0x78] ;  /* 0x0000780001127983 */ /* 0x000ee40000300800 */
[----:B------:R-:W-:-:S02]  /*21b60*/  IMAD.MOV.U32 R19, RZ, RZ, R0 ;  /* 0x000000ffff137224 */ /* 0x000fc400078e0000 */
[----:B------:R-:W4:Y:S01]  /*21b70*/  LDL.LU R0, [R1+0xbe0] ;  /* 0x000be00001007983 */ /* 0x000f220000300800 */
[----:B------:R-:W4:Y:S02]  /*21b80*/  LDL.LU R8, [R1+0xc0] ;  /* 0x0000c00001087983 */ /* 0x000f240000300800 */
[----:B------:R-:W4:Y:S02]  /*21b90*/  LDL.LU R9, [R1+0xc4] ;  /* 0x0000c40001097983 */ /* 0x000f240000300800 */
[----:B------:R-:W4:Y:S01]  /*21ba0*/  LDL.LU R10, [R1+0xc8] ;  /* 0x0000c800010a7983 */ /* 0x000f220000300800 */
[----:B------:R-:W4:Y:S04]  /*21bb0*/  LDL.LU R11, [R1+0xcc] ;  /* 0x0000cc00010b7983 */ /* 0x000f280000300800 */
        /* <DEDUP_REMOVED lines=11> */
[----:B----4-:R-:W-:-:S02]  /*21c70*/  IMAD.MOV.U32 R19, RZ, RZ, R0 ;  /* 0x000000ffff137224 */ /* 0x010fc400078e0000 */
[----:B------:R-:W4:Y:S01]  /*21c80*/  LDL.LU R0, [R1+0xbdc] ;  /* 0x000bdc0001007983 */ /* 0x000f220000300800 */
[----:B------:R-:W-:Y:S02]  /*21c90*/  IMAD.MOV.U32 R22, RZ, RZ, R3 ;  /* 0x000000ffff167224 */ /* 0x000fe400078e0003 */
[----:B------:R-:W-:Y:S01]  /*21ca0*/  IMAD.MOV.U32 R23, RZ, RZ, R2 ;  /* 0x000000ffff177224 */ /* 0x000fe200078e0002 */
[----:B---3--:R-:W-:Y:S01]  /*21cb0*/  STL.64 [R1+0xba8], R18 ;  /* 0x000ba81201007387 */ /* 0x008fe20000100a00 */
[----:B--2---:R0:W-:Y:S03]  /*21cc0*/  STL.64 [R1+0xba0], R16 ;  /* 0x000ba01001007387 */ /* 0x0041e60000100a00 */
[----:B0-----:R-:W2:Y:S01]  /*21cd0*/  LDL.LU R16, [R1+0xa0] ;  /* 0x0000a00001107983 */ /* 0x001ea20000300800 */
[----:B------:R-:W2:Y:S02]  /*21ce0*/  LDL.LU R17, [R1+0xa4] ;  /* 0x0000a40001117983 */ /* 0x000ea40000300800 */
[----:B------:R-:W3:Y:S02]  /*21cf0*/  LDL.LU R18, [R1+0xa8] ;  /* 0x0000a80001127983 */ /* 0x000ee40000300800 */
[----:B------:R-:W3:Y:S01]  /*21d00*/  LDL.LU R19, [R1+0xac] ;  /* 0x0000ac0001137983 */ /* 0x000ee20000300800 */
[----:B------:R-:W-:Y:S11]  /*21d10*/  HMMA.16816.F32 R20, R4, R22, R8 ;  /* 0x000000160414723c */ /* 0x000ff60000001808 */
[----:B------:R-:W-:Y:S11]  /*21d20*/  @!UPT UIADD3 URZ, URZ, URZ, URZ ;  /* 0x0000003f3f3ff290 */ /* 0x000ff6000fffe03f */
[----:B------:R-:W-:Y:S02]  /*21d30*/  @!UPT UIADD3 URZ, URZ, URZ, URZ ;  /* 0x0000003f3f3ff290 */ /* 0x000fe4000fffe03f */
[----:B------:R-:W-:Y:S01]  /*21d40*/  IMAD.MOV.U32 R25, RZ, RZ, R22 ;  /* 0x000000ffff197224 */ /* 0x000fe200078e0016 */
[----:B---3--:R-:W-:Y:S01]  /*21d50*/  STL.64 [R1+0xbc0], R18 ;  /* 0x000bc01201007387 */ /* 0x008fe20000100a00 */
[----:B--2---:R0:W-:Y:S03]  /*21d60*/  STL.64 [R1+0xbb8], R16 ;  /* 0x000bb81001007387 */ /* 0x0041e60000100a00 */
[----:B0-----:R-:W2:Y:S01]  /*21d70*/  LDL.LU R16, [R1+0xb0] ;  /* 0x0000b00001107983 */ /* 0x001ea20000300800 */
[----:B------:R-:W2:Y:S02]  /*21d80*/  LDL.LU R17, [R1+0xb4] ;  /* 0x0000b40001117983 */ /* 0x000ea40000300800 */
[----:B------:R-:W2:Y:S02]  /*21d90*/  LDL.LU R18, [R1+0xb8] ;  /* 0x0000b80001127983 */ /* 0x000ea40000300800 */
[----:B----4-:R-:W-:-:S02]  /*21da0*/  IMAD.MOV.U32 R19, RZ, RZ, R0 ;  /* 0x000000ffff137224 */ /* 0x010fc400078e0000 */
[----:B------:R-:W3:Y:S01]  /*21db0*/  LDL.LU R0, [R1+0xbd8] ;  /* 0x000bd80001007983 */ /* 0x000ee20000300800 */
[----:B------:R-:W4:Y:S02]  /*21dc0*/  LDL.LU R12, [R1+0x82c] ;  /* 0x00082c00010c7983 */ /* 0x000f240000300800 */
[----:B------:R-:W2:Y:S02]  /*21dd0*/  LDL.LU R29, [R1+0x800] ;  /* 0x00080000011d7983 */ /* 0x000ea40000300800 */
[----:B------:R-:W2:Y:S01]  /*21de0*/  LDL.LU R28, [R1+0x824] ;  /* 0x00082400011c7983 */ /* 0x000ea20000300800 */
[----:B------:R-:W2:Y:S01]  /*21df0*/  LDL.LU R3, [R1+0x7f8] ;  /* 0x0007f80001037983 */ /* 0x000ea20000300800 */
[----:B------:R-:W2:Y:S02]  /*21e00*/  LDL.LU R2, [R1+0x81c] ;  /* 0x00081c0001027983 */ /* 0x000ea40000300800 */
[----:B------:R-:W-:Y:S02]  /*21e10*/  STL [R1+0xa98], R24 ;  /* 0x000a981801007387 */ /* 0x000fe40000100800 */
[----:B------:R-:W2:Y:S01]  /*21e20*/  LDL.LU.64 R10, [R1+0xbd0] ;  /* 0x000bd000010a7983 */ /* 0x000ea20000300a00 */
[----:B------:R-:W-:Y:S01]  /*21e30*/  STL.64 [R1+0x1c0], R20 ;  /* 0x0001c01401007387 */ /* 0x000fe20000100a00 */
[----:B------:R0:W-:Y:S03]  /*21e40*/  STL.64 [R1+0x1c8], R22 ;  /* 0x0001c81601007387 */ /* 0x0001e60000100a00 */
[----:B0-----:R-:W2:Y:S01]  /*21e50*/  LDL.LU.64 R22, [R1+0xbc8] ;  /* 0x000bc80001167983 */ /* 0x001ea20000300a00 */
[----:B------:R-:W3:Y:S02]  /*21e60*/  LDL R9, [R1+0xa34] ;  /* 0x000a340001097983 */ /* 0x000ee40000100800 */
        /* <DEDUP_REMOVED lines=31> */
[----:B------:R-:W4:Y:S11]  /*22060*/  LDL.LU.64 R16, [R1+0xb58] ;  /* 0x000b580001107983 */ /* 0x000f360000300a00 */
[----:B------:R-:W-:Y:S09]  /*22070*/  @!UPT UIADD3 URZ, URZ, URZ, URZ ;  /* 0x0000003f3f3ff290 */ /* 0x000ff2000fffe03f */
[----:B------:R-:W-:Y:S01]  /*22080*/  STL.64 [R1+0x150], R20 ;  /* 0x0001501401007387 */ /* 0x000fe20000100a00 */
[----:B------:R0:W-:Y:S03]  /*22090*/  STL.64 [R1+0x158], R22 ;  /* 0x0001581601007387 */ /* 0x0001e60000100a00 */
[----:B0-----:R-:W4:Y:S01]  /*220a0*/  LDL.LU.64 R22, [R1+0xb50] ;  /* 0x000b500001167983 */ /* 0x001f220000300a00 */
[----:B------:R-:W4:Y:S02]  /*220b0*/  LDL.LU.64 R20, [R1+0xb48] ;  /* 0x000b480001147983 */ /* 0x000f240000300a00 */
[----:B------:R-:W-:-:S04]  /*220c0*/  IMAD.MOV.U32 R8, RZ, RZ, c[0x0][0x188] ;  /* 0x00006200ff087624 */ /* 0x000fc800078e00ff */
[----:B------:R-:W-:Y:S01]  /*220d0*/  IMAD.SHL.U32 R8, R8, 0x80, RZ ;  /* 0x0000008008087824 */ /* 0x000fe200078e00ff */
[----:B------:R-:W-:-:S03]  /*220e0*/  IADD3 R10, R10, 0x1, RZ ;  /* 0x000000010a0a7810 */ /* 0x000fc60007ffe0ff */
[----:B------:R-:W-:-:S05]  /*220f0*/  IMAD.SHL.U32 R8, R8, 0x2, RZ ;  /* 0x0000000208087824 */ /* 0x000fca00078e00ff */
[-C--:B------:R-:W-:Y:S02]  /*22100*/  IADD3 R11, P4, R11, R8.reuse, RZ ;  /* 0x000000080b0b7210 */ /* 0x080fe40007f9e0ff */
[-C--:B------:R-:W-:Y:S02]  /*22110*/  IADD3 R15, P6, R15, R8.reuse, RZ ;  /* 0x000000080f0f7210 */ /* 0x080fe40007fde0ff */
[-C--:B------:R-:W-:Y:S01]  /*22120*/  IADD3 R14, P2, R14, R8.reuse, RZ ;  /* 0x000000080e0e7210 */ /* 0x080fe20007f5e0ff */
[--C-:B---3--:R-:W-:Y:S02]  /*22130*/  IMAD.X R13, R13, 0x1, R0.reuse, P4 ;  /* 0x000000010d0d7824 */ /* 0x108fe400020e0600 */
[----:B------:R-:W-:Y:S01]  /*22140*/  IMAD.X R28, R28, 0x1, R0, P6 ;  /* 0x000000011c1c7824 */ /* 0x000fe200030e0600 */
[-C--:B------:R-:W-:Y:S02]  /*22150*/  IADD3 R3, P6, R3, R8.reuse, RZ ;  /* 0x0000000803037210 */ /* 0x080fe40007fde0ff */
[----:B--2---:R-:W-:-:S02]  /*22160*/  IADD3 R19, P5, R19, R8, RZ ;  /* 0x0000000813137210 */ /* 0x004fc40007fbe0ff */
[-C--:B------:R-:W-:Y:S02]  /*22170*/  IADD3 R18, P1, R18, R8.reuse, RZ ;  /* 0x0000000812127210 */ /* 0x080fe40007f3e0ff */
[-C--:B----4-:R-:W-:Y:S02]  /*22180*/  IADD3 R17, P3, R17, R8.reuse, RZ ;  /* 0x0000000811117210 */ /* 0x090fe40007f7e0ff */
[-C--:B------:R-:W-:Y:S01]  /*22190*/  IADD3 R16, P4, R16, R8.reuse, RZ ;  /* 0x0000000810107210 */ /* 0x080fe20007f9e0ff */
[----:B------:R-:W-:Y:S01]  /*221a0*/  HMMA.16816.F32 R20, R4, R26, R20 ;  /* 0x0000001a0414723c */ /* 0x000fe20000001814 */
[--C-:B------:R-:W-:Y:S01]  /*221b0*/  IMAD.X R12, R12, 0x1, R0.reuse, P5 ;  /* 0x000000010c0c7824 */ /* 0x100fe200028e0600 */
[----:B------:R-:W-:Y:S01]  /*221c0*/  IADD3 R29, P5, R29, R8, RZ ;  /* 0x000000081d1d7210 */ /* 0x000fe20007fbe0ff */
[----:B------:R-:W-:Y:S11]  /*221d0*/  IMAD.X R2, R2, 0x1, R0, P1 ;  /* 0x0000000102027824 */ /* 0x000ff600008e0600 */
[----:B------:R-:W-:Y:S10]  /*221e0*/  @!UPT UIADD3 URZ, URZ, URZ, URZ ;  /* 0x0000003f3f3ff290 */ /* 0x000ff4000fffe03f */
[----:B------:R-:W-:Y:S02]  /*221f0*/  IMAD.MOV.U32 R5, RZ, RZ, R23 ;  /* 0x000000ffff057224 */ /* 0x000fe400078e0017 */
[----:B------:R-:W-:Y:S01]  /*22200*/  IMAD.MOV.U32 R4, RZ, RZ, R22 ;  /* 0x000000ffff047224 */ /* 0x000fe200078e0016 */
[----:B------:R-:W-:Y:S01]  /*22210*/  STL.64 [R1+0xb0], R20 ;  /* 0x0000b01401007387 */ /* 0x000fe20000100a00 */
[----:B------:R-:W-:Y:S02]  /*22220*/  STL.64 [R1+0xb8], R22 ;  /* 0x0000b81601007387 */ /* 0x000fe40000100a00 */
[----:B------:R-:W-:Y:S02]  /*22230*/  STL [R1+0x438], R10 ;  /* 0x0004380a01007387 */ /* 0x000fe40000100800 */
[----:B------:R-:W-:Y:S01]  /*22240*/  STL [R1+0xaa4], R5 ;  /* 0x000aa40501007387 */ /* 0x000fe20000100800 */
[----:B------:R-:W-:Y:S01]  /*22250*/  STL [R1+0xaa0], R4 ;  /* 0x000aa00401007387 */ /* 0x000fe20000100800 */
[----:B------:R-:W-:Y:S02]  /*22260*/  STL [R1+0x3a8], R11 ;  /* 0x0003a80b01007387 */ /* 0x000fe40000100800 */
        /* <DEDUP_REMOVED lines=9> */
[----:B------:R0:W-:Y:S01]  /*22300*/  STL [R1+0xb44], R0 ;  /* 0x000b440001007387 */ /* 0x0001e20000100800 */
[----:B------:R-:W-:Y:S04]  /*22310*/  STL [R1+0x824], R28 ;  /* 0x0008241c01007387 */ /* 0x000fe80000100800 */
[----:B0-----:R-:W2:Y:S01]  /*22320*/  LDL.LU R0, [R1+0x7f0] ;  /* 0x0007f00001007983 */ /* 0x001ea20000300800 */
[----:B------:R-:W-:Y:S02]  /*22330*/  STL [R1+0x7f8], R3 ;  /* 0x0007f80301007387 */ /* 0x000fe40000100800 */
[----:B------:R-:W3:Y:S02]  /*22340*/  LDL.LU R4, [R1+0x7e0] ;  /* 0x0007e00001047983 */ /* 0x000ee40000300800 */
[----:B------:R-:W-:Y:S01]  /*22350*/  STL [R1+0x81c], R2 ;  /* 0x00081c0201007387 */ /* 0x000fe20000100800 */
[----:B---3--:R0:W-:Y:S04]  /*22360*/  STL [R1+0xb38], R4 ;  /* 0x000b380401007387 */ /* 0x0081e80000100800 */
[----:B0-----:R-:W3:Y:S04]  /*22370*/  LDL.LU R4, [R1+0x80c] ;  /* 0x00080c0001047983 */ /* 0x001ee80000300800 */
[----:B---3--:R0:W-:Y:S04]  /*22380*/  STL [R1+0xb3c], R4 ;  /* 0x000b3c0401007387 */ /* 0x0081e80000100800 */
[----:B0-----:R-:W3:Y:S01]  /*22390*/  LDL.LU R4, [R1+0x7e8] ;  /* 0x0007e80001047983 */ /* 0x001ee20000300800 */
[----:B------:R-:W-:-:S02]  /*223a0*/  ISETP.NE.U32.AND P0, PT, R10, R9, PT ;  /* 0x000000090a00720c */ /* 0x000fc40003f05070 */
[----:B--2---:R-:W-:Y:S01]  /*223b0*/  IADD3 R0, P1, R0, R8, RZ ;  /* 0x0000000800007210 */ /* 0x004fe20007f3e0ff */
[----:B---3--:R0:W-:Y:S04]  /*223c0*/  STL [R1+0xb40], R4 ;  /* 0x000b400401007387 */ /* 0x0081e80000100800 */
[----:B0-----:R-:W2:Y:S01]  /*223d0*/  LDL.LU R4, [R1+0x814] ;  /* 0x0008140001047983 */ /* 0x001ea20000300800 */
[----:B------:R-:W3:Y:S02]  /*223e0*/  LDL.LU R5, [R1+0x804] ;  /* 0x0008040001057983 */ /* 0x000ee40000300800 */
[----:B------:R-:W4:Y:S02]  /*223f0*/  LDL.LU R6, [R1+0x7d8] ;  /* 0x0007d80001067983 */ /* 0x000f240000300800 */
[----:B------:R-:W2:Y:S01]  /*22400*/  LDL.LU R7, [R1+0x7fc] ;  /* 0x0007fc0001077983 */ /* 0x000ea20000300800 */
[----:B------:R-:W2:Y:S01]  /*22410*/  LDL.LU R26, [R1+0x7d0] ;  /* 0x0007d000011a7983 */ /* 0x000ea20000300800 */
[----:B------:R-:W2:Y:S02]  /*22420*/  LDL.LU R27, [R1+0x7f4] ;  /* 0x0007f400011b7983 */ /* 0x000ea40000300800 */
[----:B------:R-:W2:Y:S02]  /*22430*/  LDL.LU R20, [R1+0x7c8] ;  /* 0x0007c80001147983 */ /* 0x000ea40000300800 */
        /* <DEDUP_REMOVED lines=20> */
[----:B------:R0:W-:Y:S02]  /*22580*/  STL [R1+0x7f0], R0 ;  /* 0x0007f00001007387 */ /* 0x0001e40000100800 */
[----:B0-----:R-:W2:Y:S02]  /*22590*/  LDL.LU R0, [R1+0xb44] ;  /* 0x000b440001007983 */ /* 0x001ea40000300800 */
[----:B--2---:R-:W-:-:S05]  /*225a0*/  IMAD.X R4, R4, 0x1, R0, P2 ;  /* 0x0000000104047824 */ /* 0x004fca00010e0600 */
[----:B------:R0:W-:Y:S04]  /*225b0*/  STL [R1+0x814], R4 ;  /* 0x0008140401007387 */ /* 0x0001e80000100800 */
[----:B0-----:R-:W2:Y:S02]  /*225c0*/  LDL.LU R4, [R1+0xb40] ;  /* 0x000b400001047983 */ /* 0x001ea40000300800 */
[----:B--2---:R-:W-:-:S05]  /*225d0*/  IADD3 R4, P2, R4, R8, RZ ;  /* 0x0000000804047210 */ /* 0x004fca0007f5e0ff */
[----:B------:R0:W-:Y:S04]  /*225e0*/  STL [R1+0x7e8], R4 ;  /* 0x0007e80401007387 */ /* 0x0001e80000100800 */
[----:B0-----:R-:W2:Y:S02]  /*225f0*/  LDL.LU R4, [R1+0xb3c] ;  /* 0x000b3c0001047983 */ /* 0x001ea40000300800 */
[----:B--2---:R-:W-:-:S05]  /*22600*/  IMAD.X R4, R4, 0x1, R0, P3 ;  /* 0x0000000104047824 */ /* 0x004fca00018e0600 */
[----:B------:R0:W-:Y:S04]  /*22610*/  STL [R1+0x80c], R4 ;  /* 0x00080c0401007387 */ /* 0x0001e80000100800 */
[----:B0-----:R-:W2:Y:S01]  /*22620*/  LDL.LU R4, [R1+0xb38] ;  /* 0x000b380001047983 */ /* 0x001ea20000300800 */
[--C-:B---3--:R-:W-:Y:S01]  /*22630*/  IMAD.X R5, R5, 0x1, R0.reuse, P4 ;  /* 0x0000000105057824 */ /* 0x108fe200020e0600 */
[-C--:B----4-:R-:W-:Y:S01]  /*22640*/  IADD3 R6, P4, R6, R8.reuse, RZ ;  /* 0x0000000806067210 */ /* 0x090fe20007f9e0ff */
[--C-:B------:R-:W-:Y:S01]  /*22650*/  IMAD.X R7, R7, 0x1, R0.reuse, P5 ;  /* 0x0000000107077824 */ /* 0x100fe200028e0600 */
[-C--:B------:R-:W-:Y:S01]  /*22660*/  IADD3 R26, P5, R26, R8.reuse, RZ ;  /* 0x000000081a1a7210 */ /* 0x080fe20007fbe0ff */
        /* <DEDUP_REMOVED lines=16> */
[----:B------:R-:W-:Y:S01]  /*22770*/  IMAD.X R3, R3, 0x1, R0, P4 ;  /* 0x0000000103037824 */ /* 0x000fe200020e0600 */
[----:B------:R-:W-:-:S02]  /*22780*/  IADD3 R2, P4, R2, R8, RZ ;  /* 0x0000000802027210 */ /* 0x000fc40007f9e0ff */
[----:B--2---:R-:W-:-:S05]  /*22790*/  IADD3 R4, P3, R4, R8, RZ ;  /* 0x0000000804047210 */ /* 0x004fca0007f7e0ff */
[----:B------:R-:W-:Y:S01]  /*227a0*/  STL [R1+0x7e0], R4 ;  /* 0x0007e00401007387 */ /* 0x000fe20000100800 */
[----:B------:R-:W-:Y:S02]  /*227b0*/  STL [R1+0x804], R5 ;  /* 0x0008040501007387 */ /* 0x000fe40000100800 */
[----:B------:R-:W-:Y:S02]  /*227c0*/  STL [R1+0x7d8], R6 ;  /* 0x0007d80601007387 */ /* 0x000fe40000100800 */
[----:B------:R-:W-:Y:S01]  /*227d0*/  STL [R1+0x7fc], R7 ;  /* 0x0007fc0701007387 */ /* 0x000fe20000100800 */
[----:B------:R-:W-:Y:S01]  /*227e0*/  STL [R1+0x7d0], R26 ;  /* 0x0007d01a01007387 */ /* 0x000fe20000100800 */
[----:B------:R-:W-:Y:S02]  /*227f0*/  STL [R1+0x7f4], R27 ;  /* 0x0007f41b01007387 */ /* 0x000fe40000100800 */
[----:B------:R-:W-:Y:S02]  /*22800*/  STL [R1+0x7c8], R20 ;  /* 0x0007c81401007387 */ /* 0x000fe40000100800 */
[--C-:B------:R-:W-:Y:S01]  /*22810*/  IMAD.X R24, R24, 0x1, R0.reuse, P3 ;  /* 0x0000000118187824 */ /* 0x100fe200018e0600 */
[----:B------:R-:W-:Y:S01]  /*22820*/  STL [R1+0x7ec], R21 ;  /* 0x0007ec1501007387 */ /* 0x000fe20000100800 */
[----:B------:R-:W-:Y:S01]  /*22830*/  IADD3 R9, P3, R9, R8, RZ ;  /* 0x0000000809097210 */ /* 0x000fe20007f7e0ff */
        /* <DEDUP_REMOVED lines=11> */
[----:B------:R-:W-:-:S02]  /*228f0*/  IMAD.X R29, R29, 0x1, R0, P3 ;  /* 0x000000011d1d7824 */ /* 0x000fc400018e0600 */
[----:B------:R-:W-:Y:S02]  /*22900*/  STL [R1+0x7bc], R17 ;  /* 0x0007bc1101007387 */ /* 0x000fe40000100800 */
[----:B------:R-:W-:Y:S01]  /*22910*/  STL [R1+0x790], R13 ;  /* 0x0007900d01007387 */ /* 0x000fe20000100800 */
[----:B------:R-:W-:Y:S01]  /*22920*/  IADD3 R28, P3, R28, R8, RZ ;  /* 0x000000081c1c7210 */ /* 0x000fe20007f7e0ff */
        /* <DEDUP_REMOVED lines=13> */
[----:B--2---:R-:W-:-:S03]  /*22a00*/  IMAD.X R8, R8, 0x1, R0, P5 ;  /* 0x0000000108087824 */ /* 0x004fc600028e0600 */
        /* <DEDUP_REMOVED lines=30> */
[----:B--2---:R-:W-:-:S05]  /*22bf0*/  IADD3 R4, P5, R4, R8, RZ ;  /* 0x0000000804047210 */ /* 0x004fca0007fbe0ff */
[----:B------:R0:W-:Y:S04]  /*22c00*/  STL [R1+0x770], R4 ;  /* 0x0007700401007387 */ /* 0x0001e80000100800 */
[----:B0-----:R-:W2:Y:S02]  /*22c10*/  LDL.LU R4, [R1+0xb30] ;  /* 0x000b300001047983 */ /* 0x001ea40000300800 */
[----:B--2---:R-:W-:-:S05]  /*22c20*/  IMAD.X R4, R4, 0x1, R0, P6 ;  /* 0x0000000104047824 */ /* 0x004fca00030e0600 */
[----:B------:R0:W-:Y:S04]  /*22c30*/  STL [R1+0x794], R4 ;  /* 0x0007940401007387 */ /* 0x0001e80000100800 */
[----:B0-----:R-:W2:Y:S02]  /*22c40*/  LDL.LU R4, [R1+0xb2c] ;  /* 0x000b2c0001047983 */ /* 0x001ea40000300800 */
[----:B--2---:R-:W-:-:S05]  /*22c50*/  IADD3 R4, P6, R4, R8, RZ ;  /* 0x0000000804047210 */ /* 0x004fca0007fde0ff */
[----:B------:R0:W-:Y:S04]  /*22c60*/  STL [R1+0x768], R4 ;  /* 0x0007680401007387 */ /* 0x0001e80000100800 */
[----:B0-----:R-:W2:Y:S01]  /*22c70*/  LDL.LU R4, [R1+0xb28] ;  /* 0x000b280001047983 */ /* 0x001ea20000300800 */
[--C-:B----4-:R-:W-:Y:S01]  /*22c80*/  IMAD.X R6, R6, 0x1, R0.reuse, P2 ;  /* 0x0000000106067824 */ /* 0x110fe200010e0600 */
        /* <DEDUP_REMOVED lines=18> */
[----:B------:R-:W-:Y:S01]  /*22db0*/  IADD3 R29, P6, R29, R8, RZ ;  /* 0x000000081d1d7210 */ /* 0x000fe20007fde0ff */
[----:B------:R-:W-:-:S02]  /*22dc0*/  IMAD.X R2, R2, 0x1, R0, P2 ;  /* 0x0000000102027824 */ /* 0x000fc400010e0600 */
[----:B--2---:R-:W-:Y:S01]  /*22dd0*/  IMAD.X R4, R4, 0x1, R0, P1 ;  /* 0x0000000104047824 */ /* 0x004fe200008e0600 */
[----:B---3--:R-:W-:-:S04]  /*22de0*/  IADD3 R5, P1, R5, R8, RZ ;  /* 0x0000000805057210 */ /* 0x008fc80007f3e0ff */
[----:B------:R-:W-:Y:S01]  /*22df0*/  STL [R1+0x78c], R4 ;  /* 0x00078c0401007387 */ /* 0x000fe20000100800 */
[----:B------:R-:W-:Y:S02]  /*22e00*/  STL [R1+0x760], R5 ;  /* 0x0007600501007387 */ /* 0x000fe40000100800 */
[----:B------:R-:W-:Y:S02]  /*22e10*/  STL [R1+0x784], R6 ;  /* 0x0007840601007387 */ /* 0x000fe40000100800 */
[----:B------:R-:W-:Y:S01]  /*22e20*/  STL [R1+0x758], R7 ;  /* 0x0007580701007387 */ /* 0x000fe20000100800 */
[----:B------:R-:W-:Y:S01]  /*22e30*/  STL [R1+0x77c], R26 ;  /* 0x00077c1a01007387 */ /* 0x000fe20000100800 */
[----:B------:R-:W-:Y:S02]  /*22e40*/  STL [R1+0x750], R27 ;  /* 0x0007501b01007387 */ /* 0x000fe40000100800 */
        /* <DEDUP_REMOVED lines=17> */
[----:B------:R-:W-:-:S02]  /*22f60*/  IMAD.X R28, R28, 0x1, R0, P1 ;  /* 0x000000011c1c7824 */ /* 0x000fc400008e0600 */
[----:B------:R-:W-:Y:S01]  /*22f70*/  STL [R1+0x710], R16 ;  /* 0x0007101001007387 */ /* 0x000fe20000100800 */
[-C--:B------:R-:W-:Y:S01]  /*22f80*/  IADD3 R3, P1, R3, R8.reuse, RZ ;  /* 0x0000000803037210 */ /* 0x080fe20007f3e0ff */
[----:B------:R-:W-:Y:S01]  /*22f90*/  STL [R1+0x734], R12 ;  /* 0x0007340c01007387 */ /* 0x000fe20000100800 */
[----:B------:R-:W-:Y:S02]  /*22fa0*/  STL [R1+0x708], R29 ;  /* 0x0007081d01007387 */ /* 0x000fe40000100800 */
[----:B------:R0:W-:Y:S02]  /*22fb0*/  STL [R1+0xb24], R0 ;  /* 0x000b240001007387 */ /* 0x0001e40000100800 */
[----:B------:R-:W-:Y:S01]  /*22fc0*/  STL [R1+0x72c], R28 ;  /* 0x00072c1c01007387 */ /* 0x000fe20000100800 */
        /* <DEDUP_REMOVED lines=8> */
[----:B--2---:R-:W-:-:S03]  /*23050*/  IADD3 R0, P2, R0, R8, RZ ;  /* 0x0000000800007210 */ /* 0x004fc60007f5e0ff */
        /* <DEDUP_REMOVED lines=557> */
[----:B------:R-:W-:Y:S01]  /*25330*/  IADD3 R18, P6, R18, UR8, RZ ;  /* 0x0000000812127c10 */ /* 0x000fe2000ffde0ff */
[--C-:B------:R-:W-:Y:S01]  /*25340*/  IMAD.X R14, R14, 0x1, R0.reuse, P1 ;  /* 0x000000010e0e7824 */ /* 0x100fe200008e0600 */
[----:B------:R-:W-:Y:S01]  /*25350*/  IADD3 R17, P1, R17, UR8, RZ ;  /* 0x0000000811117c10 */ /* 0x000fe2000ff3e0ff */
[--C-:B------:R-:W-:Y:S01]  /*25360*/  IMAD.X R13, R13, 0x1, R0.reuse, P2 ;  /* 0x000000010d0d7824 */ /* 0x100fe200010e0600 */
[----:B------:R-:W-:Y:S01]  /*25370*/  IADD3 R16, P2, R16, UR8, RZ ;  /* 0x0000000810107c10 */ /* 0x000fe2000ff5e0ff */
[--C-:B------:R-:W-:Y:S01]  /*25380*/  IMAD.X R12, R12, 0x1, R0.reuse, P3 ;  /* 0x000000010c0c7824 */ /* 0x100fe200018e0600 */
[----:B------:R-:W-:Y:S01]  /*25390*/  IADD3 R29, P3, R29, UR8, RZ ;  /* 0x000000081d1d7c10 */ /* 0x000fe2000ff7e0ff */
[----:B--2---:R-:W-:Y:S01]  /*253a0*/  IMAD.X R4, R4, 0x1, R0, P4 ;  /* 0x0000000104047824 */ /* 0x004fe200020e0600 */
[----:B---3--:R-:W-:-:S04]  /*253b0*/  IADD3 R5, P4, R5, R8, RZ ;  /* 0x0000000805057210 */ /* 0x008fc80007f9e0ff */
[----:B------:R0:W-:Y:S01]  /*253c0*/  STL [R1+0x4a4], R4 ;  /* 0x0004a40401007387 */ /* 0x0001e20000100800 */
        /* <DEDUP_REMOVED lines=25> */
[----:B0-----:R-:W2:Y:S02]  /*25560*/  LDL.LU R4, [R1+0xa00] ;  /* 0x000a000001047983 */ /* 0x001ea40000300800 */
[----:B------:R-:W-:Y:S01]  /*25570*/  IMAD.X R28, R28, 0x1, R0, P4 ;  /* 0x000000011c1c7824 */ /* 0x000fe200020e0600 */
[----:B------:R-:W-:-:S04]  /*25580*/  IADD3 R3, P4, R3, UR8, RZ ;  /* 0x0000000803037c10 */ /* 0x000fc8000ff9e0ff */
[----:B------:R-:W-:Y:S01]  /*25590*/  STL [R1+0x444], R28 ;  /* 0x0004441c01007387 */ /* 0x000fe20000100800 */
[----:B------:R-:W-:-:S03]  /*255a0*/  IMAD.X R2, R2, 0x1, R0, P5 ;  /* 0x0000000102027824 */ /* 0x000fc600028e0600 */
[----:B--2---:R0:W-:Y:S01]  /*255b0*/  STL [R1+0xac4], R4 ;  /* 0x000ac40401007387 */ /* 0x0041e20000100800 */
[----:B------:R1:W-:Y:S03]  /*255c0*/  STL [R1+0xa08], R3 ;  /* 0x000a080301007387 */ /* 0x0003e60000100800 */
[----:B0-----:R-:W2:Y:S01]  /*255d0*/  LDL.LU R4, [R1+0xa04] ;  /* 0x000a040001047983 */ /* 0x001ea20000300800 */
[----:B------:R0:W-:Y:S02]  /*255e0*/  STL [R1+0x43c], R2 ;  /* 0x00043c0201007387 */ /* 0x0001e40000100800 */
[----:B------:R-:W3:Y:S02]  /*255f0*/  LDL.LU R5, [R1+0x84c] ;  /* 0x00084c0001057983 */ /* 0x000ee40000300800 */
[----:B------:R-:W4:Y:S01]  /*25600*/  LDL.LU R6, [R1+0x9fc] ;  /* 0x0009fc0001067983 */ /* 0x000f220000300800 */
        /* <DEDUP_REMOVED lines=13> */
[----:B------:R-:W4:Y:S02]  /*256e0*/  LDL.LU R19, [R1+0x9c4] ;  /* 0x0009c40001137983 */ /* 0x000f240000300800 */
[----:B------:R-:W4:Y:S02]  /*256f0*/  LDL.LU R15, [R1+0x9e8] ;  /* 0x0009e800010f7983 */ /* 0x000f240000300800 */
[----:B------:R-:W4:Y:S01]  /*25700*/  LDL.LU R18, [R1+0x9bc] ;  /* 0x0009bc0001127983 */ /* 0x000f220000300800 */
[----:B------:R-:W4:Y:S01]  /*25710*/  LDL.LU R14, [R1+0x9e0] ;  /* 0x0009e000010e7983 */ /* 0x000f220000300800 */
[----:B------:R-:W4:Y:S02]  /*25720*/  LDL.LU R17, [R1+0x9b4] ;  /* 0x0009b40001117983 */ /* 0x000f240000300800 */
[----:B------:R-:W4:Y:S02]  /*25730*/  LDL.LU R13, [R1+0x9d8] ;  /* 0x0009d800010d7983 */ /* 0x000f240000300800 */
[----:B------:R-:W4:Y:S01]  /*25740*/  LDL.LU R16, [R1+0x9ac] ;  /* 0x0009ac0001107983 */ /* 0x000f220000300800 */
[----:B------:R-:W4:Y:S01]  /*25750*/  LDL.LU R12, [R1+0x9d0] ;  /* 0x0009d000010c7983 */ /* 0x000f220000300800 */
[----:B------:R-:W4:Y:S02]  /*25760*/  LDL.LU R29, [R1+0x9a4] ;  /* 0x0009a400011d7983 */ /* 0x000f240000300800 */
[----:B------:R-:W4:Y:S02]  /*25770*/  LDL.LU R28, [R1+0x9c8] ;  /* 0x0009c800011c7983 */ /* 0x000f240000300800 */
[----:B-1----:R-:W4:Y:S01]  /*25780*/  LDL.LU R3, [R1+0x99c] ;  /* 0x00099c0001037983 */ /* 0x002f220000300800 */
[----:B0-----:R-:W4:Y:S01]  /*25790*/  LDL.LU R2, [R1+0x9c0] ;  /* 0x0009c00001027983 */ /* 0x001f220000300800 */
[----:B------:R0:W-:Y:S03]  /*257a0*/  STL [R1+0xaa8], R0 ;  /* 0x000aa80001007387 */ /* 0x0001e60000100800 */
[----:B0-----:R-:W4:Y:S01]  /*257b0*/  LDL.LU R0, [R1+0x834] ;  /* 0x0008340001007983 */ /* 0x001f220000300800 */
[----:B--2---:R-:W-:-:S05]  /*257c0*/  IADD3 R4, P5, R4, UR8, RZ ;  /* 0x0000000804047c10 */ /* 0x004fca000ffbe0ff */
[----:B------:R0:W-:Y:S04]  /*257d0*/  STL [R1+0xa04], R4 ;  /* 0x000a040401007387 */ /* 0x0001e80000100800 */
[----:B0-----:R-:W2:Y:S01]  /*257e0*/  LDL.LU R4, [R1+0xac4] ;  /* 0x000ac40001047983 */ /* 0x001ea20000300800 */
[----:B---3--:R-:W-:Y:S01]  /*257f0*/  IADD3.X R5, R5, UR5, RZ, P1, !PT ;  /* 0x0000000505057c10 */ /* 0x008fe20008ffe4ff */
[----:B----4-:R-:W-:Y:S01]  /*25800*/  IADD3 R6, P1, R6, UR8, RZ ;  /* 0x0000000806067c10 */ /* 0x010fe2000ff3e0ff */
[----:B------:R-:W-:Y:S01]  /*25810*/  IADD3.X R7, R7, UR5, RZ, P2, !PT ;  /* 0x0000000507077c10 */ /* 0x000fe200097fe4ff */
[----:B------:R-:W-:Y:S01]  /*25820*/  IADD3 R26, P2, R26, UR8, RZ ;  /* 0x000000081a1a7c10 */ /* 0x000fe2000ff5e0ff */
[----:B------:R-:W-:Y:S01]  /*25830*/  IADD3.X R27, R27, UR5, RZ, P3, !PT ;  /* 0x000000051b1b7c10 */ /* 0x000fe20009ffe4ff */
[----:B------:R-:W-:Y:S01]  /*25840*/  IADD3 R20, P3, R20, UR8, RZ ;  /* 0x0000000814147c10 */ /* 0x000fe2000ff7e0ff */
[----:B------:R-:W-:Y:S01]  /*25850*/  IADD3.X R21, R21, UR5, RZ, P4, !PT ;  /* 0x0000000515157c10 */ /* 0x000fe2000a7fe4ff */
[----:B------:R-:W-:Y:S01]  /*25860*/  IADD3 R22, P4, R22, UR8, RZ ;  /* 0x0000000816167c10 */ /* 0x000fe2000ff9e0ff */
[----:B------:R-:W-:Y:S01]  /*25870*/  IADD3.X R23, R23, UR5, RZ, P5, !PT ;  /* 0x0000000517177c10 */ /* 0x000fe2000affe4ff */
[----:B------:R-:W-:Y:S01]  /*25880*/  IADD3 R25, P5, R25, UR8, RZ ;  /* 0x0000000819197c10 */ /* 0x000fe2000ffbe0ff */
[----:B------:R-:W-:-:S05]  /*25890*/  IADD3.X R0, R0, UR5, RZ, P6, !PT ;  /* 0x0000000500007c10 */ /* 0x000fca000b7fe4ff */
[----:B------:R0:W-:Y:S01]  /*258a0*/  STL [R1+0x834], R0 ;  /* 0x0008340001007387 */ /* 0x0001e20000100800 */
        /* <DEDUP_REMOVED lines=10> */
[----:B--2---:R-:W-:-:S05]  /*25950*/  IADD3 R4, P6, R4, UR8, RZ ;  /* 0x0000000804047c10 */ /* 0x004fca000ffde0ff */
[----:B------:R-:W-:Y:S01]  /*25960*/  STL [R1+0xa00], R4 ;  /* 0x000a000401007387 */ /* 0x000fe20000100800 */
[----:B------:R-:W-:Y:S02]  /*25970*/  STL [R1+0x84c], R5 ;  /* 0x00084c0501007387 */ /* 0x000fe40000100800 */
[----:B------:R-:W-:Y:S02]  /*25980*/  STL [R1+0x9fc], R6 ;  /* 0x0009fc0601007387 */ /* 0x000fe40000100800 */
[----:B------:R-:W-:Y:S01]  /*25990*/  STL [R1+0x848], R7 ;  /* 0x0008480701007387 */ /* 0x000fe20000100800 */
[----:B------:R-:W-:Y:S01]  /*259a0*/  STL [R1+0x9f4], R26 ;  /* 0x0009f41a01007387 */ /* 0x000fe20000100800 */
[----:B------:R-:W-:Y:S02]  /*259b0*/  STL [R1+0x844], R27 ;  /* 0x0008441b01007387 */ /* 0x000fe40000100800 */
[----:B------:R-:W-:Y:S01]  /*259c0*/  STL [R1+0x9ec], R20 ;  /* 0x0009ec1401007387 */ /* 0x000fe20000100800 */
[----:B------:R-:W-:Y:S01]  /*259d0*/  IADD3.X R24, R24, UR5, RZ, P6, !PT ;  /* 0x0000000518187c10 */ /* 0x000fe2000b7fe4ff */
[----:B------:R-:W-:Y:S01]  /*259e0*/  STL [R1+0x840], R21 ;  /* 0x0008401501007387 */ /* 0x000fe20000100800 */
[----:B------:R-:W-:Y:S01]  /*259f0*/  IADD3 R8, P6, R8, UR8, RZ ;  /* 0x0000000808087c10 */ /* 0x000fe2000ffde0ff */
        /* <DEDUP_REMOVED lines=11> */
[----:B------:R-:W-:Y:S01]  /*25ab0*/  IADD3.X R12, R12, UR5, RZ, P6, !PT ;  /* 0x000000050c0c7c10 */ /* 0x000fe2000b7fe4ff */
[----:B------:R-:W-:Y:S01]  /*25ac0*/  STL [R1+0x9e0], R14 ;  /* 0x0009e00e01007387 */ /* 0x000fe20000100800 */
[----:B------:R-:W-:Y:S01]  /*25ad0*/  IADD3 R29, P6, R29, UR8, RZ ;  /* 0x000000081d1d7c10 */ /* 0x000fe2000ffde0ff */
[----:B------:R-:W-:Y:S01]  /*25ae0*/  STL [R1+0x9b4], R17 ;  /* 0x0009b41101007387 */ /* 0x000fe20000100800 */
[----:B------:R-:W-:Y:S02]  /*25af0*/  STL [R1+0x9d8], R13 ;  /* 0x0009d80d01007387 */ /* 0x000fe40000100800 */
[----:B------:R-:W-:Y:S02]  /*25b00*/  STL [R1+0x9ac], R16 ;  /* 0x0009ac1001007387 */ /* 0x000fe40000100800 */
[----:B------:R-:W-:Y:S01]  /*25b10*/  STL [R1+0x9d0], R12 ;  /* 0x0009d00c01007387 */ /* 0x000fe20000100800 */
[----:B------:R-:W-:Y:S01]  /*25b20*/  STL [R1+0x9a4], R29 ;  /* 0x0009a41d01007387 */ /* 0x000fe20000100800 */
[----:B0-----:R-:W2:Y:S01]  /*25b30*/  LDL.LU R0, [R1+0x98c] ;  /* 0x00098c0001007983 */ /* 0x001ea20000300800 */
[----:B------:R-:W-:Y:S01]  /*25b40*/  IADD3.X R28, R28, UR5, RZ, P1, !PT ;  /* 0x000000051c1c7c10 */ /* 0x000fe20008ffe4ff */
[----:B------:R-:W-:-:S04]  /*25b50*/  IADD3 R3, P1, R3, UR8, RZ ;  /* 0x0000000803037c10 */ /* 0x000fc8000ff3e0ff */
[----:B------:R-:W-:Y:S04]  /*25b60*/  STL [R1+0x9c8], R28 ;  /* 0x0009c81c01007387 */ /* 0x000fe80000100800 */
[----:B--2---:R0:W-:Y:S01]  /*25b70*/  STL [R1+0xabc], R0 ;  /* 0x000abc0001007387 */ /* 0x0041e20000100800 */
[----:B------:R-:W-:Y:S03]  /*25b80*/  STL [R1+0x99c], R3 ;  /* 0x00099c0301007387 */ /* 0x000fe60000100800 */
[----:B0-----:R-:W2:Y:S01]  /*25b90*/  LDL.LU R0, [R1+0x9b8] ;  /* 0x0009b80001007983 */ /* 0x001ea20000300800 */
[----:B------:R-:W-:-:S05]  /*25ba0*/  IADD3.X R2, R2, UR5, RZ, P2, !PT ;  /* 0x0000000502027c10 */ /* 0x000fca00097fe4ff */
[----:B------:R-:W-:Y:S04]  /*25bb0*/  STL [R1+0x9c0], R2 ;  /* 0x0009c00201007387 */ /* 0x000fe80000100800 */
[----:B--2---:R0:W-:Y:S04]  /*25bc0*/  STL [R1+0xac0], R0 ;  /* 0x000ac00001007387 */ /* 0x0041e80000100800 */
[----:B0-----:R-:W2:Y:S01]  /*25bd0*/  LDL.LU R0, [R1+0x994] ;  /* 0x0009940001007983 */ /* 0x001ea20000300800 */
[----:B------:R-:W3:Y:S02]  /*25be0*/  LDL.LU R4, [R1+0x9b0] ;  /* 0x0009b00001047983 */ /* 0x000ee40000300800 */
[----:B------:R-:W4:Y:S02]  /*25bf0*/  LDL.LU R5, [R1+0x984] ;  /* 0x0009840001057983 */ /* 0x000f240000300800 */
        /* <DEDUP_REMOVED lines=26> */
[----:B--2---:R-:W-:-:S05]  /*25da0*/  IADD3 R0, P2, R0, UR8, RZ ;  /* 0x0000000800007c10 */ /* 0x004fca000ff5e0ff */
[----:B------:R0:W-:Y:S04]  /*25db0*/  STL [R1+0x994], R0 ;  /* 0x0009940001007387 */ /* 0x0001e80000100800 */
[----:B0-----:R-:W2:Y:S02]  /*25dc0*/  LDL.LU R0, [R1+0xac0] ;  /* 0x000ac00001007983 */ /* 0x001ea40000300800 */
[----:B--2---:R-:W-:-:S05]  /*25dd0*/  IADD3.X R0, R0, UR5, RZ, P3, !PT ;  /* 0x0000000500007c10 */ /* 0x004fca0009ffe4ff */
        /* <DEDUP_REMOVED lines=22> */
[----:B------:R-:W-:-:S02]  /*25f40*/  IADD3.X R29, R29, UR5, RZ, P4, !PT ;  /* 0x000000051d1d7c10 */ /* 0x000fc4000a7fe4ff */
[----:B--2---:R-:W-:-:S05]  /*25f50*/  IADD3 R0, P3, R0, UR8, RZ ;  /* 0x0000000800007c10 */ /* 0x004fca000ff7e0ff */
[----:B------:R0:W-:Y:S01]  /*25f60*/  STL [R1+0x98c], R0 ;  /* 0x00098c0001007387 */ /* 0x0001e20000100800 */
        /* <DEDUP_REMOVED lines=28> */
[----:B------:R-:W-:Y:S02]  /*26130*/  STL [R1+0x950], R29 ;  /* 0x0009501d01007387 */ /* 0x000fe40000100800 */
[----:B0-----:R-:W2:Y:S01]  /*26140*/  LDL.LU R0, [R1+0x938] ;  /* 0x0009380001007983 */ /* 0x001ea20000300800 */
[----:B------:R-:W-:-:S02]  /*26150*/  IADD3 R28, P4, R28, UR8, RZ ;  /* 0x000000081c1c7c10 */ /* 0x000fc4000ff9e0ff */
[----:B------:R-:W-:-:S03]  /*26160*/  IADD3.X R3, R3, UR5, RZ, P5, !PT ;  /* 0x0000000503037c10 */ /* 0x000fc6000affe4ff */
[----:B------:R-:W-:Y:S04]  /*26170*/  STL [R1+0x924], R28 ;  /* 0x0009241c01007387 */ /* 0x000fe80000100800 */
[----:B--2---:R0:W-:Y:S01]  /*26180*/  STL [R1+0xab4], R0 ;  /* 0x000ab40001007387 */ /* 0x0041e20000100800 */
[----:B------:R-:W-:Y:S03]  /*26190*/  STL [R1+0x948], R3 ;  /* 0x0009480301007387 */ /* 0x000fe60000100800 */
[----:B0-----:R-:W2:Y:S01]  /*261a0*/  LDL.LU R0, [R1+0x914] ;  /* 0x0009140001007983 */ /* 0x001ea20000300800 */
[----:B------:R-:W-:-:S05]  /*261b0*/  IADD3 R2, P5, R2, UR8, RZ ;  /* 0x0000000802027c10 */ /* 0x000fca000ffbe0ff */
        /* <DEDUP_REMOVED lines=31> */
[----:B--2---:R-:W-:-:S05]  /*263b0*/  IADD3.X R0, R0, UR5, RZ, P6, !PT ;  /* 0x0000000500007c10 */ /* 0x004fca000b7fe4ff */
[----:B------:R0:W-:Y:S04]  /*263c0*/  STL [R1+0x940], R0 ;  /* 0x0009400001007387 */ /* 0x0001e80000100800 */
[----:B0-----:R-:W2:Y:S02]  /*263d0*/  LDL.LU R0, [R1+0xab8] ;  /* 0x000ab80001007983 */ /* 0x001ea40000300800 */
[----:B--2---:R-:W-:-:S05]  /*263e0*/  IADD3 R0, P6, R0, UR8, RZ ;  /* 0x0000000800007c10 */ /* 0x004fca000ffde0ff */
[----:B------:R0:W-:Y:S04]  /*263f0*/  STL [R1+0x914], R0 ;  /* 0x0009140001007387 */ /* 0x0001e80000100800 */
[----:B0-----:R-:W2:Y:S01]  /*26400*/  LDL.LU R0, [R1+0xab4] ;  /* 0x000ab40001007983 */ /* 0x001ea20000300800 */
[----:B----4-:R-:W-:Y:S01]  /*26410*/  IADD3.X R5, R5, UR5, RZ, P2, !PT ;  /* 0x0000000505057c10 */ /* 0x010fe200097fe4ff */
[----:B---3--:R-:W-:Y:S01]  /*26420*/  IADD3 R6, P2, R6, UR8, RZ ;  /* 0x0000000806067c10 */ /* 0x008fe2000ff5e0ff */
        /* <DEDUP_REMOVED lines=18> */
[----:B--2---:R-:W-:Y:S01]  /*26550*/  IADD3.X R0, R0, UR5, RZ, P1, !PT ;  /* 0x0000000500007c10 */ /* 0x004fe20008ffe4ff */
[----:B------:R-:W-:-:S04]  /*26560*/  IADD3 R4, P1, R4, UR8, RZ ;  /* 0x0000000804047c10 */ /* 0x000fc8000ff3e0ff */
[----:B------:R0:W-:Y:S01]  /*26570*/  STL [R1+0x938], R0 ;  /* 0x0009380001007387 */ /* 0x0001e20000100800 */
[----:B------:R-:W-:Y:S02]  /*26580*/  STL [R1+0x90c], R4 ;  /* 0x00090c0401007387 */ /* 0x000fe40000100800 */
[----:B------:R-:W-:Y:S02]  /*26590*/  STL [R1+0x930], R5 ;  /* 0x0009300501007387 */ /* 0x000fe40000100800 */
[----:B------:R-:W-:Y:S01]  /*265a0*/  STL [R1+0x904], R6 ;  /* 0x0009040601007387 */ /* 0x000fe20000100800 */
[----:B------:R-:W-:Y:S01]  /*265b0*/  STL [R1+0x928], R7 ;  /* 0x0009280701007387 */ /* 0x000fe20000100800 */
[----:B------:R-:W-:Y:S02]  /*265c0*/  STL [R1+0x8fc], R26 ;  /* 0x0008fc1a01007387 */ /* 0x000fe40000100800 */
        /* <DEDUP_REMOVED lines=90> */
[----:B------:R-:W-:Y:S02]  /*26b70*/  IADD3.X R8, R8, UR5, RZ, P6, !PT ;  /* 0x0000000508087c10 */ /* 0x000fe4000b7fe4ff */
[----:B------:R-:W-:Y:S02]  /*26b80*/  IADD3.X R9, R9, UR5, RZ, P1, !PT ;  /* 0x0000000509097c10 */ /* 0x000fe40008ffe4ff */
[----:B------:R-:W-:Y:S02]  /*26b90*/  IADD3.X R11, R11, UR5, RZ, P3, !PT ;  /* 0x000000050b0b7c10 */ /* 0x000fe40009ffe4ff */
[----:B------:R-:W-:Y:S02]  /*26ba0*/  IADD3.X R10, R10, UR5, RZ, P2, !PT ;  /* 0x000000050a0a7c10 */ /* 0x000fe400097fe4ff */
[----:B--2---:R-:W-:-:S05]  /*26bb0*/  IADD3 R0, P4, R0, UR8, RZ ;  /* 0x0000000800007c10 */ /* 0x004fca000ff9e0ff */
[----:B------:R0:W-:Y:S04]  /*26bc0*/  STL [R1+0x894], R0 ;  /* 0x0008940001007387 */ /* 0x0001e80000100800 */
[----:B0-----:R0:W5:Y:S01]  /*26bd0*/  LDL.LU R0, [R1+0xaa8] ;  /* 0x000aa80001007983 */ /* 0x0011620000300800 */
[----:B------:R1:W-:Y:S03]  /*26be0*/  STL [R1+0x8b8], R5 ;  /* 0x0008b80501007387 */ /* 0x0003e60000100800 */
[----:B-1----:R0:W5:Y:S01]  /*26bf0*/  LDL.LU R5, [R1+0xaa4] ;  /* 0x000aa40001057983 */ /* 0x0021620000300800 */
[----:B------:R1:W-:Y:S03]  /*26c00*/  STL [R1+0x88c], R4 ;  /* 0x00088c0401007387 */ /* 0x0003e60000100800 */
[----:B-1----:R0:W5:Y:S01]  /*26c10*/  LDL.LU R4, [R1+0xaa0] ;  /* 0x000aa00001047983 */ /* 0x0021620000300800 */
[----:B------:R1:W-:Y:S03]  /*26c20*/  STL [R1+0x8b0], R25 ;  /* 0x0008b01901007387 */ /* 0x0003e60000100800 */
[----:B-1----:R0:W5:Y:S01]  /*26c30*/  LDL.LU R25, [R1+0xa9c] ;  /* 0x000a9c0001197983 */ /* 0x0021620000300800 */
[----:B------:R1:W-:Y:S01]  /*26c40*/  STL [R1+0x884], R24 ;  /* 0x0008841801007387 */ /* 0x0003e20000100800 */
[----:B------:R-:W-:-:S02]  /*26c50*/  IADD3.X R12, R12, UR5, RZ, P4, !PT ;  /* 0x000000050c0c7c10 */ /* 0x000fc4000a7fe4ff */
[----:B-1----:R0:W5:Y:S01]  /*26c60*/  LDL.LU R24, [R1+0xa98] ;  /* 0x000a980001187983 */ /* 0x0021620000300800 */
[----:B------:R1:W-:Y:S01]  /*26c70*/  STL [R1+0x8a8], R15 ;  /* 0x0008a80f01007387 */ /* 0x0003e20000100800 */
[----:B------:R-:W-:Y:S02]  /*26c80*/  IADD3 R16, P4, R16, UR8, RZ ;  /* 0x0000000810107c10 */ /* 0x000fe4000ff9e0ff */
[----:B-1----:R0:W5:Y:S01]  /*26c90*/  LDL.LU R15, [R1+0xa94] ;  /* 0x000a9400010f7983 */ /* 0x0021620000300800 */
[----:B------:R1:W-:Y:S03]  /*26ca0*/  STL [R1+0x87c], R19 ;  /* 0x00087c1301007387 */ /* 0x0003e60000100800 */
        /* <DEDUP_REMOVED lines=16> */
[----:B------:R1:W-:Y:S03]  /*26db0*/  STL [R1+0xa28], R29 ;  /* 0x000a281d01007387 */ /* 0x0003e60000100800 */
[----:B-1----:R0:W5:Y:S01]  /*26dc0*/  LDL.LU R29, [R1+0xa70] ;  /* 0x000a7000011d7983 */ /* 0x0021620000300800 */
[----:B------:R1:W-:Y:S03]  /*26dd0*/  STL [R1+0x880], R2 ;  /* 0x0008800201007387 */ /* 0x0003e60000100800 */
[----:B-1----:R0:W5:Y:S01]  /*26de0*/  LDL.LU R2, [R1+0xa6c] ;  /* 0x000a6c0001027983 */ /* 0x0021620000300800 */
[----:B------:R1:W-:Y:S03]  /*26df0*/  STL [R1+0xa24], R3 ;  /* 0x000a240301007387 */ /* 0x0003e60000100800 */
[----:B-1----:R0:W5:Y:S01]  /*26e00*/  LDL.LU R3, [R1+0xa68] ;  /* 0x000a680001037983 */ /* 0x0021620000300800 */
[----:B------:R0:W-:Y:S02]  /*26e10*/  STL [R1+0x878], R6 ;  /* 0x0008780601007387 */ /* 0x0001e40000100800 */
[----:B------:R0:W-:Y:S02]  /*26e20*/  STL [R1+0xa20], R7 ;  /* 0x000a200701007387 */ /* 0x0001e40000100800 */
[----:B------:R0:W-:Y:S01]  /*26e30*/  STL [R1+0x870], R26 ;  /* 0x0008701a01007387 */ /* 0x0001e20000100800 */
[----:B------:R0:W-:Y:S01]  /*26e40*/  STL [R1+0xa1c], R27 ;  /* 0x000a1c1b01007387 */ /* 0x0001e20000100800 */
        /* <DEDUP_REMOVED lines=8> */
[----:B------:R-:W-:Y:S01]  /*26ed0*/  @!P0 CALL.REL.NOINC `(.L_x_1) ;  /* 0x0000001000008944 */ /* 0x000fe20003c00000 */
[----:B------:R-:W-:Y:S05]  /*26ee0*/  BRA `(.L_x_2) ;  /* 0xfffe347000007947 */ /* 0x000fea000383ffff */
.L_x_1:
[----:B-----5:R-:W2:Y:S04]  /*26ef0*/  LDL.LU R0, [R1+0x240] ;  /* 0x0002400001007983 */ /* 0x020ea80000300800 */
[----:B--2---:R1:W-:Y:S04]  /*26f00*/  STL [R1+0xafc], R0 ;  /* 0x000afc0001007387 */ /* 0x0043e80000100800 */
[----:B-1----:R-:W2:Y:S04]  /*26f10*/  LDL.LU R0, [R1+0x20c] ;  /* 0x00020c0001007983 */ /* 0x002ea80000300800 */
        /* <DEDUP_REMOVED lines=30> */
[----:B--2---:R1:W-:Y:S02]  /*27100*/  STL [R1+0xb78], R0 ;  /* 0x000b780001007387 */ /* 0x0043e40000100800 */
[----:B-1----:R-:W-:-:S02]  /*27110*/  IMAD.MOV.U32 R0, RZ, RZ, R4 ;  /* 0x000000ffff007224 */ /* 0x002fc400078e0004 */
[----:B------:R-:W2:Y:S04]  /*27120*/  LDL.LU R4, [R1+0x25c] ;  /* 0x00025c0001047983 */ /* 0x000ea80000300800 */
        /* <DEDUP_REMOVED lines=33> */
[----:B0-----:R-:W3:Y:S04]  /*27340*/  LDL.LU R6, [R1+0x26c] ;  /* 0x00026c0001067983 */ /* 0x001ee80000300800 */
[----:B------:R-:W3:Y:S04]  /*27350*/  LDL.LU R7, [R1+0x268] ;  /* 0x0002680001077983 */ /* 0x000ee80000300800 */
[----:B------:R-:W4:Y:S04]  /*27360*/  LDL.LU R26, [R1+0x21c] ;  /* 0x00021c00011a7983 */ /* 0x000f280000300800 */
[----:B------:R-:W4:Y:S04]  /*27370*/  LDL.LU R27, [R1+0x218] ;  /* 0x00021800011b7983 */ /* 0x000f280000300800 */
        /* <DEDUP_REMOVED lines=22> */
[----:B------:R0:W-:Y:S01]  /*274e0*/  STL [R1+0xac0], R14 ;  /* 0x000ac00e01007387 */ /* 0x0001e20000100800 */
[----:B------:R-:W-:-:S03]  /*274f0*/  F2FP.PACK_AB R0, R4, R0 ;  /* 0x000000000400723e */ /* 0x000fc600000000ff */
        /* <DEDUP_REMOVED lines=13> */
[----:B------:R-:W2:Y:S04]  /*275d0*/  LDL.LU R4, [R1+0xb7c] ;  /* 0x000b7c0001047983 */ /* 0x000ea80000300800 */
[----:B------:R0:W-:Y:S04]  /*275e0*/  STL [R1+0x9c], R0 ;  /* 0x00009c0001007387 */ /* 0x0001e80000100800 */
[----:B0-----:R-:W2:Y:S02]  /*275f0*/  LDL.LU R0, [R1+0xb78] ;  /* 0x000b780001007983 */ /* 0x001ea40000300800 */
[----:B--2---:R-:W-:-:S02]  /*27600*/  F2FP.PACK_AB R0, R4, R0 ;  /* 0x000000000400723e */ /* 0x004fc400000000ff */
        /* <DEDUP_REMOVED lines=58> */
[----:B0-----:R-:W2:Y:S01]  /*279b0*/  LDL.LU R0, [R1+0xb00] ;  /* 0x000b000001007983 */ /* 0x001ea20000300800 */
[----:B------:R-:W-:Y:S02]  /*279c0*/  F2FP.PACK_AB R2, R2, R29 ;  /* 0x0000001d0202723e */ /* 0x000fe400000000ff */
[----:B------:R-:W-:-:S02]  /*279d0*/  F2FP.PACK_AB R12, R28, R12 ;  /* 0x0000000c1c0c723e */ /* 0x000fc400000000ff */
[----:B--2---:R-:W-:Y:S02]  /*279e0*/  F2FP.PACK_AB R3, R0, R3 ;  /* 0x000000030003723e */ /* 0x004fe400000000ff */
[----:B------:R-:W2:Y:S04]  /*279f0*/  LDL.LU R0, [R1+0xafc] ;  /* 0x000afc0001007983 */ /* 0x000ea80000300800 */
[----:B------:R0:W-:Y:S04]  /*27a00*/  STL [R1+0x5c], R3 ;  /* 0x00005c0301007387 */ /* 0x0001e80000100800 */
[----:B------:R1:W-:Y:S04]  /*27a10*/  STL [R1+0x58], R2 ;  /* 0x0000580201007387 */ /* 0x0003e80000100800 */
[----:B------:R3:W-:Y:S01]  /*27a20*/  STL [R1+0x54], R12 ;  /* 0x0000540c01007387 */ /* 0x0007e20000100800 */
[----:B0-----:R-:W-:-:S02]  /*27a30*/  F2FP.PACK_AB R3, R13, R14 ;  /* 0x0000000e0d03723e */ /* 0x001fc400000000ff */
[----:B-1----:R-:W-:-:S03]  /*27a40*/  F2FP.PACK_AB R2, R15, R16 ;  /* 0x000000100f02723e */ /* 0x002fc600000000ff */
[----:B------:R0:W-:Y:S01]  /*27a50*/  STL [R1+0x50], R3 ;  /* 0x0000500301007387 */ /* 0x0001e20000100800 */
[----:B---3--:R-:W-:-:S03]  /*27a60*/  F2FP.PACK_AB R12, R17, R18 ;  /* 0x00000012110c723e */ /* 0x008fc600000000ff */
[----:B------:R-:W-:Y:S04]  /*27a70*/  STL [R1+0x4c], R2 ;  /* 0x00004c0201007387 */ /* 0x000fe80000100800 */
[----:B------:R-:W-:Y:S01]  /*27a80*/  STL [R1+0x48], R12 ;  /* 0x0000480c01007387 */ /* 0x000fe20000100800 */
[----:B0-----:R-:W-:-:S05]  /*27a90*/  F2FP.PACK_AB R3, R19, R24 ;  /* 0x000000181303723e */ /* 0x001fca00000000ff */
[----:B------:R0:W-:Y:S02]  /*27aa0*/  STL [R1+0x44], R3 ;  /* 0x0000440301007387 */ /* 0x0001e40000100800 */
[----:B0-----:R-:W-:Y:S02]  /*27ab0*/  F2FP.PACK_AB R3, R6, R7 ;  /* 0x000000070603723e */ /* 0x001fe400000000ff */
[----:B--2---:R-:W-:Y:S02]  /*27ac0*/  F2FP.PACK_AB R2, R25, R0 ;  /* 0x000000001902723e */ /* 0x004fe400000000ff */
[----:B------:R-:W-:-:S03]  /*27ad0*/  F2FP.PACK_AB R0, R4, R5 ;  /* 0x000000050400723e */ /* 0x000fc600000000ff */
[----:B------:R4:W-:Y:S04]  /*27ae0*/  STL [R1+0x40], R2 ;  /* 0x0000400201007387 */ /* 0x0009e80000100800 */
[----:B------:R0:W-:Y:S04]  /*27af0*/  STL [R1+0x2c], R0 ;  /* 0x00002c0001007387 */ /* 0x0001e80000100800 */
[----:B------:R1:W-:Y:S01]  /*27b00*/  STL [R1+0x28], R3 ;  /* 0x0000280301007387 */ /* 0x0003e20000100800 */
[----:B----4-:R-:W-:Y:S02]  /*27b10*/  F2FP.PACK_AB R2, R26, R27 ;  /* 0x0000001b1a02723e */ /* 0x010fe400000000ff */
[----:B0-----:R-:W-:-:S03]  /*27b20*/  F2FP.PACK_AB R0, R20, R21 ;  /* 0x000000151400723e */ /* 0x001fc600000000ff */
[----:B------:R0:W-:Y:S01]  /*27b30*/  STL [R1+0x24], R2 ;  /* 0x0000240201007387 */ /* 0x0001e20000100800 */
[----:B-1----:R-:W-:-:S03]  /*27b40*/  F2FP.PACK_AB R3, R22, R23 ;  /* 0x000000171603723e */ /* 0x002fc600000000ff */
[----:B------:R1:W-:Y:S04]  /*27b50*/  STL [R1+0x20], R0 ;  /* 0x0000200001007387 */ /* 0x0003e80000100800 */
[----:B------:R-:W-:Y:S01]  /*27b60*/  STL [R1+0x3c], R3 ;  /* 0x00003c0301007387 */ /* 0x000fe20000100800 */
[----:B0-----:R-:W-:-:S03]  /*27b70*/  F2FP.PACK_AB R2, R8, R9 ;  /* 0x000000090802723e */ /* 0x001fc600000000ff */
[----:B------:R-:W2:Y:S01]  /*27b80*/  LDL.LU R27, [R1+0x188] ;  /* 0x00018800011b7983 */ /* 0x000ea20000300800 */
[----:B-1----:R-:W-:-:S03]  /*27b90*/  F2FP.PACK_AB R0, R10, R11 ;  /* 0x0000000b0a00723e */ /* 0x002fc600000000ff */
[----:B------:R-:W-:Y:S04]  /*27ba0*/  STL [R1+0x38], R2 ;  /* 0x0000380201007387 */ /* 0x000fe80000100800 */
[----:B--2---:R0:W-:Y:S04]  /*27bb0*/  STL [R1+0xaf4], R27 ;  /* 0x000af41b01007387 */ /* 0x0041e80000100800 */
[----:B------:R-:W-:Y:S04]  /*27bc0*/  STL [R1+0x34], R0 ;  /* 0x0000340001007387 */ /* 0x000fe80000100800 */
[----:B0-----:R-:W2:Y:S04]  /*27bd0*/  LDL.LU R27, [R1+0x220] ;  /* 0x00022000011b7983 */ /* 0x001ea80000300800 */
[----:B------:R-:W3:Y:S04]  /*27be0*/  LDL.LU R25, [R1+0x1ac] ;  /* 0x0001ac0001197983 */ /* 0x000ee80000300800 */
[----:B---3--:R0:W-:Y:S04]  /*27bf0*/  STL [R1+0xaf0], R25 ;  /* 0x000af01901007387 */ /* 0x0081e80000100800 */
[----:B0-----:R-:W3:Y:S04]  /*27c00*/  LDL.LU R25, [R1+0x18c] ;  /* 0x00018c0001197983 */ /* 0x001ee80000300800 */
[----:B---3--:R0:W-:Y:S04]  /*27c10*/  STL [R1+0xaf8], R25 ;  /* 0x000af81901007387 */ /* 0x0081e80000100800 */
[----:B0-----:R-:W2:Y:S04]  /*27c20*/  LDL.LU R25, [R1+0x224] ;  /* 0x0002240001197983 */ /* 0x001ea80000300800 */
[----:B------:R-:W3:Y:S04]  /*27c30*/  LDL.LU R26, [R1+0x1a8] ;  /* 0x0001a800011a7983 */ /* 0x000ee80000300800 */
[----:B------:R-:W4:Y:S04]  /*27c40*/  LDL.LU R24, [R1+0x1cc] ;  /* 0x0001cc0001187983 */ /* 0x000f280000300800 */
[----:B------:R-:W2:Y:S04]  /*27c50*/  LDL.LU R23, [R1+0x180] ;  /* 0x0001800001177983 */ /* 0x000ea80000300800 */
[----:B--2---:R0:W-:Y:S04]  /*27c60*/  STL [R1+0xae4], R23 ;  /* 0x000ae41701007387 */ /* 0x0041e80000100800 */
[----:B0-----:R-:W2:Y:S04]  /*27c70*/  LDL.LU R23, [R1+0x2ac] ;  /* 0x0002ac0001177983 */ /* 0x001ea80000300800 */
        /* <DEDUP_REMOVED lines=44> */
[----:B--2---:R0:W-:Y:S04]  /*27f40*/  STL [R1+0xa84], R28 ;  /* 0x000a841c01007387 */ /* 0x0041e80000100800 */
[----:B0-----:R-:W2:Y:S04]  /*27f50*/  LDL.LU R28, [R1+0x2f8] ;  /* 0x0002f800011c7983 */ /* 0x001ea80000300800 */
[----:B--2---:R0:W-:Y:S04]  /*27f60*/  STL [R1+0xa8c], R28 ;  /* 0x000a8c1c01007387 */ /* 0x0041e80000100800 */
[----:B0-----:R-:W2:Y:S04]  /*27f70*/  LDL.LU R28, [R1+0x2e8] ;  /* 0x0002e800011c7983 */ /* 0x001ea80000300800 */
        /* <DEDUP_REMOVED lines=8> */
[----:B0-----:R-:W2:Y:S01]  /*28000*/  LDL.LU R29, [R1+0x2fc] ;  /* 0x0002fc00011d7983 */ /* 0x001ea20000300800 */
[----:B------:R-:W-:-:S03]  /*28010*/  F2FP.PACK_AB R27, R25, R27 ;  /* 0x0000001b191b723e */ /* 0x000fc600000000ff */
[----:B--2---:R0:W-:Y:S04]  /*28020*/  STL [R1+0xa90], R29 ;  /* 0x000a901d01007387 */ /* 0x0041e80000100800 */
[----:B0-----:R-:W2:Y:S04]  /*28030*/  LDL.LU R29, [R1+0x2ec] ;  /* 0x0002ec00011d7983 */ /* 0x001ea80000300800 */
[----:B------:R-:W2:Y:S04]  /*28040*/  LDL.LU R2, [R1+0x2e0] ;  /* 0x0002e00001027983 */ /* 0x000ea80000300800 */
[----:B------:R-:W2:Y:S04]  /*28050*/  LDL.LU R3, [R1+0x2f4] ;  /* 0x0002f40001037983 */ /* 0x000ea80000300800 */
[----:B------:R-:W2:Y:S04]  /*28060*/  LDL.LU R0, [R1+0x2f0] ;  /* 0x0002f00001007983 */ /* 0x000ea80000300800 */
[----:B------:R-:W2:Y:S04]  /*28070*/  LDL.LU R25, [R1+0xaf8] ;  /* 0x000af80001197983 */ /* 0x000ea80000300800 */
[----:B------:R0:W-:Y:S04]  /*28080*/  STL [R1+0x30], R27 ;  /* 0x0000301b01007387 */ /* 0x0001e80000100800 */
[----:B0-----:R-:W2:Y:S02]  /*28090*/  LDL.LU R27, [R1+0xaf4] ;  /* 0x000af400011b7983 */ /* 0x001ea40000300800 */
[----:B--2---:R-:W-:-:S02]  /*280a0*/  F2FP.PACK_AB R27, R25, R27 ;  /* 0x0000001b191b723e */ /* 0x004fc400000000ff */
[----:B------:R-:W3:Y:S02]  /*280b0*/  LDL.LU R25, [R1+0xaf0] ;  /* 0x000af00001197983 */ /* 0x000ee40000300800 */
[----:B---3--:R-:W-:Y:S02]  /*280c0*/  F2FP.PACK_AB R26, R25, R26 ;  /* 0x0000001a191a723e */ /* 0x008fe400000000ff */
[----:B------:R-:W4:Y:S02]  /*280d0*/  LDL.LU R25, [R1+0xaec] ;  /* 0x000aec0001197983 */ /* 0x000f240000300800 */
[----:B----4-:R-:W-:Y:S02]  /*280e0*/  F2FP.PACK_AB R25, R24, R25 ;  /* 0x000000191819723e */ /* 0x010fe400000000ff */
[----:B------:R-:W2:Y:S02]  /*280f0*/  LDL.LU R24, [R1+0xae8] ;  /* 0x000ae80001187983 */ /* 0x000ea40000300800 */
[----:B--2---:R-:W-:-:S02]  /*28100*/  F2FP.PACK_AB R24, R23, R24 ;  /* 0x000000181718723e */ /* 0x004fc400000000ff */
[----:B------:R-:W2:Y:S02]  /*28110*/  LDL.LU R23, [R1+0xae4] ;  /* 0x000ae40001177983 */ /* 0x000ea40000300800 */
[----:B--2---:R-:W-:Y:S02]  /*28120*/  F2FP.PACK_AB R23, R22, R23 ;  /* 0x000000171617723e */ /* 0x004fe400000000ff */
[----:B------:R-:W2:Y:S02]  /*28130*/  LDL.LU R22, [R1+0xae0] ;  /* 0x000ae00001167983 */ /* 0x000ea40000300800 */
[----:B--2---:R-:W-:Y:S02]  /*28140*/  F2FP.PACK_AB R22, R21, R22 ;  /* 0x000000161516723e */ /* 0x004fe400000000ff */
        /* <DEDUP_REMOVED lines=51> */
[----:B------:R0:W-:Y:S01]  /*28480*/  STL [R1], R28 ;  /* 0x0000001c01007387 */ /* 0x0001e20000100800 */
[----:B------:R-:W-:-:S03]  /*28490*/  F2FP.PACK_AB R0, R3, R0 ;  /* 0x000000000300723e */ /* 0x000fc600000000ff */
[----:B0-----:R-:W3:Y:S01]  /*284a0*/  LDL.LU R28, [R1+0xa74] ;  /* 0x000a7400011c7983 */ /* 0x001ee20000300800 */
[----:B--2---:R-:W-:-:S03]  /*284b0*/  F2FP.PACK_AB R2, R29, R2 ;  /* 0x000000021d02723e */ /* 0x004fc600000000ff */
[----:B------:R-:W3:Y:S04]  /*284c0*/  LDL.LU R29, [R1+0xa70] ;  /* 0x000a7000011d7983 */ /* 0x000ee80000300800 */
[----:B------:R0:W-:Y:S04]  /*284d0*/  STL [R1+0x1c], R2 ;  /* 0x00001c0201007387 */ /* 0x0001e80000100800 */
[----:B0-----:R-:W2:Y:S04]  /*284e0*/  LDL.LU R2, [R1+0xa6c] ;  /* 0x000a6c0001027983 */ /* 0x001ea80000300800 */
[----:B------:R-:W2:Y:S04]  /*284f0*/  LDL.LU R3, [R1+0xa68] ;  /* 0x000a680001037983 */ /* 0x000ea80000300800 */
[----:B------:R2:W-:Y:S01]  /*28500*/  STL [R1+0x18], R0 ;  /* 0x0000180001007387 */ /* 0x0005e20000100800 */
[----:B---3--:R-:W-:-:S02]  /*28510*/  F2FP.PACK_AB R28, R29, R28 ;  /* 0x0000001c1d1c723e */ /* 0x008fc400000000ff */
[----:B--2---:R-:W-:-:S05]  /*28520*/  F2FP.PACK_AB R0, R3, R2 ;  /* 0x000000020300723e */ /* 0x004fca00000000ff */
[----:B------:R0:W-:Y:S04]  /*28530*/  STL [R1+0x10], R0 ;  /* 0x0000100001007387 */ /* 0x0001e80000100800 */
[----:B------:R0:W-:Y:S02]  /*28540*/  STL [R1+0x14], R28 ;  /* 0x0000141c01007387 */ /* 0x0001e40000100800 */
.L_x_0:
[----:B------:R-:W2:Y:S04]  /*28550*/  LDL.LU R3, [R1+0x4] ;  /* 0x0000040001037983 */ /* 0x000ea80000300800 */
[----:B------:R-:W3:Y:S04]  /*28560*/  LDL.LU R2, [R1+0x8] ;  /* 0x0000080001027983 */ /* 0x000ee80000300800 */
[----:B01----:R-:W4:Y:S04]  /*28570*/  LDL.LU R0, [R1+0xc] ;  /* 0x00000c0001007983 */ /* 0x003f280000300800 */
[----:B------:R-:W-:Y:S04]  /*28580*/  STL.64 [R1+0xb60], R22 ;  /* 0x000b601601007387 */ /* 0x000fe80000100a00 */
[----:B------:R0:W-:Y:S04]  /*28590*/  STL.64 [R1+0xb58], R20 ;  /* 0x000b581401007387 */ /* 0x0001e80000100a00 */
[----:B0-----:R-:W5:Y:S04]  /*285a0*/  LDL.LU R20, [R1+0x10] ;  /* 0x0000100001147983 */ /* 0x001f680000300800 */
[----:B------:R-:W5:Y:S04]  /*285b0*/  LDL.LU R21, [R1+0x14] ;  /* 0x0000140001157983 */ /* 0x000f680000300800 */
[----:B------:R-:W5:Y:S04]  /*285c0*/  LDL.LU R22, [R1+0x18] ;  /* 0x0000180001167983 */ /* 0x000f680000300800 */
[----:B------:R-:W5:Y:S04]  /*285d0*/  LDL.LU R23, [R1+0x1c] ;  /* 0x00001c0001177983 */ /* 0x000f680000300800 */
[----:B------:R-:W-:Y:S04]  /*285e0*/  STL.64 [R1+0xb50], R26 ;  /* 0x000b501a01007387 */ /* 0x000fe80000100a00 */
[----:B------:R0:W-:Y:S04]  /*285f0*/  STL.64 [R1+0xb48], R24 ;  /* 0x000b481801007387 */ /* 0x0001e80000100a00 */
[----:B0-----:R-:W5:Y:S04]  /*28600*/  LDL.LU R24, [R1] ;  /* 0x0000000001187983 */ /* 0x001f680000300800 */
[----:B------:R-:W0:Y:S02]  /*28610*/  S2R R29, SR_TID.X ;  /* 0x00000000001d7919 */ /* 0x000e240000002100 */
[----:B0-----:R-:W-:-:S02]  /*28620*/  IMAD.SHL.U32 R28, R29, 0x4, RZ ;  /* 0x000000041d1c7824 */ /* 0x001fc400078e00ff */
[----:B------:R-:W-:Y:S01]  /*28630*/  BAR.SYNC.DEFER_BLOCKING 0x0 ;  /* 0x0000000000007b1d */ /* 0x000fe20000010000 */
[----:B--2---:R-:W-:Y:S02]  /*28640*/  IMAD.MOV.U32 R25, RZ, RZ, R3 ;  /* 0x000000ffff197224 */ /* 0x004fe400078e0003 */
[C---:B------:R-:W-:Y:S02]  /*28650*/  IMAD.SHL.U32 R3, R29.reuse, 0x400, RZ ;  /* 0x000004001d037824 */ /* 0x040fe400078e00ff */
[----:B---3--:R-:W-:Y:S02]  /*28660*/  IMAD.MOV.U32 R26, RZ, RZ, R2 ;  /* 0x000000ffff1a7224 */ /* 0x008fe400078e0002 */
[----:B------:R-:W-:Y:S01]  /*28670*/  IMAD.SHL.U32 R2, R29, 0x80, RZ ;  /* 0x000000801d027824 */ /* 0x000fe200078e00ff */
[----:B------:R-:W-:Y:S01]  /*28680*/  LOP3.LUT R3, R3, 0x6000, RZ, 0xc0, !PT ;  /* 0x0000600003037812 */ /* 0x000fe200078ec0ff */
[----:B----4-:R-:W-:Y:S02]  /*28690*/  IMAD.MOV.U32 R27, RZ, RZ, R0 ;  /* 0x000000ffff1b7224 */ /* 0x010fe400078e0000 */
[----:B------:R-:W-:Y:S01]  /*286a0*/  IMAD.SHL.U32 R0, R29, 0x20, RZ ;  /* 0x000000201d007824 */ /* 0x000fe200078e00ff */
[----:B------:R-:W-:-:S04]  /*286b0*/  LOP3.LUT R2, R2, 0x1000, RZ, 0xc0, !PT ;  /* 0x0000100002027812 */ /* 0x000fc800078ec0ff */
[----:B------:R-:W-:Y:S01]  /*286c0*/  LOP3.LUT R3, R3, 0x60, R0, 0xf8, !PT ;  /* 0x0000006003037812 */ /* 0x000fe200078ef800 */
[----:B------:R-:W-:-:S03]  /*286d0*/  IMAD.SHL.U32 R0, R29, 0x1000, RZ ;  /* 0x000010001d007824 */ /* 0x000fc600078e00ff */
[----:B------:R-:W-:Y:S02]  /*286e0*/  LOP3.LUT R3, R3, 0x370, R28, 0x78, !PT ;  /* 0x0000037003037812 */ /* 0x000fe400078e781c */
[----:B------:R-:W2:Y:S01]  /*286f0*/  LDL.LU R28, [R1+0xa64] ;  /* 0x000a6400011c7983 */ /* 0x000ea20000300800 */
[----:B------:R-:W-:Y:S02]  /*28700*/  LOP3.LUT R29, R29, 0xff, RZ, 0xc0, !PT ;  /* 0x000000ff1d1d7812 */ /* 0x000fe400078ec0ff */
[----:B------:R-:W-:Y:S01]  /*28710*/  IMAD.IADD R3, R2, 0x1, R3 ;  /* 0x0000000102037824 */ /* 0x000fe200078e0203 */
[----:B------:R-:W-:-:S04]  /*28720*/  LOP3.LUT R0, R0, 0x6000, RZ, 0xc0, !PT ;  /* 0x0000600000007812 */ /* 0x000fc800078ec0ff */
[----:B------:R-:W-:Y:S01]  /*28730*/  STS.128 [R3+0x400], R4 ;  /* 0x0004000403007388 */ /* 0x000fe20000000c00 */
[----:B------:R-:W-:-:S03]  /*28740*/  IMAD R29, R29, 0x10, R0 ;  /* 0x000000101d1d7824 */ /* 0x000fc600078e0200 */
[----:B-----5:R0:W-:Y:S04]  /*28750*/  STS.128 [R3], R20 ;  /* 0x0000001403007388 */ /* 0x0201e80000000c00 */
[----:B0-----:R-:W3:Y:S04]  /*28760*/  LDL.LU.64 R22, [R1+0xb60] ;  /* 0x000b600001167983 */ /* 0x001ee80000300a00 */
[----:B------:R-:W3:Y:S04]  /*28770*/  LDL.LU.64 R20, [R1+0xb58] ;  /* 0x000b580001147983 */ /* 0x000ee80000300a00 */
[----:B------:R0:W-:Y:S04]  /*28780*/  STS.128 [R3+0x80], R24 ;  /* 0x0000801803007388 */ /* 0x0001e80000000c00 */
[----:B0-----:R-:W4:Y:S04]  /*28790*/  LDL.LU.64 R26, [R1+0xb50] ;  /* 0x000b5000011a7983 */ /* 0x001f280000300a00 */
[----:B------:R-:W4:Y:S04]  /*287a0*/  LDL.LU.64 R24, [R1+0xb48] ;  /* 0x000b480001187983 */ /* 0x000f280000300a00 */
[----:B------:R-:W5:Y:S04]  /*287b0*/  LDL R7, [R1+0x434] ;  /* 0x0004340001077983 */ /* 0x000f680000100800 */
[----:B------:R0:W-:Y:S04]  /*287c0*/  STS.128 [R3+0x480], R8 ;  /* 0x0004800803007388 */ /* 0x0001e80000000c00 */
[----:B------:R-:W-:Y:S04]  /*287d0*/  STS.128 [R3+0x800], R12 ;  /* 0x0008000c03007388 */ /* 0x000fe80000000c00 */
[----:B------:R1:W-:Y:S01]  /*287e0*/  STS.128 [R3+0x880], R16 ;  /* 0x0008801003007388 */ /* 0x0003e20000000c00 */
[----:B0-----:R-:W-:-:S02]  /*287f0*/  LOP3.LUT R8, R29, 0x20, RZ, 0x3c, !PT ;  /* 0x000000201d087812 */ /* 0x001fc400078e3cff */
[----:B-1----:R-:W-:Y:S02]  /*28800*/  LOP3.LUT R16, R29, 0x40, RZ, 0x3c, !PT ;  /* 0x000000401d107812 */ /* 0x002fe400078e3cff */
[----:B--2---:R-:W-:Y:S01]  /*28810*/  ISETP.GE.AND P0, PT, R28, c[0x0][0x178], PT ;  /* 0x00005e001c007a0c */ /* 0x004fe20003f06270 */
[----:B---3--:R-:W-:Y:S04]  /*28820*/  STS.128 [R3+0xc00], R20 ;  /* 0x000c001403007388 */ /* 0x008fe80000000c00 */
[----:B----4-:R-:W-:Y:S04]  /*28830*/  STS.128 [R3+0xc80], R24 ;  /* 0x000c801803007388 */ /* 0x010fe80000000c00 */
[----:B------:R-:W-:Y:S01]  /*28840*/  BAR.SYNC.DEFER_BLOCKING 0x0 ;  /* 0x0000000000007b1d */ /* 0x000fe20000010000 */
[----:B-----5:R-:W-:-:S02]  /*28850*/  IADD3 R4, R7, 0x3, RZ ;  /* 0x0000000307047810 */ /* 0x020fc40007ffe0ff */
[C---:B------:R-:W-:Y:S02]  /*28860*/  IADD3 R5, R7.reuse, 0x4, RZ ;  /* 0x0000000407057810 */ /* 0x040fe40007ffe0ff */
[C---:B------:R-:W-:Y:S02]  /*28870*/  IADD3 R0, R7.reuse, 0x1, RZ ;  /* 0x0000000107007810 */ /* 0x040fe40007ffe0ff */
[----:B------:R-:W-:Y:S02]  /*28880*/  IADD3 R2, R7, 0x2, RZ ;  /* 0x0000000207027810 */ /* 0x000fe40007ffe0ff */
[----:B------:R-:W-:Y:S02]  /*28890*/  ISETP.LT.AND P4, PT, R4, c[0x0][0x17c], !P0 ;  /* 0x00005f0004007a0c */ /* 0x000fe40004781270 */
[----:B------:R-:W-:Y:S02]  /*288a0*/  ISETP.LT.AND P3, PT, R5, c[0x0][0x17c], !P0 ;  /* 0x00005f0005007a0c */ /* 0x000fe40004761270 */
[----:B------:R-:W-:-:S02]  /*288b0*/  ISETP.LT.AND P1, PT, R0, c[0x0][0x17c], !P0 ;  /* 0x00005f0000007a0c */ /* 0x000fc40004721270 */
[----:B------:R-:W-:Y:S02]  /*288c0*/  LOP3.LUT R0, R29, 0x60, RZ, 0x3c, !PT ;  /* 0x000000601d007812 */ /* 0x000fe400078e3cff */
[----:B------:R-:W-:Y:S01]  /*288d0*/  ISETP.LT.AND P5, PT, R2, c[0x0][0x17c], !P0 ;  /* 0x00005f0002007a0c */ /* 0x000fe200047a1270 */
[----:B------:R-:W-:Y:S01]  /*288e0*/  IMAD R2, R28, c[0x0][0x194], RZ ;  /* 0x000065001c027a24 */ /* 0x000fe200078e02ff */
[----:B------:R-:W0:Y:S04]  /*288f0*/  LDS.128 R24, [R29] ;  /* 0x000000001d187984 */ /* 0x000e280000000c00 */
[----:B------:R-:W1:Y:S04]  /*28900*/  LDS.128 R20, [R29+0x1000] ;  /* 0x001000001d147984 */ /* 0x000e680000000c00 */
[----:B------:R-:W2:Y:S04]  /*28910*/  LDS.128 R4, [R8] ;  /* 0x0000000008047984 */ /* 0x000ea80000000c00 */
[----:B------:R-:W3:Y:S04]  /*28920*/  LDS.128 R8, [R8+0x1000] ;  /* 0x0010000008087984 */ /* 0x000ee80000000c00 */
[----:B------:R-:W-:Y:S04]  /*28930*/  LDS.128 R12, [R16] ;  /* 0x00000000100c7984 */ /* 0x000fe80000000c00 */
[----:B0-----:R-:W-:Y:S04]  /*28940*/  STL [R1+0xaa8], R25 ;  /* 0x000aa81901007387 */ /* 0x001fe80000100800 */
[----:B------:R-:W-:Y:S04]  /*28950*/  STL [R1+0xa8c], R26 ;  /* 0x000a8c1a01007387 */ /* 0x000fe80000100800 */
[----:B------:R-:W-:Y:S04]  /*28960*/  STL [R1+0xa84], R27 ;  /* 0x000a841b01007387 */ /* 0x000fe80000100800 */
[----:B-1----:R-:W-:Y:S04]  /*28970*/  STL [R1+0xaac], R20 ;  /* 0x000aac1401007387 */ /* 0x002fe80000100800 */
[----:B------:R0:W-:Y:S04]  /*28980*/  STL [R1+0xa90], R21 ;  /* 0x000a901501007387 */ /* 0x0001e80000100800 */
[----:B0-----:R-:W4:Y:S04]  /*28990*/  LDL R21, [R1+0x434] ;  /* 0x0004340001157983 */ /* 0x001f280000100800 */
[----:B------:R-:W-:Y:S04]  /*289a0*/  STL [R1+0xa88], R22 ;  /* 0x000a881601007387 */ /* 0x000fe80000100800 */
[----:B------:R-:W-:Y:S04]  /*289b0*/  STL [R1+0xa80], R23 ;  /* 0x000a801701007387 */ /* 0x000fe80000100800 */
[----:B--2---:R-:W-:Y:S04]  /*289c0*/  STL [R1+0xab0], R5 ;  /* 0x000ab00501007387 */ /* 0x004fe80000100800 */
[----:B------:R-:W-:Y:S04]  /*289d0*/  STL.64 [R1+0xab8], R4 ;  /* 0x000ab80401007387 */ /* 0x000fe80000100a00 */
[----:B------:R-:W-:Y:S04]  /*289e0*/  STL.64 [R1+0xa98], R6 ;  /* 0x000a980601007387 */ /* 0x000fe80000100a00 */
[----:B---3--:R-:W-:Y:S04]  /*289f0*/  STL.64 [R1+0xaa0], R10 ;  /* 0x000aa00a01007387 */ /* 0x008fe80000100a00 */
[----:B------:R0:W-:Y:S04]  /*28a00*/  STL.64 [R1+0xac0], R8 ;  /* 0x000ac00801007387 */ /* 0x0001e80000100a00 */
[----:B0-----:R-:W2:Y:S04]  /*28a10*/  LDL.LU R8, [R1+0x90] ;  /* 0x0000900001087983 */ /* 0x001ea80000300800 */
[----:B------:R-:W2:Y:S04]  /*28a20*/  LDL.LU R9, [R1+0x94] ;  /* 0x0000940001097983 */ /* 0x000ea80000300800 */
[----:B------:R-:W3:Y:S04]  /*28a30*/  LDL.LU R10, [R1+0x98] ;  /* 0x00009800010a7983 */ /* 0x000ee80000300800 */
[----:B------:R-:W3:Y:S04]  /*28a40*/  LDL.LU R11, [R1+0x9c] ;  /* 0x00009c00010b7983 */ /* 0x000ee80000300800 */
[----:B---3--:R-:W-:Y:S04]  /*28a50*/  STL.64 [R1+0xad0], R10 ;  /* 0x000ad00a01007387 */ /* 0x008fe80000100a00 */
[----:B--2---:R0:W-:Y:S04]  /*28a60*/  STL.64 [R1+0xac8], R8 ;  /* 0x000ac80801007387 */ /* 0x0041e80000100a00 */
        /* <DEDUP_REMOVED lines=41> */
[----:B--2---:R-:W-:Y:S04]  /*28d00*/  STL.64 [R1+0xb38], R8 ;  /* 0x000b380801007387 */ /* 0x004fe80000100a00 */
[----:B------:R-:W0:Y:S04]  /*28d10*/  LDS.128 R8, [R16+0x1000] ;  /* 0x0010000010087984 */ /* 0x000e280000000c00 */
[----:B------:R-:W-:Y:S01]  /*28d20*/  LDS.128 R16, [R0] ;  /* 0x0000000000107984 */ /* 0x000fe20000000c00 */
[----:B0-----:R-:W-:-:S03]  /*28d30*/  IMAD.MOV.U32 R7, RZ, RZ, R8 ;  /* 0x000000ffff077224 */ /* 0x001fc600078e0008 */
[----:B------:R-:W-:Y:S01]  /*28d40*/  STL [R1+0xac], R11 ;  /* 0x0000ac0b01007387 */ /* 0x000fe20000100800 */
[----:B------:R-:W-:Y:S02]  /*28d50*/  IMAD.MOV.U32 R26, RZ, RZ, R9 ;  /* 0x000000ffff1a7224 */ /* 0x000fe400078e0009 */
[----:B------:R-:W-:Y:S02]  /*28d60*/  IMAD.MOV.U32 R27, RZ, RZ, R10 ;  /* 0x000000ffff1b7224 */ /* 0x000fe400078e000a */
[----:B------:R-:W0:Y:S04]  /*28d70*/  LDS.128 R8, [R0+0x1000] ;  /* 0x0010000000087984 */ /* 0x000e280000000c00 */
[----:B0-----:R0:W-:Y:S01]  /*28d80*/  STL [R1+0xbc], R11 ;  /* 0x0000bc0b01007387 */ /* 0x0011e20000100800 */
[----:B------:R-:W-:-:S02]  /*28d90*/  IMAD.MOV.U32 R23, RZ, RZ, R10 ;  /* 0x000000ffff177224 */ /* 0x000fc400078e000a */
[----:B------:R-:W-:Y:S02]  /*28da0*/  IMAD.MOV.U32 R6, RZ, RZ, R8 ;  /* 0x000000ffff067224 */ /* 0x000fe400078e0008 */
[----:B------:R-:W-:Y:S01]  /*28db0*/  IMAD.MOV.U32 R22, RZ, RZ, R9 ;  /* 0x000000ffff167224 */ /* 0x000fe200078e0009 */
[----:B0-----:R-:W2:Y:S04]  /*28dc0*/  LDL.LU.64 R10, [R1+0xb40] ;  /* 0x000b4000010a7983 */ /* 0x001ea80000300a00 */
[----:B------:R-:W2:Y:S04]  /*28dd0*/  LDL.LU.64 R8, [R1+0xb38] ;  /* 0x000b380001087983 */ /* 0x000ea80000300a00 */
[----:B------:R-:W-:Y:S06]  /*28de0*/  BAR.SYNC.DEFER_BLOCKING 0x0 ;  /* 0x0000000000007b1d */ /* 0x000fec0000010000 */
[----:B--2---:R0:W-:Y:S04]  /*28df0*/  STS.128 [R3], R8 ;  /* 0x0000000803007388 */ /* 0x0041e80000000c00 */
[----:B0-----:R-:W2:Y:S04]  /*28e00*/  LDL.LU.64 R10, [R1+0xb30] ;  /* 0x000b3000010a7983 */ /* 0x001ea80000300a00 */
[----:B------:R-:W2:Y:S04]  /*28e10*/  LDL.LU.64 R8, [R1+0xb28] ;  /* 0x000b280001087983 */ /* 0x000ea80000300a00 */
[----:B--2---:R0:W-:Y:S04]  /*28e20*/  STS.128 [R3+0x80], R8 ;  /* 0x0000800803007388 */ /* 0x0041e80000000c00 */
[----:B0-----:R-:W2:Y:S04]  /*28e30*/  LDL.LU.64 R10, [R1+0xb20] ;  /* 0x000b2000010a7983 */ /* 0x001ea80000300a00 */
[----:B------:R-:W2:Y:S01]  /*28e40*/  LDL.LU.64 R8, [R1+0xb18] ;  /* 0x000b180001087983 */ /* 0x000ea20000300a00 */
[----:B----4-:R-:W-:Y:S01]  /*28e50*/  IMAD R28, R21, c[0x0][0x198], RZ ;  /* 0x00006600151c7a24 */ /* 0x010fe200078e02ff */
[----:B------:R-:W-:-:S02]  /*28e60*/  LEA R0, P6, R2, c[0x0][0x170], 0x1 ;  /* 0x00005c0002007a11 */ /* 0x000fc400078c08ff */
[----:B------:R-:W-:Y:S01]  /*28e70*/  ISETP.LT.AND P2, PT, R21, c[0x0][0x17c], !P0 ;  /* 0x00005f0015007a0c */ /* 0x000fe20004741270 */
[----:B--2---:R0:W-:Y:S04]  /*28e80*/  STS.128 [R3+0x400], R8 ;  /* 0x0004000803007388 */ /* 0x0041e80000000c00 */
[----:B0-----:R-:W2:Y:S04]  /*28e90*/  LDL.LU.64 R10, [R1+0xb10] ;  /* 0x000b1000010a7983 */ /* 0x001ea80000300a00 */
[----:B------:R-:W2:Y:S04]  /*28ea0*/  LDL.LU.64 R8, [R1+0xb08] ;  /* 0x000b080001087983 */ /* 0x000ea80000300a00 */
[----:B--2---:R0:W-:Y:S04]  /*28eb0*/  STS.128 [R3+0x480], R8 ;  /* 0x0004800803007388 */ /* 0x0041e80000000c00 */
[----:B0-----:R-:W2:Y:S04]  /*28ec0*/  LDL.LU.64 R10, [R1+0xb00] ;  /* 0x000b0000010a7983 */ /* 0x001ea80000300a00 */
[----:B------:R-:W2:Y:S01]  /*28ed0*/  LDL.LU.64 R8, [R1+0xaf8] ;  /* 0x000af80001087983 */ /* 0x000ea20000300a00 */
[----:B------:R-:W-:-:S02]  /*28ee0*/  LEA.HI.X.SX32 R2, R2, c[0x0][0x174], 0x1, P6 ;  /* 0x00005d0002027a11 */ /* 0x000fc400030f0eff */
[C---:B------:R-:W-:Y:S01]  /*28ef0*/  LEA R4, P6, R28.reuse, R0, 0x1 ;  /* 0x000000001c047211 */ /* 0x040fe200078c08ff */
[----:B--2---:R0:W-:Y:S04]  /*28f00*/  STS.128 [R3+0x800], R8 ;  /* 0x0008000803007388 */ /* 0x0041e80000000c00 */
[----:B0-----:R-:W2:Y:S04]  /*28f10*/  LDL.LU.64 R10, [R1+0xaf0] ;  /* 0x000af000010a7983 */ /* 0x001ea80000300a00 */
[----:B------:R-:W2:Y:S04]  /*28f20*/  LDL.LU.64 R8, [R1+0xae8] ;  /* 0x000ae80001087983 */ /* 0x000ea80000300a00 */
[----:B--2---:R0:W-:Y:S04]  /*28f30*/  STS.128 [R3+0x880], R8 ;  /* 0x0008800803007388 */ /* 0x0041e80000000c00 */
[----:B0-----:R-:W2:Y:S04]  /*28f40*/  LDL.LU.64 R10, [R1+0xae0] ;  /* 0x000ae000010a7983 */ /* 0x001ea80000300a00 */
[----:B------:R-:W2:Y:S01]  /*28f50*/  LDL.LU.64 R8, [R1+0xad8] ;  /* 0x000ad80001087983 */ /* 0x000ea20000300a00 */
[----:B------:R-:W-:-:S02]  /*28f60*/  LEA.HI.X.SX32 R5, R28, R2, 0x1, P6 ;  /* 0x000000021c057211 */ /* 0x000fc400030f0eff */
[----:B------:R-:W-:Y:S01]  /*28f70*/  IADD3 R29, R28, c[0x0][0x198], RZ ;  /* 0x000066001c1d7a10 */ /* 0x000fe20007ffe0ff */
[----:B--2---:R0:W-:Y:S04]  /*28f80*/  STS.128 [R3+0xc00], R8 ;  /* 0x000c000803007388 */ /* 0x0041e80000000c00 */
[----:B0-----:R-:W2:Y:S04]  /*28f90*/  LDL.LU.64 R10, [R1+0xad0] ;  /* 0x000ad000010a7983 */ /* 0x001ea80000300a00 */
[----:B------:R-:W2:Y:S04]  /*28fa0*/  LDL.LU.64 R8, [R1+0xac8] ;  /* 0x000ac80001087983 */ /* 0x000ea80000300a00 */
[----:B--2---:R0:W-:Y:S04]  /*28fb0*/  STS.128 [R3+0xc80], R8 ;  /* 0x000c800803007388 */ /* 0x0041e80000000c00 */
[----:B------:R-:W-:Y:S06]  /*28fc0*/  BAR.SYNC.DEFER_BLOCKING 0x0 ;  /* 0x0000000000007b1d */ /* 0x000fec0000010000 */
[----:B0-----:R-:W2:Y:S01]  /*28fd0*/  LDL.LU.64 R8, [R1+0xac0] ;  /* 0x000ac00001087983 */ /* 0x001ea20000300a00 */
[----:B------:R-:W-:-:S02]  /*28fe0*/  LEA R28, P6, R29, R0, 0x1 ;  /* 0x000000001d1c7211 */ /* 0x000fc400078c08ff */
[C---:B------:R-:W-:Y:S02]  /*28ff0*/  IADD3 R20, R21.reuse, 0x6, RZ ;  /* 0x0000000615147810 */ /* 0x040fe40007ffe0ff */
[----:B------:R-:W-:Y:S01]  /*29000*/  IADD3 R10, R21, 0x5, RZ ;  /* 0x00000005150a7810 */ /* 0x000fe20007ffe0ff */
[----:B------:R0:W-:Y:S04]  /*29010*/  @P2 STG.E.U16 [R4.64], R24 ;  /* 0x0000001804002986 */ /* 0x0001e8000c101506 */
[----:B0-----:R-:W3:Y:S01]  /*29020*/  LDL.LU.64 R4, [R1+0xab8] ;  /* 0x000ab80001047983 */ /* 0x001ee20000300a00 */
[C---:B------:R-:W-:Y:S02]  /*29030*/  IADD3 R3, R29.reuse, c[0x0][0x198], RZ ;  /* 0x000066001d037a10 */ /* 0x040fe40007ffe0ff */
[----:B------:R-:W-:-:S02]  /*29040*/  LEA.HI.X.SX32 R29, R29, R2, 0x1, P6 ;  /* 0x000000021d1d7211 */ /* 0x000fc400030f0eff */
[----:B------:R-:W-:Y:S02]  /*29050*/  ISETP.LT.AND P2, PT, R10, c[0x0][0x17c], !P0 ;  /* 0x00005f000a007a0c */ /* 0x000fe40004741270 */
[----:B------:R-:W-:-:S04]  /*29060*/  LEA R10, P6, R3, R0, 0x1 ;  /* 0x00000000030a7211 */ /* 0x000fc800078c08ff */
[C---:B------:R-:W-:Y:S02]  /*29070*/  LEA.HI.X.SX32 R11, R3.reuse, R2, 0x1, P6 ;  /* 0x00000002030b7211 */ /* 0x040fe400030f0eff */
[----:B---3--:R-:W-:Y:S02]  /*29080*/  PRMT R5, R24, 0x7632, R5 ;  /* 0x0000763218057816 */ /* 0x008fe40000000005 */
[----:B------:R-:W-:-:S03]  /*29090*/  IADD3 R24, R3, c[0x0][0x198], RZ ;  /* 0x0000660003187a10 */ /* 0x000fc60007ffe0ff */
[----:B------:R0:W-:Y:S01]  /*290a0*/  @P1 STG.E.U16 [R28.64], R5 ;  /* 0x000000051c001986 */ /* 0x0001e2000c101506 */
[----:B------:R-:W-:-:S03]  /*290b0*/  ISETP.LT.AND P1, PT, R20, c[0x0][0x17c], !P0 ;  /* 0x00005f0014007a0c */ /* 0x000fc60004721270 */
[----:B0-----:R-:W3:Y:S04]  /*290c0*/  LDL.LU R5, [R1+0xab0] ;  /* 0x000ab00001057983 */ /* 0x001ee80000300800 */
[----:B------:R-:W4:Y:S01]  /*290d0*/  LDL.LU R20, [R1+0xaac] ;  /* 0x000aac0001147983 */ /* 0x000f220000300800 */
[----:B------:R-:W-:Y:S02]  /*290e0*/  IADD3 R29, R21, 0x7, RZ ;  /* 0x00000007151d7810 */ /* 0x000fe40007ffe0ff */
[C---:B------:R-:W-:Y:S01]  /*290f0*/  LEA R28, P6, R24.reuse, R0, 0x1 ;  /* 0x00000000181c7211 */ /* 0x040fe200078c08ff */
[----:B------:R0:W-:Y:S01]  /*29100*/  @P5 STG.E.U16 [R10.64], R4 ;  /* 0x000000040a005986 */ /* 0x0001e2000c101506 */
[----:B------:R-:W-:Y:S02]  /*29110*/  ISETP.LT.AND P5, PT, R29, c[0x0][0x17c], !P0 ;  /* 0x00005f001d007a0c */ /* 0x000fe400047a1270 */
[----:B------:R-:W-:-:S02]  /*29120*/  LEA.HI.X.SX32 R29, R24, R2, 0x1, P6 ;  /* 0x00000002181d7211 */ /* 0x000fc400030f0eff */
[----:B------:R-:W-:Y:S02]  /*29130*/  PRMT R25, R4, 0x7632, R25 ;  /* 0x0000763204197816 */ /* 0x000fe40000000019 */
[----:B------:R-:W-:Y:S02]  /*29140*/  IADD3 R3, R24, c[0x0][0x198], RZ ;  /* 0x0000660018037a10 */ /* 0x000fe40007ffe0ff */
[----:B------:R-:W-:Y:S01]  /*29150*/  IADD3 R24, R21, 0x8, RZ ;  /* 0x0000000815187810 */ /* 0x000fe20007ffe0ff */
[----:B------:R1:W-:Y:S01]  /*29160*/  @P4 STG.E.U16 [R28.64], R25 ;  /* 0x000000191c004986 */ /* 0x0003e2000c101506 */
[C---:B0-----:R-:W-:Y:S02]  /*29170*/  LEA R10, P6, R3.reuse, R0, 0x1 ;  /* 0x00000000030a7211 */ /* 0x041fe400078c08ff */
[C---:B------:R-:W-:Y:S02]  /*29180*/  IADD3 R4, R3.reuse, c[0x0][0x198], RZ ;  /* 0x0000660003047a10 */ /* 0x040fe40007ffe0ff */
[----:B------:R-:W-:Y:S01]  /*29190*/  LEA.HI.X.SX32 R11, R3, R2, 0x1, P6 ;  /* 0x00000002030b7211 */ /* 0x000fe200030f0eff */
[----:B-1----:R-:W5:Y:S01]  /*291a0*/  LDL.LU R25, [R1+0xaa8] ;  /* 0x000aa80001197983 */ /* 0x002f620000300800 */
[----:B------:R-:W-:-:S02]  /*291b0*/  ISETP.LT.AND P4, PT, R24, c[0x0][0x17c], !P0 ;  /* 0x00005f0018007a0c */ /* 0x000fc40004781270 */
[----:B------:R-:W-:Y:S01]  /*291c0*/  IADD3 R24, R21, 0x9, RZ ;  /* 0x0000000915187810 */ /* 0x000fe20007ffe0ff */
[----:B------:R0:W-:Y:S01]  /*291d0*/  @P3 STG.E.U16 [R10.64], R12 ;  /* 0x0000000c0a003986 */ /* 0x0001e2000c101506 */
[C---:B------:R-:W-:Y:S02]  /*291e0*/  LEA R28, P6, R4.reuse, R0, 0x1 ;  /* 0x00000000041c7211 */ /* 0x040fe400078c08ff */
[----:B------:R-:W-:Y:S02]  /*291f0*/  IADD3 R3, R4, c[0x0][0x198], RZ ;  /* 0x0000660004037a10 */ /* 0x000fe40007ffe0ff */
[----:B------:R-:W-:Y:S02]  /*29200*/  ISETP.LT.AND P3, PT, R24, c[0x0][0x17c], !P0 ;  /* 0x00005f0018007a0c */ /* 0x000fe40004761270 */
[----:B------:R-:W-:Y:S02]  /*29210*/  LEA.HI.X.SX32 R29, R4, R2, 0x1, P6 ;  /* 0x00000002041d7211 */ /* 0x000fe400030f0eff */
[----:B------:R-:W-:-:S02]  /*29220*/  PRMT R24, R12, 0x7632, R24 ;  /* 0x000076320c187816 */ /* 0x000fc40000000018 */
[----:B------:R-:W-:Y:S02]  /*29230*/  IADD3 R4, R21, 0xa, RZ ;  /* 0x0000000a15047810 */ /* 0x000fe40007ffe0ff */
[C---:B0-----:R-:W-:Y:S01]  /*29240*/  LEA R10, P6, R3.reuse, R0, 0x1 ;  /* 0x00000000030a7211 */ /* 0x041fe200078c08ff */
[----:B------:R0:W-:Y:S01]  /*29250*/  @P2 STG.E.U16 [R28.64], R24 ;  /* 0x000000181c002986 */ /* 0x0001e2000c101506 */
[C---:B------:R-:W-:Y:S02]  /*29260*/  IADD3 R12, R3.reuse, c[0x0][0x198], RZ ;  /* 0x00006600030c7a10 */ /* 0x040fe40007ffe0ff */
[----:B------:R-:W-:Y:S02]  /*29270*/  LEA.HI.X.SX32 R11, R3, R2, 0x1, P6 ;  /* 0x00000002030b7211 */ /* 0x000fe400030f0eff */
[----:B------:R-:W-:Y:S02]  /*29280*/  ISETP.LT.AND P2, PT, R4, c[0x0][0x17c], !P0 ;  /* 0x00005f0004007a0c */ /* 0x000fe40004741270 */
[----:B------:R-:W-:Y:S01]  /*29290*/  IADD3 R4, R12, c[0x0][0x198], RZ ;  /* 0x000066000c047a10 */ /* 0x000fe20007ffe0ff */
[----:B------:R1:W-:Y:S01]  /*292a0*/  @P1 STG.E.U16 [R10.64], R16 ;  /* 0x000000100a001986 */ /* 0x0003e2000c101506 */
[----:B------:R-:W-:-:S02]  /*292b0*/  IADD3 R3, R21, 0xb, RZ ;  /* 0x0000000b15037810 */ /* 0x000fc40007ffe0ff */
[C---:B0-----:R-:W-:Y:S02]  /*292c0*/  LEA R28, P6, R12.reuse, R0, 0x1 ;  /* 0x000000000c1c7211 */ /* 0x041fe400078c08ff */
[----:B------:R-:W-:Y:S02]  /*292d0*/  ISETP.LT.AND P1, PT, R3, c[0x0][0x17c], !P0 ;  /* 0x00005f0003007a0c */ /* 0x000fe40004721270 */
[----:B------:R-:W-:Y:S02]  /*292e0*/  LEA.HI.X.SX32 R29, R12, R2, 0x1, P6 ;  /* 0x000000020c1d7211 */ /* 0x000fe400030f0eff */
[----:B------:R-:W-:Y:S02]  /*292f0*/  IADD3 R12, R21, 0xc, RZ ;  /* 0x0000000c150c7810 */ /* 0x000fe40007ffe0ff */
[----:B-1----:R-:W-:Y:S02]  /*29300*/  PRMT R16, R16, 0x7632, R16 ;  /* 0x0000763210107816 */ /* 0x002fe40000000010 */
[----:B------:R-:W-:-:S02]  /*29310*/  LEA R10, P6, R4, R0, 0x1 ;  /* 0x00000000040a7211 */ /* 0x000fc400078c08ff */
[C---:B------:R-:W-:Y:S01]  /*29320*/  IADD3 R3, R4.reuse, c[0x0][0x198], RZ ;  /* 0x0000660004037a10 */ /* 0x040fe20007ffe0ff */
[----:B------:R0:W-:Y:S01]  /*29330*/  @P5 STG.E.U16 [R28.64], R16 ;  /* 0x000000101c005986 */ /* 0x0001e2000c101506 */
[----:B------:R-:W-:Y:S02]  /*29340*/  LEA.HI.X.SX32 R11, R4, R2, 0x1, P6 ;  /* 0x00000002040b7211 */ /* 0x000fe400030f0eff */
[----:B------:R-:W-:Y:S02]  /*29350*/  ISETP.LT.AND P5, PT, R12, c[0x0][0x17c], !P0 ;  /* 0x00005f000c007a0c */ /* 0x000fe400047a1270 */
[----:B------:R-:W-:Y:S02]  /*29360*/  IADD3 R12, R21, 0xd, RZ ;  /* 0x0000000d150c7810 */ /* 0x000fe40007ffe0ff */
[C---:B------:R-:W-:Y:S02]  /*29370*/  IADD3 R4, R3.reuse, c[0x0][0x198], RZ ;  /* 0x0000660003047a10 */ /* 0x040fe40007ffe0ff */
[----:B0-----:R-:W-:-:S04]  /*29380*/  LEA R28, P6, R3, R0, 0x1 ;  /* 0x00000000031c7211 */ /* 0x001fc800078c08ff */
[----:B------:R-:W-:Y:S02]  /*29390*/  LEA.HI.X.SX32 R29, R3, R2, 0x1, P6 ;  /* 0x00000002031d7211 */ /* 0x000fe400030f0eff */
[----:B------:R-:W-:Y:S01]  /*293a0*/  IADD3 R3, R4, c[0x0][0x198], RZ ;  /* 0x0000660004037a10 */ /* 0x000fe20007ffe0ff */
[----:B----4-:R0:W-:Y:S01]  /*293b0*/  @P4 STG.E.U16 [R10.64], R20 ;  /* 0x000000140a004986 */ /* 0x0101e2000c101506 */
[----:B------:R-:W-:Y:S02]  /*293c0*/  ISETP.LT.AND P4, PT, R12, c[0x0][0x17c], !P0 ;  /* 0x00005f000c007a0c */ /* 0x000fe40004781270 */
[----:B------:R-:W-:Y:S02]  /*293d0*/  IADD3 R12, R21, 0xe, RZ ;  /* 0x0000000e150c7810 */ /* 0x000fe40007ffe0ff */
[----:B0-----:R-:W-:Y:S02]  /*293e0*/  PRMT R20, R20, 0x7632, R20 ;  /* 0x0000763214147816 */ /* 0x001fe40000000014 */
[----:B------:R-:W-:-:S03]  /*293f0*/  LEA R10, P6, R4, R0, 0x1 ;  /* 0x00000000040a7211 */ /* 0x000fc600078c08ff */
[----:B------:R0:W-:Y:S01]  /*29400*/  @P3 STG.E.U16 [R28.64], R20 ;  /* 0x000000141c003986 */ /* 0x0001e2000c101506 */
[----:B------:R-:W-:Y:S02]  /*29410*/  LEA.HI.X.SX32 R11, R4, R2, 0x1, P6 ;  /* 0x00000002040b7211 */ /* 0x000fe400030f0eff */
[----:B------:R-:W-:Y:S02]  /*29420*/  ISETP.LT.AND P3, PT, R12, c[0x0][0x17c], !P0 ;  /* 0x00005f000c007a0c */ /* 0x000fe40004761270 */
[----:B------:R-:W-:Y:S01]  /*29430*/  IADD3 R12, R21, 0xf, RZ ;  /* 0x0000000f150c7810 */ /* 0x000fe20007ffe0ff */
[----:B--2---:R1:W-:Y:S01]  /*29440*/  @P2 STG.E.U16 [R10.64], R8 ;  /* 0x000000080a002986 */ /* 0x0043e2000c101506 */
[----:B------:R-:W-:Y:S02]  /*29450*/  IADD3 R4, R3, c[0x0][0x198], RZ ;  /* 0x0000660003047a10 */ /* 0x000fe40007ffe0ff */
[----:B------:R-:W-:Y:S02]  /*29460*/  ISETP.LT.AND P2, PT, R12, c[0x0][0x17c], !P0 ;  /* 0x00005f000c007a0c */ /* 0x000fe40004741270 */
[----:B------:R-:W-:-:S02]  /*29470*/  PRMT R12, R8, 0x7632, R12 ;  /* 0x00007632080c7816 */ /* 0x000fc4000000000c */
[----:B0-----:R-:W-:-:S04]  /*29480*/  LEA R28, P6, R3, R0, 0x1 ;  /* 0x00000000031c7211 */ /* 0x001fc800078c08ff */
[----:B------:R-:W-:Y:S02]  /*29490*/  LEA.HI.X.SX32 R29, R3, R2, 0x1, P6 ;  /* 0x00000002031d7211 */ /* 0x000fe400030f0eff */
[C---:B-1----:R-:W-:Y:S02]  /*294a0*/  LEA R10, P6, R4.reuse, R0, 0x1 ;  /* 0x00000000040a7211 */ /* 0x042fe400078c08ff */
[C---:B------:R-:W-:Y:S01]  /*294b0*/  IADD3 R3, R4.reuse, c[0x0][0x198], RZ ;  /* 0x0000660004037a10 */ /* 0x040fe20007ffe0ff */
[----:B------:R0:W-:Y:S01]  /*294c0*/  @P1 STG.E.U16 [R28.64], R12 ;  /* 0x0000000c1c001986 */ /* 0x0001e2000c101506 */
[----:B------:R-:W-:Y:S02]  /*294d0*/  LEA.HI.X.SX32 R11, R4, R2, 0x1, P6 ;  /* 0x00000002040b7211 */ /* 0x000fe400030f0eff */
[----:B------:R-:W-:Y:S02]  /*294e0*/  IADD3 R4, R3, c[0x0][0x198], RZ ;  /* 0x0000660003047a10 */ /* 0x000fe40007ffe0ff */
[----:B------:R-:W-:Y:S01]  /*294f0*/  IADD3 R8, R21, 0x10, RZ ;  /* 0x0000001015087810 */ /* 0x000fe20007ffe0ff */
[----:B------:R1:W-:Y:S03]  /*29500*/  @P5 STG.E.U16 [R10.64], R7 ;  /* 0x000000070a005986 */ /* 0x0003e6000c101506 */
[----:B------:R-:W-:-:S02]  /*29510*/  ISETP.LT.AND P1, PT, R8, c[0x0][0x17c], !P0 ;  /* 0x00005f0008007a0c */ /* 0x000fc40004721270 */
[----:B------:R-:W-:Y:S02]  /*29520*/  IADD3 R8, R21, 0x11, RZ ;  /* 0x0000001115087810 */ /* 0x000fe40007ffe0ff */
[----:B0-----:R-:W-:Y:S02]  /*29530*/  LEA R28, P6, R3, R0, 0x1 ;  /* 0x00000000031c7211 */ /* 0x001fe400078c08ff */
[----:B------:R-:W-:Y:S02]  /*29540*/  PRMT R12, R7, 0x7632, R12 ;  /* 0x00007632070c7816 */ /* 0x000fe4000000000c */
[----:B------:R-:W-:Y:S02]  /*29550*/  LEA.HI.X.SX32 R29, R3, R2, 0x1, P6 ;  /* 0x00000002031d7211 */ /* 0x000fe400030f0eff */
[C---:B-1----:R-:W-:Y:S02]  /*29560*/  LEA R10, P6, R4.reuse, R0, 0x1 ;  /* 0x00000000040a7211 */ /* 0x042fe400078c08ff */
[C---:B------:R-:W-:Y:S01]  /*29570*/  IADD3 R3, R4.reuse, c[0x0][0x198], RZ ;  /* 0x0000660004037a10 */ /* 0x040fe20007ffe0ff */
[----:B------:R0:W-:Y:S01]  /*29580*/  @P4 STG.E.U16 [R28.64], R12 ;  /* 0x0000000c1c004986 */ /* 0x0001e2000c101506 */
[----:B------:R-:W-:-:S02]  /*29590*/  LEA.HI.X.SX32 R11, R4, R2, 0x1, P6 ;  /* 0x00000002040b7211 */ /* 0x000fc400030f0eff */
[----:B------:R-:W-:Y:S02]  /*295a0*/  IADD3 R4, R3, c[0x0][0x198], RZ ;  /* 0x0000660003047a10 */ /* 0x000fe40007ffe0ff */
[----:B------:R-:W-:Y:S01]  /*295b0*/  ISETP.LT.AND P5, PT, R8, c[0x0][0x17c], !P0 ;  /* 0x00005f0008007a0c */ /* 0x000fe200047a1270 */
[----:B------:R1:W-:Y:S01]  /*295c0*/  @P3 STG.E.U16 [R10.64], R6 ;  /* 0x000000060a003986 */ /* 0x0003e2000c101506 */
[----:B------:R-:W-:-:S04]  /*295d0*/  IADD3 R8, R21, 0x12, RZ ;  /* 0x0000001215087810 */ /* 0x000fc80007ffe0ff */
[----:B------:R-:W-:Y:S02]  /*295e0*/  ISETP.LT.AND P4, PT, R8, c[0x0][0x17c], !P0 ;  /* 0x00005f0008007a0c */ /* 0x000fe40004781270 */
[C---:B0-----:R-:W-:Y:S02]  /*295f0*/  LEA R28, P6, R3.reuse, R0, 0x1 ;  /* 0x00000000031c7211 */ /* 0x041fe400078c08ff */
[----:B------:R-:W-:Y:S02]  /*29600*/  PRMT R12, R6, 0x7632, R12 ;  /* 0x00007632060c7816 */ /* 0x000fe4000000000c */
[----:B------:R-:W-:Y:S01]  /*29610*/  LEA.HI.X.SX32 R29, R3, R2, 0x1, P6 ;  /* 0x00000002031d7211 */ /* 0x000fe200030f0eff */
[----:B-1----:R-:W2:Y:S01]  /*29620*/  LDL.LU.64 R10, [R1+0xaa0] ;  /* 0x000aa000010a7983 */ /* 0x002ea20000300a00 */
[C---:B------:R-:W-:Y:S02]  /*29630*/  LEA R6, P6, R4.reuse, R0, 0x1 ;  /* 0x0000000004067211 */ /* 0x040fe400078c08ff */
[----:B------:R-:W-:-:S02]  /*29640*/  IADD3 R3, R4, c[0x0][0x198], RZ ;  /* 0x0000660004037a10 */ /* 0x000fc40007ffe0ff */
[----:B------:R-:W-:Y:S01]  /*29650*/  LEA.HI.X.SX32 R7, R4, R2, 0x1, P6 ;  /* 0x0000000204077211 */ /* 0x000fe200030f0eff */
[----:B------:R0:W-:Y:S01]  /*29660*/  @P2 STG.E.U16 [R28.64], R12 ;  /* 0x0000000c1c002986 */ /* 0x0001e2000c101506 */
[----:B------:R-:W-:Y:S02]  /*29670*/  IADD3 R8, R21, 0x13, RZ ;  /* 0x0000001315087810 */ /* 0x000fe40007ffe0ff */
[----:B------:R-:W-:Y:S02]  /*29680*/  IADD3 R4, R3, c[0x0][0x198], RZ ;  /* 0x0000660003047a10 */ /* 0x000fe40007ffe0ff */
[----:B------:R-:W-:Y:S02]  /*29690*/  ISETP.LT.AND P3, PT, R8, c[0x0][0x17c], !P0 ;  /* 0x00005f0008007a0c */ /* 0x000fe40004761270 */
[----:B------:R-:W-:Y:S01]  /*296a0*/  IADD3 R8, R21, 0x14, RZ ;  /* 0x0000001415087810 */ /* 0x000fe20007ffe0ff */
[----:B0-----:R-:W-:Y:S01]  /*296b0*/  IMAD.MOV.U32 R28, RZ, RZ, R6 ;  /* 0x000000ffff1c7224 */ /* 0x001fe200078e0006 */
[----:B------:R-:W-:Y:S01]  /*296c0*/  LEA R6, P6, R3, R0, 0x1 ;  /* 0x0000000003067211 */ /* 0x000fe200078c08ff */
[----:B------:R-:W-:-:S03]  /*296d0*/  IMAD.MOV.U32 R29, RZ, RZ, R7 ;  /* 0x000000ffff1d7224 */ /* 0x000fc600078e0007 */
[----:B------:R-:W-:Y:S02]  /*296e0*/  LEA.HI.X.SX32 R7, R3, R2, 0x1, P6 ;  /* 0x0000000203077211 */ /* 0x000fe400030f0eff */
[----:B-----5:R0:W-:Y:S01]  /*296f0*/  @P1 STG.E.U16 [R28.64], R25 ;  /* 0x000000191c001986 */ /* 0x0201e2000c101506 */
[----:B------:R-:W-:Y:S02]  /*29700*/  ISETP.LT.AND P2, PT, R8, c[0x0][0x17c], !P0 ;  /* 0x00005f0008007a0c */ /* 0x000fe40004741270 */
[----:B------:R-:W-:Y:S02]  /*29710*/  IADD3 R8, R21, 0x15, RZ ;  /* 0x0000001515087810 */ /* 0x000fe40007ffe0ff */
[C---:B------:R-:W-:Y:S02]  /*29720*/  IADD3 R3, R4.reuse, c[0x0][0x198], RZ ;  /* 0x0000660004037a10 */ /* 0x040fe40007ffe0ff */
[----:B0-----:R-:W-:Y:S02]  /*29730*/  LEA R28, P6, R4, R0, 0x1 ;  /* 0x00000000041c7211 */ /* 0x001fe400078c08ff */
[----:B------:R-:W-:-:S02]  /*29740*/  PRMT R25, R25, 0x7632, R25 ;  /* 0x0000763219197816 */ /* 0x000fc40000000019 */
[----:B------:R-:W-:Y:S02]  /*29750*/  LEA.HI.X.SX32 R29, R4, R2, 0x1, P6 ;  /* 0x00000002041d7211 */ /* 0x000fe400030f0eff */
[----:B------:R-:W-:Y:S01]  /*29760*/  ISETP.LT.AND P1, PT, R8, c[0x0][0x17c], !P0 ;  /* 0x00005f0008007a0c */ /* 0x000fe20004721270 */
[----:B------:R0:W-:Y:S01]  /*29770*/  @P5 STG.E.U16 [R6.64], R25 ;  /* 0x0000001906005986 */ /* 0x0001e2000c101506 */
[C---:B------:R-:W-:Y:S02]  /*29780*/  IADD3 R8, R21.reuse, 0x16, RZ ;  /* 0x0000001615087810 */ /* 0x040fe40007ffe0ff */
[----:B------:R-:W-:Y:S01]  /*29790*/  IADD3 R4, R21, 0x17, RZ ;  /* 0x0000001715047810 */ /* 0x000fe20007ffe0ff */
[----:B---3--:R1:W-:Y:S04]  /*297a0*/  @P4 STG.E.U16 [R28.64], R5 ;  /* 0x000000051c004986 */ /* 0x0083e8000c101506 */
[----:B0-----:R-:W3:Y:S04]  /*297b0*/  LDL.LU.64 R6, [R1+0xa98] ;  /* 0x000a980001067983 */ /* 0x001ee80000300a00 */
[----:B------:R-:W4:Y:S04]  /*297c0*/  LDL.LU R21, [R1+0xa90] ;  /* 0x000a900001157983 */ /* 0x000f280000300800 */
[----:B-1----:R-:W5:Y:S01]  /*297d0*/  LDL R29, [R1+0x434] ;  /* 0x00043400011d7983 */ /* 0x002f620000100800 */
[----:B------:R-:W-:-:S02]  /*297e0*/  ISETP.LT.AND P5, PT, R8, c[0x0][0x17c], !P0 ;  /* 0x00005f0008007a0c */ /* 0x000fc400047a1270 */
[C---:B------:R-:W-:Y:S02]  /*297f0*/  LEA R24, P6, R3.reuse, R0, 0x1 ;  /* 0x0000000003187211 */ /* 0x040fe400078c08ff */
[C---:B------:R-:W-:Y:S02]  /*29800*/  IADD3 R8, R3.reuse, c[0x0][0x198], RZ ;  /* 0x0000660003087a10 */ /* 0x040fe40007ffe0ff */
[----:B------:R-:W-:Y:S02]  /*29810*/  ISETP.LT.AND P4, PT, R4, c[0x0][0x17c], !P0 ;  /* 0x00005f0004007a0c */ /* 0x000fe40004781270 */
[----:B------:R-:W-:Y:S02]  /*29820*/  LEA.HI.X.SX32 R25, R3, R2, 0x1, P6 ;  /* 0x0000000203197211 */ /* 0x000fe400030f0eff */
[----:B------:R-:W-:Y:S02]  /*29830*/  LEA R4, P6, R8, R0, 0x1 ;  /* 0x0000000008047211 */ /* 0x000fe400078c08ff */
[----:B------:R-:W-:-:S02]  /*29840*/  PRMT R16, R5, 0x7632, R16 ;  /* 0x0000763205107816 */ /* 0x000fc40000000010 */
[C---:B------:R-:W-:Y:S02]  /*29850*/  LEA.HI.X.SX32 R5, R8.reuse, R2, 0x1, P6 ;  /* 0x0000000208057211 */ /* 0x040fe400030f0eff */
[----:B------:R-:W-:Y:S01]  /*29860*/  IADD3 R3, R8, c[0x0][0x198], RZ ;  /* 0x0000660008037a10 */ /* 0x000fe20007ffe0ff */
[----:B------:R0:W-:Y:S04]  /*29870*/  @P3 STG.E.U16 [R24.64], R16 ;  /* 0x0000001018003986 */ /* 0x0001e8000c101506 */
[----:B------:R1:W-:Y:S01]  /*29880*/  @P2 STG.E.U16 [R4.64], R13 ;  /* 0x0000000d04002986 */ /* 0x0003e2000c101506 */
[C---:B0-----:R-:W-:Y:S02]  /*29890*/  LEA R24, P6, R3.reuse, R0, 0x1 ;  /* 0x0000000003187211 */ /* 0x041fe400078c08ff */
[----:B-1----:R-:W-:-:S02]  /*298a0*/  IADD3 R5, R3, c[0x0][0x198], RZ ;  /* 0x0000660003057a10 */ /* 0x002fc40007ffe0ff */
[----:B------:R-:W-:Y:S02]  /*298b0*/  LEA.HI.X.SX32 R25, R3, R2, 0x1, P6 ;  /* 0x0000000203197211 */ /* 0x000fe400030f0eff */
[----:B------:R-:W-:Y:S02]  /*298c0*/  LEA R4, P6, R5, R0, 0x1 ;  /* 0x0000000005047211 */ /* 0x000fe400078c08ff */
[----:B------:R-:W-:Y:S02]  /*298d0*/  PRMT R13, R13, 0x7632, R13 ;  /* 0x000076320d0d7816 */ /* 0x000fe4000000000d */
[C---:B------:R-:W-:Y:S02]  /*298e0*/  IADD3 R3, R5.reuse, c[0x0][0x198], RZ ;  /* 0x0000660005037a10 */ /* 0x040fe40007ffe0ff */
[----:B------:R-:W-:Y:S01]  /*298f0*/  LEA.HI.X.SX32 R5, R5, R2, 0x1, P6 ;  /* 0x0000000205057211 */ /* 0x000fe200030f0eff */
[----:B------:R-:W-:Y:S04]  /*29900*/  @P1 STG.E.U16 [R24.64], R13 ;  /* 0x0000000d18001986 */ /* 0x000fe8000c101506 */
[----:B------:R0:W-:Y:S02]  /*29910*/  @P5 STG.E.U16 [R4.64], R17 ;  /* 0x0000001104005986 */ /* 0x0001e4000c101506 */
[----:B0-----:R-:W-:-:S02]  /*29920*/  IADD3 R5, R3, c[0x0][0x198], RZ ;  /* 0x0000660003057a10 */ /* 0x001fc40007ffe0ff */
[----:B------:R-:W-:Y:S02]  /*29930*/  PRMT R17, R17, 0x7632, R17 ;  /* 0x0000763211117816 */ /* 0x000fe40000000011 */
[----:B-----5:R-:W-:-:S04]  /*29940*/  IADD3 R12, R29, 0x18, RZ ;  /* 0x000000181d0c7810 */ /* 0x020fc80007ffe0ff */
[----:B------:R-:W-:Y:S02]  /*29950*/  ISETP.LT.AND P3, PT, R12, c[0x0][0x17c], !P0 ;  /* 0x00005f000c007a0c */ /* 0x000fe40004761270 */
[----:B------:R-:W-:Y:S02]  /*29960*/  LEA R12, P6, R3, R0, 0x1 ;  /* 0x00000000030c7211 */ /* 0x000fe400078c08ff */
[----:B------:R-:W-:Y:S02]  /*29970*/  IADD3 R8, R29, 0x19, RZ ;  /* 0x000000191d087810 */ /* 0x000fe40007ffe0ff */
[----:B------:R-:W-:Y:S02]  /*29980*/  LEA.HI.X.SX32 R13, R3, R2, 0x1, P6 ;  /* 0x00000002030d7211 */ /* 0x000fe400030f0eff */
[C---:B------:R-:W-:Y:S02]  /*29990*/  LEA R4, P6, R5.reuse, R0, 0x1 ;  /* 0x0000000005047211 */ /* 0x040fe400078c08ff */
[----:B------:R-:W-:-:S02]  /*299a0*/  IADD3 R3, R5, c[0x0][0x198], RZ ;  /* 0x0000660005037a10 */ /* 0x000fc40007ffe0ff */
[----:B------:R-:W-:Y:S02]  /*299b0*/  LEA.HI.X.SX32 R5, R5, R2, 0x1, P6 ;  /* 0x0000000205057211 */ /* 0x000fe400030f0eff */
[----:B------:R-:W-:Y:S02]  /*299c0*/  ISETP.LT.AND P2, PT, R8, c[0x0][0x17c], !P0 ;  /* 0x00005f0008007a0c */ /* 0x000fe40004741270 */
[C---:B------:R-:W-:Y:S01]  /*299d0*/  IADD3 R8, R29.reuse, 0x1a, RZ ;  /* 0x0000001a1d087810 */ /* 0x040fe20007ffe0ff */
[----:B------:R0:W-:Y:S03]  /*299e0*/  @P4 STG.E.U16 [R12.64], R17 ;  /* 0x000000110c004986 */ /* 0x0001e6000c101506 */
[----:B------:R-:W-:Y:S01]  /*299f0*/  ISETP.LT.AND P1, PT, R8, c[0x0][0x17c], !P0 ;  /* 0x00005f0008007a0c */ /* 0x000fe20004721270 */
[----:B----4-:R1:W-:Y:S01]  /*29a00*/  @P3 STG.E.U16 [R4.64], R21 ;  /* 0x0000001504003986 */ /* 0x0103e2000c101506 */
[----:B------:R-:W-:-:S02]  /*29a10*/  IADD3 R8, R29, 0x1b, RZ ;  /* 0x0000001b1d087810 */ /* 0x000fc40007ffe0ff */
[C---:B0-----:R-:W-:Y:S02]  /*29a20*/  LEA R12, P6, R3.reuse, R0, 0x1 ;  /* 0x00000000030c7211 */ /* 0x041fe400078c08ff */
[C---:B-1----:R-:W-:Y:S02]  /*29a30*/  IADD3 R5, R3.reuse, c[0x0][0x198], RZ ;  /* 0x0000660003057a10 */ /* 0x042fe40007ffe0ff */
[----:B------:R-:W-:Y:S02]  /*29a40*/  LEA.HI.X.SX32 R13, R3, R2, 0x1, P6 ;  /* 0x00000002030d7211 */ /* 0x000fe400030f0eff */
[----:B------:R-:W-:Y:S02]  /*29a50*/  LEA R4, P6, R5, R0, 0x1 ;  /* 0x0000000005047211 */ /* 0x000fe400078c08ff */
[----:B------:R-:W-:Y:S02]  /*29a60*/  PRMT R21, R21, 0x7632, R21 ;  /* 0x0000763215157816 */ /* 0x000fe40000000015 */
[----:B------:R-:W-:-:S02]  /*29a70*/  IADD3 R3, R5, c[0x0][0x198], RZ ;  /* 0x0000660005037a10 */ /* 0x000fc40007ffe0ff */
[----:B------:R-:W-:Y:S02]  /*29a80*/  LEA.HI.X.SX32 R5, R5, R2, 0x1, P6 ;  /* 0x0000000205057211 */ /* 0x000fe400030f0eff */
[----:B------:R-:W-:Y:S02]  /*29a90*/  ISETP.LT.AND P5, PT, R8, c[0x0][0x17c], !P0 ;  /* 0x00005f0008007a0c */ /* 0x000fe400047a1270 */
[----:B------:R-:W-:Y:S01]  /*29aa0*/  IADD3 R8, R29, 0x1c, RZ ;  /* 0x0000001c1d087810 */ /* 0x000fe20007ffe0ff */
[----:B------:R0:W-:Y:S03]  /*29ab0*/  @P2 STG.E.U16 [R12.64], R21 ;  /* 0x000000150c002986 */ /* 0x0001e6000c101506 */
[----:B------:R-:W-:Y:S01]  /*29ac0*/  ISETP.LT.AND P4, PT, R8, c[0x0][0x17c], !P0 ;  /* 0x00005f0008007a0c */ /* 0x000fe20004781270 */
[----:B------:R1:W-:Y:S01]  /*29ad0*/  @P1 STG.E.U16 [R4.64], R9 ;  /* 0x0000000904001986 */ /* 0x0003e2000c101506 */
[----:B0-----:R-:W-:-:S02]  /*29ae0*/  LEA R12, P6, R3, R0, 0x1 ;  /* 0x00000000030c7211 */ /* 0x001fc400078c08ff */
[C---:B-1----:R-:W-:Y:S02]  /*29af0*/  IADD3 R5, R3.reuse, c[0x0][0x198], RZ ;  /* 0x0000660003057a10 */ /* 0x042fe40007ffe0ff */
[----:B------:R-:W-:Y:S02]  /*29b00*/  LEA.HI.X.SX32 R13, R3, R2, 0x1, P6 ;  /* 0x00000002030d7211 */ /* 0x000fe400030f0eff */
[----:B------:R-:W-:Y:S02]  /*29b10*/  LEA R4, P6, R5, R0, 0x1 ;  /* 0x0000000005047211 */ /* 0x000fe400078c08ff */
[----:B------:R-:W-:Y:S02]  /*29b20*/  PRMT R9, R9, 0x7632, R9 ;  /* 0x0000763209097816 */ /* 0x000fe40000000009 */
[C---:B------:R-:W-:Y:S02]  /*29b30*/  IADD3 R3, R5.reuse, c[0x0][0x198], RZ ;  /* 0x0000660005037a10 */ /* 0x040fe40007ffe0ff */
[----:B------:R-:W-:Y:S01]  /*29b40*/  LEA.HI.X.SX32 R5, R5, R2, 0x1, P6 ;  /* 0x0000000205057211 */ /* 0x000fe200030f0eff */
[----:B------:R0:W-:Y:S04]  /*29b50*/  @P5 STG.E.U16 [R12.64], R9 ;  /* 0x000000090c005986 */ /* 0x0001e8000c101506 */
[----:B------:R1:W-:Y:S01]  /*29b60*/  @P4 STG.E.U16 [R4.64], R26 ;  /* 0x0000001a04004986 */ /* 0x0003e2000c101506 */
[----:B0-----:R-:W-:-:S03]  /*29b70*/  PRMT R12, R26, 0x7632, R12 ;  /* 0x000076321a0c7816 */ /* 0x001fc6000000000c */
[----:B-1----:R-:W4:Y:S01]  /*29b80*/  LDL.LU R26, [R1+0xa8c] ;  /* 0x000a8c00011a7983 */ /* 0x002f220000300800 */
[----:B------:R-:W-:-:S04]  /*29b90*/  IADD3 R8, R29, 0x1d, RZ ;  /* 0x0000001d1d087810 */ /* 0x000fc80007ffe0ff */
[----:B------:R-:W-:Y:S02]  /*29ba0*/  ISETP.LT.AND P3, PT, R8, c[0x0][0x17c], !P0 ;  /* 0x00005f0008007a0c */ /* 0x000fe40004761270 */
[----:B------:R-:W-:-:S04]  /*29bb0*/  IADD3 R8, R29, 0x1e, RZ ;  /* 0x0000001e1d087810 */ /* 0x000fc80007ffe0ff */
[----:B------:R-:W-:Y:S02]  /*29bc0*/  ISETP.LT.AND P2, PT, R8, c[0x0][0x17c], !P0 ;  /* 0x00005f0008007a0c */ /* 0x000fe40004741270 */
[----:B------:R-:W-:-:S04]  /*29bd0*/  IADD3 R8, R29, 0x1f, RZ ;  /* 0x0000001f1d087810 */ /* 0x000fc80007ffe0ff */
[----:B------:R-:W-:Y:S02]  /*29be0*/  ISETP.LT.AND P1, PT, R8, c[0x0][0x17c], !P0 ;  /* 0x00005f0008007a0c */ /* 0x000fe40004721270 */
[C---:B------:R-:W-:Y:S02]  /*29bf0*/  IADD3 R8, R29.reuse, 0x20, RZ ;  /* 0x000000201d087810 */ /* 0x040fe40007ffe0ff */
[----:B------:R-:W-:Y:S02]  /*29c00*/  IADD3 R9, R29, 0x21, RZ ;  /* 0x000000211d097810 */ /* 0x000fe40007ffe0ff */
[----:B------:R-:W-:Y:S02]  /*29c10*/  ISETP.LT.AND P5, PT, R8, c[0x0][0x17c], !P0 ;  /* 0x00005f0008007a0c */ /* 0x000fe400047a1270 */
[C---:B------:R-:W-:Y:S02]  /*29c20*/  LEA R8, P6, R3.reuse, R0, 0x1 ;  /* 0x0000000003087211 */ /* 0x040fe400078c08ff */
[----:B------:R-:W-:-:S02]  /*29c30*/  IADD3 R5, R3, c[0x0][0x198], RZ ;  /* 0x0000660003057a10 */ /* 0x000fc40007ffe0ff */
[----:B------:R-:W-:Y:S02]  /*29c40*/  ISETP.LT.AND P4, PT, R9, c[0x0][0x17c], !P0 ;  /* 0x00005f0009007a0c */ /* 0x000fe40004781270 */
[----:B------:R-:W-:Y:S02]  /*29c50*/  LEA.HI.X.SX32 R9, R3, R2, 0x1, P6 ;  /* 0x0000000203097211 */ /* 0x000fe400030f0eff */
[C---:B------:R-:W-:Y:S02]  /*29c60*/  LEA R4, P6, R5.reuse, R0, 0x1 ;  /* 0x0000000005047211 */ /* 0x040fe400078c08ff */
[C---:B------:R-:W-:Y:S02]  /*29c70*/  IADD3 R3, R5.reuse, c[0x0][0x198], RZ ;  /* 0x0000660005037a10 */ /* 0x040fe40007ffe0ff */
[----:B------:R-:W-:Y:S01]  /*29c80*/  LEA.HI.X.SX32 R5, R5, R2, 0x1, P6 ;  /* 0x0000000205057211 */ /* 0x000fe200030f0eff */
[----:B------:R0:W-:Y:S04]  /*29c90*/  @P3 STG.E.U16 [R8.64], R12 ;  /* 0x0000000c08003986 */ /* 0x0001e8000c101506 */
[----:B------:R1:W-:Y:S01]  /*29ca0*/  @P2 STG.E.U16 [R4.64], R22 ;  /* 0x0000001604002986 */ /* 0x0003e2000c101506 */
[----:B0-----:R-:W-:-:S03]  /*29cb0*/  PRMT R12, R22, 0x7632, R12 ;  /* 0x00007632160c7816 */ /* 0x001fc6000000000c */
[----:B-1----:R-:W5:Y:S01]  /*29cc0*/  LDL.LU R22, [R1+0xa88] ;  /* 0x000a880001167983 */ /* 0x002f620000300800 */
[----:B------:R-:W-:Y:S02]  /*29cd0*/  IADD3 R9, R29, 0x23, RZ ;  /* 0x000000231d097810 */ /* 0x000fe40007ffe0ff */
[C---:B------:R-:W-:Y:S02]  /*29ce0*/  LEA R8, P6, R3.reuse, R0, 0x1 ;  /* 0x0000000003087211 */ /* 0x040fe400078c08ff */
[----:B------:R-:W-:Y:S02]  /*29cf0*/  IADD3 R5, R3, c[0x0][0x198], RZ ;  /* 0x0000660003057a10 */ /* 0x000fe40007ffe0ff */
[----:B------:R-:W-:Y:S02]  /*29d00*/  ISETP.LT.AND P2, PT, R9, c[0x0][0x17c], !P0 ;  /* 0x00005f0009007a0c */ /* 0x000fe40004741270 */
[----:B------:R-:W-:Y:S02]  /*29d10*/  LEA.HI.X.SX32 R9, R3, R2, 0x1, P6 ;  /* 0x0000000203097211 */ /* 0x000fe400030f0eff */
[----:B------:R-:W-:-:S02]  /*29d20*/  LEA R4, P6, R5, R0, 0x1 ;  /* 0x0000000005047211 */ /* 0x000fc400078c08ff */
[C---:B------:R-:W-:Y:S02]  /*29d30*/  IADD3 R3, R5.reuse, c[0x0][0x198], RZ ;  /* 0x0000660005037a10 */ /* 0x040fe40007ffe0ff */
[----:B------:R-:W-:Y:S01]  /*29d40*/  LEA.HI.X.SX32 R5, R5, R2, 0x1, P6 ;  /* 0x0000000205057211 */ /* 0x000fe200030f0eff */
[----:B------:R0:W-:Y:S01]  /*29d50*/  @P1 STG.E.U16 [R8.64], R12 ;  /* 0x0000000c08001986 */ /* 0x0001e2000c101506 */
[----:B------:R-:W-:-:S04]  /*29d60*/  IADD3 R13, R29, 0x22, RZ ;  /* 0x000000221d0d7810 */ /* 0x000fc80007ffe0ff */
[----:B------:R-:W-:Y:S02]  /*29d70*/  ISETP.LT.AND P3, PT, R13, c[0x0][0x17c], !P0 ;  /* 0x00005f000d007a0c */ /* 0x000fe40004761270 */
[----:B0-----:R-:W-:Y:S02]  /*29d80*/  IADD3 R9, R29, 0x25, RZ ;  /* 0x000000251d097810 */ /* 0x001fe40007ffe0ff */
[----:B------:R-:W-:Y:S02]  /*29d90*/  LEA R8, P6, R3, R0, 0x1 ;  /* 0x0000000003087211 */ /* 0x000fe400078c08ff */
[C---:B------:R-:W-:Y:S02]  /*29da0*/  IADD3 R13, R29.reuse, 0x24, RZ ;  /* 0x000000241d0d7810 */ /* 0x040fe40007ffe0ff */
[----:B------:R-:W-:Y:S02]  /*29db0*/  IADD3 R12, R29, 0x26, RZ ;  /* 0x000000261d0c7810 */ /* 0x000fe40007ffe0ff */
[----:B------:R-:W-:-:S02]  /*29dc0*/  ISETP.LT.AND P1, PT, R13, c[0x0][0x17c], !P0 ;  /* 0x00005f000d007a0c */ /* 0x000fc40004721270 */
[----:B---3--:R-:W-:Y:S01]  /*29dd0*/  PRMT R16, R6, 0x7632, R16 ;  /* 0x0000763206107816 */ /* 0x008fe20000000010 */
[----:B----4-:R0:W-:Y:S01]  /*29de0*/  @P5 STG.E.U16 [R4.64], R26 ;  /* 0x0000001a04005986 */ /* 0x0101e2000c101506 */
[----:B------:R-:W-:Y:S02]  /*29df0*/  ISETP.LT.AND P5, PT, R9, c[0x0][0x17c], !P0 ;  /* 0x00005f0009007a0c */ /* 0x000fe400047a1270 */
[C---:B------:R-:W-:Y:S02]  /*29e00*/  LEA.HI.X.SX32 R9, R3.reuse, R2, 0x1, P6 ;  /* 0x0000000203097211 */ /* 0x040fe400030f0eff */
[----:B0-----:R-:W-:Y:S02]  /*29e10*/  IADD3 R5, R3, c[0x0][0x198], RZ ;  /* 0x0000660003057a10 */ /* 0x001fe40007ffe0ff */
[----:B------:R-:W-:Y:S02]  /*29e20*/  PRMT R26, R26, 0x7632, R26 ;  /* 0x000076321a1a7816 */ /* 0x000fe4000000001a */
[----:B------:R-:W-:-:S02]  /*29e30*/  LEA R4, P6, R5, R0, 0x1 ;  /* 0x0000000005047211 */ /* 0x000fc400078c08ff */
[C---:B------:R-:W-:Y:S01]  /*29e40*/  IADD3 R3, R5.reuse, c[0x0][0x198], RZ ;  /* 0x0000660005037a10 */ /* 0x040fe20007ffe0ff */
[----:B------:R0:W-:Y:S01]  /*29e50*/  @P4 STG.E.U16 [R8.64], R26 ;  /* 0x0000001a08004986 */ /* 0x0001e2000c101506 */
[----:B------:R-:W-:Y:S02]  /*29e60*/  LEA.HI.X.SX32 R5, R5, R2, 0x1, P6 ;  /* 0x0000000205057211 */ /* 0x000fe400030f0eff */
[----:B------:R-:W-:Y:S02]  /*29e70*/  IADD3 R13, R3, c[0x0][0x198], RZ ;  /* 0x00006600030d7a10 */ /* 0x000fe40007ffe0ff */
[----:B------:R-:W-:Y:S01]  /*29e80*/  ISETP.LT.AND P4, PT, R12, c[0x0][0x17c], !P0 ;  /* 0x00005f000c007a0c */ /* 0x000fe20004781270 */
[----:B------:R1:W-:Y:S01]  /*29e90*/  @P3 STG.E.U16 [R4.64], R6 ;  /* 0x0000000604003986 */ /* 0x0003e2000c101506 */
[----:B------:R-:W-:Y:S02]  /*29ea0*/  IADD3 R12, R29, 0x27, RZ ;  /* 0x000000271d0c7810 */ /* 0x000fe40007ffe0ff */
[----:B0-----:R-:W-:-:S04]  /*29eb0*/  LEA R8, P6, R3, R0, 0x1 ;  /* 0x0000000003087211 */ /* 0x001fc800078c08ff */
[----:B------:R-:W-:Y:S02]  /*29ec0*/  LEA.HI.X.SX32 R9, R3, R2, 0x1, P6 ;  /* 0x0000000203097211 */ /* 0x000fe400030f0eff */
[C---:B-1----:R-:W-:Y:S02]  /*29ed0*/  LEA R4, P6, R13.reuse, R0, 0x1 ;  /* 0x000000000d047211 */ /* 0x042fe400078c08ff */
[----:B------:R-:W-:Y:S01]  /*29ee0*/  IADD3 R3, R13, c[0x0][0x198], RZ ;  /* 0x000066000d037a10 */ /* 0x000fe20007ffe0ff */
[----:B------:R0:W-:Y:S01]  /*29ef0*/  @P2 STG.E.U16 [R8.64], R16 ;  /* 0x0000001008002986 */ /* 0x0001e2000c101506 */
[----:B------:R-:W-:Y:S02]  /*29f00*/  ISETP.LT.AND P3, PT, R12, c[0x0][0x17c], !P0 ;  /* 0x00005f000c007a0c */ /* 0x000fe40004761270 */
[----:B------:R-:W-:Y:S02]  /*29f10*/  IADD3 R12, R29, 0x28, RZ ;  /* 0x000000281d0c7810 */ /* 0x000fe40007ffe0ff */
[----:B------:R-:W-:-:S02]  /*29f20*/  LEA.HI.X.SX32 R5, R13, R2, 0x1, P6 ;  /* 0x000000020d057211 */ /* 0x000fc400030f0eff */
[C---:B------:R-:W-:Y:S02]  /*29f30*/  IADD3 R13, R3.reuse, c[0x0][0x198], RZ ;  /* 0x00006600030d7a10 */ /* 0x040fe40007ffe0ff */
[----:B------:R-:W-:Y:S02]  /*29f40*/  ISETP.LT.AND P2, PT, R12, c[0x0][0x17c], !P0 ;  /* 0x00005f000c007a0c */ /* 0x000fe40004741270 */
[----:B0-----:R-:W-:Y:S01]  /*29f50*/  LEA R8, P6, R3, R0, 0x1 ;  /* 0x0000000003087211 */ /* 0x001fe200078c08ff */
[----:B------:R0:W-:Y:S01]  /*29f60*/  @P1 STG.E.U16 [R4.64], R14 ;  /* 0x0000000e04001986 */ /* 0x0001e2000c101506 */
[----:B------:R-:W-:Y:S02]  /*29f70*/  IADD3 R6, R29, 0x29, RZ ;  /* 0x000000291d067810 */ /* 0x000fe40007ffe0ff */
[----:B------:R-:W-:Y:S02]  /*29f80*/  LEA.HI.X.SX32 R9, R3, R2, 0x1, P6 ;  /* 0x0000000203097211 */ /* 0x000fe400030f0eff */
[----:B------:R-:W-:-:S02]  /*29f90*/  PRMT R12, R14, 0x7632, R12 ;  /* 0x000076320e0c7816 */ /* 0x000fc4000000000c */
[C---:B------:R-:W-:Y:S02]  /*29fa0*/  IADD3 R3, R13.reuse, c[0x0][0x198], RZ ;  /* 0x000066000d037a10 */ /* 0x040fe40007ffe0ff */
[----:B------:R-:W-:Y:S02]  /*29fb0*/  ISETP.LT.AND P1, PT, R6, c[0x0][0x17c], !P0 ;  /* 0x00005f0006007a0c */ /* 0x000fe40004721270 */
[----:B0-----:R-:W-:Y:S01]  /*29fc0*/  LEA R4, P6, R13, R0, 0x1 ;  /* 0x000000000d047211 */ /* 0x001fe200078c08ff */
[----:B------:R0:W-:Y:S01]  /*29fd0*/  @P5 STG.E.U16 [R8.64], R12 ;  /* 0x0000000c08005986 */ /* 0x0001e2000c101506 */
[----:B------:R-:W-:Y:S02]  /*29fe0*/  IADD3 R6, R29, 0x2a, RZ ;  /* 0x0000002a1d067810 */ /* 0x000fe40007ffe0ff */
[----:B------:R-:W-:Y:S02]  /*29ff0*/  LEA.HI.X.SX32 R5, R13, R2, 0x1, P6 ;  /* 0x000000020d057211 */ /* 0x000fe400030f0eff */
[----:B------:R-:W-:-:S02]  /*2a000*/  IADD3 R13, R3, c[0x0][0x198], RZ ;  /* 0x00006600030d7a10 */ /* 0x000fc40007ffe0ff */
[----:B------:R-:W-:Y:S01]  /*2a010*/  ISETP.LT.AND P5, PT, R6, c[0x0][0x17c], !P0 ;  /* 0x00005f0006007a0c */ /* 0x000fe200047a1270 */
[----:B------:R1:W-:Y:S01]  /*2a020*/  @P4 STG.E.U16 [R4.64], R18 ;  /* 0x0000001204004986 */ /* 0x0003e2000c101506 */
[----:B------:R-:W-:Y:S02]  /*2a030*/  IADD3 R6, R29, 0x2b, RZ ;  /* 0x0000002b1d067810 */ /* 0x000fe40007ffe0ff */
[C---:B0-----:R-:W-:Y:S02]  /*2a040*/  LEA R8, P6, R3.reuse, R0, 0x1 ;  /* 0x0000000003087211 */ /* 0x041fe400078c08ff */
[----:B------:R-:W-:Y:S02]  /*2a050*/  PRMT R14, R18, 0x7632, R14 ;  /* 0x00007632120e7816 */ /* 0x000fe4000000000e */
[----:B------:R-:W-:Y:S02]  /*2a060*/  LEA.HI.X.SX32 R9, R3, R2, 0x1, P6 ;  /* 0x0000000203097211 */ /* 0x000fe400030f0eff */
[----:B------:R-:W-:-:S02]  /*2a070*/  IADD3 R3, R13, c[0x0][0x198], RZ ;  /* 0x000066000d037a10 */ /* 0x000fc40007ffe0ff */
[----:B-1----:R-:W-:Y:S02]  /*2a080*/  LEA R4, P6, R13, R0, 0x1 ;  /* 0x000000000d047211 */ /* 0x002fe400078c08ff */
[----:B------:R-:W-:Y:S01]  /*2a090*/  ISETP.LT.AND P4, PT, R6, c[0x0][0x17c], !P0 ;  /* 0x00005f0006007a0c */ /* 0x000fe20004781270 */
[----:B------:R0:W-:Y:S01]  /*2a0a0*/  @P3 STG.E.U16 [R8.64], R14 ;  /* 0x0000000e08003986 */ /* 0x0001e2000c101506 */
[----:B------:R-:W-:Y:S02]  /*2a0b0*/  IADD3 R6, R29, 0x2c, RZ ;  /* 0x0000002c1d067810 */ /* 0x000fe40007ffe0ff */
[----:B------:R-:W-:Y:S02]  /*2a0c0*/  LEA.HI.X.SX32 R5, R13, R2, 0x1, P6 ;  /* 0x000000020d057211 */ /* 0x000fe400030f0eff */
[----:B------:R-:W-:Y:S02]  /*2a0d0*/  IADD3 R13, R3, c[0x0][0x198], RZ ;  /* 0x00006600030d7a10 */ /* 0x000fe40007ffe0ff */
[----:B------:R-:W-:Y:S01]  /*2a0e0*/  ISETP.LT.AND P3, PT, R6, c[0x0][0x17c], !P0 ;  /* 0x00005f0006007a0c */ /* 0x000fe20004761270 */
[----:B-----5:R1:W-:Y:S01]  /*2a0f0*/  @P2 STG.E.U16 [R4.64], R22 ;  /* 0x0000001604002986 */ /* 0x0203e2000c101506 */
[----:B------:R-:W-:-:S02]  /*2a100*/  IADD3 R6, R29, 0x2d, RZ ;  /* 0x0000002d1d067810 */ /* 0x000fc40007ffe0ff */
[C---:B0-----:R-:W-:Y:S02]  /*2a110*/  LEA R8, P6, R3.reuse, R0, 0x1 ;  /* 0x0000000003087211 */ /* 0x041fe400078c08ff */
[----:B------:R-:W-:Y:S02]  /*2a120*/  PRMT R12, R22, 0x7632, R12 ;  /* 0x00007632160c7816 */ /* 0x000fe4000000000c */
[----:B------:R-:W-:Y:S02]  /*2a130*/  LEA.HI.X.SX32 R9, R3, R2, 0x1, P6 ;  /* 0x0000000203097211 */ /* 0x000fe400030f0eff */
[C---:B------:R-:W-:Y:S02]  /*2a140*/  IADD3 R3, R13.reuse, c[0x0][0x198], RZ ;  /* 0x000066000d037a10 */ /* 0x040fe40007ffe0ff */
[----:B-1----:R-:W-:Y:S02]  /*2a150*/  LEA R4, P6, R13, R0, 0x1 ;  /* 0x000000000d047211 */ /* 0x002fe400078c08ff */
[----:B------:R-:W-:Y:S01]  /*2a160*/  ISETP.LT.AND P2, PT, R6, c[0x0][0x17c], !P0 ;  /* 0x00005f0006007a0c */ /* 0x000fe20004741270 */
[----:B------:R0:W-:Y:S01]  /*2a170*/  @P1 STG.E.U16 [R8.64], R12 ;  /* 0x0000000c08001986 */ /* 0x0001e2000c101506 */
[----:B------:R-:W-:-:S02]  /*2a180*/  IADD3 R6, R29, 0x2e, RZ ;  /* 0x0000002e1d067810 */ /* 0x000fc40007ffe0ff */
[----:B------:R-:W-:Y:S02]  /*2a190*/  LEA.HI.X.SX32 R5, R13, R2, 0x1, P6 ;  /* 0x000000020d057211 */ /* 0x000fe400030f0eff */
[----:B------:R-:W-:Y:S02]  /*2a1a0*/  IADD3 R13, R3, c[0x0][0x198], RZ ;  /* 0x00006600030d7a10 */ /* 0x000fe40007ffe0ff */
[----:B------:R-:W-:Y:S01]  /*2a1b0*/  ISETP.LT.AND P1, PT, R6, c[0x0][0x17c], !P0 ;  /* 0x00005f0006007a0c */ /* 0x000fe20004721270 */
[----:B--2---:R1:W-:Y:S01]  /*2a1c0*/  @P5 STG.E.U16 [R4.64], R10 ;  /* 0x0000000a04005986 */ /* 0x0043e2000c101506 */
[----:B------:R-:W-:Y:S02]  /*2a1d0*/  IADD3 R6, R29, 0x2f, RZ ;  /* 0x0000002f1d067810 */ /* 0x000fe40007ffe0ff */
[----:B0-----:R-:W-:-:S04]  /*2a1e0*/  LEA R8, P6, R3, R0, 0x1 ;  /* 0x0000000003087211 */ /* 0x001fc800078c08ff */
[----:B------:R-:W-:Y:S02]  /*2a1f0*/  LEA.HI.X.SX32 R9, R3, R2, 0x1, P6 ;  /* 0x0000000203097211 */ /* 0x000fe400030f0eff */
[----:B------:R-:W-:Y:S02]  /*2a200*/  ISETP.LT.AND P5, PT, R6, c[0x0][0x17c], !P0 ;  /* 0x00005f0006007a0c */ /* 0x000fe400047a1270 */
[C---:B-1----:R-:W-:Y:S02]  /*2a210*/  LEA R4, P6, R13.reuse, R0, 0x1 ;  /* 0x000000000d047211 */ /* 0x042fe400078c08ff */
[----:B------:R-:W-:Y:S02]  /*2a220*/  PRMT R6, R10, 0x7632, R6 ;  /* 0x000076320a067816 */ /* 0x000fe40000000006 */
[----:B------:R-:W-:Y:S02]  /*2a230*/  LEA.HI.X.SX32 R5, R13, R2, 0x1, P6 ;  /* 0x000000020d057211 */ /* 0x000fe400030f0eff */
[----:B------:R-:W-:Y:S01]  /*2a240*/  PRMT R10, R27, 0x7632, R10 ;  /* 0x000076321b0a7816 */ /* 0x000fe2000000000a */
[----:B------:R-:W-:Y:S04]  /*2a250*/  @P4 STG.E.U16 [R8.64], R6 ;  /* 0x0000000608004986 */ /* 0x000fe8000c101506 */
[----:B------:R0:W-:Y:S04]  /*2a260*/  @P3 STG.E.U16 [R4.64], R27 ;  /* 0x0000001b04003986 */ /* 0x0001e8000c101506 */
[----:B0-----:R-:W2:Y:S01]  /*2a270*/  LDL.LU R27, [R1+0xa84] ;  /* 0x000a8400011b7983 */ /* 0x001ea20000300800 */
[----:B------:R-:W-:-:S04]  /*2a280*/  IADD3 R17, R13, c[0x0][0x198], RZ ;  /* 0x000066000d117a10 */ /* 0x000fc80007ffe0ff */
[C---:B------:R-:W-:Y:S02]  /*2a290*/  LEA R8, P6, R17.reuse, R0, 0x1 ;  /* 0x0000000011087211 */ /* 0x040fe400078c08ff */
[C---:B------:R-:W-:Y:S02]  /*2a2a0*/  IADD3 R13, R17.reuse, c[0x0][0x198], RZ ;  /* 0x00006600110d7a10 */ /* 0x040fe40007ffe0ff */
[----:B------:R-:W-:Y:S02]  /*2a2b0*/  LEA.HI.X.SX32 R9, R17, R2, 0x1, P6 ;  /* 0x0000000211097211 */ /* 0x000fe400030f0eff */
[----:B------:R-:W-:-:S04]  /*2a2c0*/  LEA R4, P6, R13, R0, 0x1 ;  /* 0x000000000d047211 */ /* 0x000fc800078c08ff */
[----:B------:R-:W-:Y:S01]  /*2a2d0*/  LEA.HI.X.SX32 R5, R13, R2, 0x1, P6 ;  /* 0x000000020d057211 */ /* 0x000fe200030f0eff */
[----:B------:R-:W-:Y:S01]  /*2a2e0*/  @P2 STG.E.U16 [R8.64], R10 ;  /* 0x0000000a08002986 */ /* 0x000fe2000c101506 */
[----:B------:R-:W-:-:S03]  /*2a2f0*/  PRMT R6, R23, 0x7632, R6 ;  /* 0x0000763217067816 */ /* 0x000fc60000000006 */
[----:B------:R0:W-:Y:S04]  /*2a300*/  @P1 STG.E.U16 [R4.64], R23 ;  /* 0x0000001704001986 */ /* 0x0001e8000c101506 */
[----:B0-----:R-:W3:Y:S04]  /*2a310*/  LDL.LU R23, [R1+0xa80] ;  /* 0x000a800001177983 */ /* 0x001ee80000300800 */
[----:B------:R-:W0:Y:S01]  /*2a320*/  S2R R18, SR_TID.X ;  /* 0x0000000000127919 */ /* 0x000e220000002100 */
[----:B------:R-:W-:Y:S02]  /*2a330*/  IADD3 R17, R13, c[0x0][0x198], RZ ;  /* 0x000066000d117a10 */ /* 0x000fe40007ffe0ff */
[----:B------:R-:W-:Y:S01]  /*2a340*/  IADD3 R3, R29, 0x30, RZ ;  /* 0x000000301d037810 */ /* 0x000fe20007ffe0ff */
[----:B------:R-:W4:Y:S01]  /*2a350*/  LDL.LU R28, [R1+0xac] ;  /* 0x0000ac00011c7983 */ /* 0x000f220000300800 */
[----:B------:R-:W-:-:S02]  /*2a360*/  LEA R8, P6, R17, R0, 0x1 ;  /* 0x0000000011087211 */ /* 0x000fc400078c08ff */
[----:B------:R-:W-:Y:S02]  /*2a370*/  ISETP.LT.AND P4, PT, R3, c[0x0][0x17c], !P0 ;  /* 0x00005f0003007a0c */ /* 0x000fe40004781270 */
[----:B------:R-:W-:Y:S02]  /*2a380*/  IADD3 R13, R17, c[0x0][0x198], RZ ;  /* 0x00006600110d7a10 */ /* 0x000fe40007ffe0ff */
[----:B------:R-:W-:Y:S02]  /*2a390*/  IADD3 R3, R29, 0x31, RZ ;  /* 0x000000311d037810 */ /* 0x000fe40007ffe0ff */
[----:B------:R-:W-:Y:S02]  /*2a3a0*/  LEA.HI.X.SX32 R9, R17, R2, 0x1, P6 ;  /* 0x0000000211097211 */ /* 0x000fe400030f0eff */
[----:B------:R-:W-:Y:S02]  /*2a3b0*/  LEA R4, P6, R13, R0, 0x1 ;  /* 0x000000000d047211 */ /* 0x000fe400078c08ff */
[----:B------:R-:W-:-:S02]  /*2a3c0*/  ISETP.LT.AND P3, PT, R3, c[0x0][0x17c], !P0 ;  /* 0x00005f0003007a0c */ /* 0x000fc40004761270 */
[----:B------:R-:W-:Y:S02]  /*2a3d0*/  IADD3 R17, R13, c[0x0][0x198], RZ ;  /* 0x000066000d117a10 */ /* 0x000fe40007ffe0ff */
[----:B------:R-:W-:Y:S01]  /*2a3e0*/  IADD3 R3, R29, 0x32, RZ ;  /* 0x000000321d037810 */ /* 0x000fe20007ffe0ff */
[C---:B0-----:R-:W-:Y:S01]  /*2a3f0*/  IMAD.SHL.U32 R20, R18.reuse, 0x1000, RZ ;  /* 0x0000100012147824 */ /* 0x041fe200078e00ff */
[----:B------:R-:W-:Y:S01]  /*2a400*/  LEA.HI.X.SX32 R5, R13, R2, 0x1, P6 ;  /* 0x000000020d057211 */ /* 0x000fe200030f0eff */
[----:B------:R0:W-:Y:S01]  /*2a410*/  @P5 STG.E.U16 [R8.64], R6 ;  /* 0x0000000608005986 */ /* 0x0001e2000c101506 */
[----:B------:R-:W-:Y:S02]  /*2a420*/  LOP3.LUT R16, R18, 0xff, RZ, 0xc0, !PT ;  /* 0x000000ff12107812 */ /* 0x000fe400078ec0ff */
[----:B------:R-:W-:Y:S02]  /*2a430*/  LOP3.LUT R20, R20, 0x6000, RZ, 0xc0, !PT ;  /* 0x0000600014147812 */ /* 0x000fe400078ec0ff */
[----:B------:R-:W-:-:S02]  /*2a440*/  ISETP.LT.AND P2, PT, R3, c[0x0][0x17c], !P0 ;  /* 0x00005f0003007a0c */ /* 0x000fc40004741270 */
[----:B------:R-:W-:Y:S01]  /*2a450*/  IADD3 R13, R17, c[0x0][0x198], RZ ;  /* 0x00006600110d7a10 */ /* 0x000fe20007ffe0ff */
[----:B------:R-:W-:Y:S01]  /*2a460*/  IMAD R20, R16, 0x10, R20 ;  /* 0x0000001010147824 */ /* 0x000fe200078e0214 */
[----:B------:R-:W-:Y:S02]  /*2a470*/  IADD3 R3, R29, 0x33, RZ ;  /* 0x000000331d037810 */ /* 0x000fe40007ffe0ff */
[----:B0-----:R-:W-:-:S04]  /*2a480*/  LEA R8, P6, R17, R0, 0x1 ;  /* 0x0000000011087211 */ /* 0x001fc800078c08ff */
[----:B------:R-:W-:Y:S02]  /*2a490*/  LEA.HI.X.SX32 R9, R17, R2, 0x1, P6 ;  /* 0x0000000211097211 */ /* 0x000fe400030f0eff */
[----:B------:R-:W-:Y:S02]  /*2a4a0*/  IADD3 R17, R13, c[0x0][0x198], RZ ;  /* 0x000066000d117a10 */ /* 0x000fe40007ffe0ff */
[----:B------:R-:W-:Y:S02]  /*2a4b0*/  ISETP.LT.AND P1, PT, R3, c[0x0][0x17c], !P0 ;  /* 0x00005f0003007a0c */ /* 0x000fe40004721270 */
[----:B------:R-:W-:-:S04]  /*2a4c0*/  IADD3 R3, R29, 0x34, RZ ;  /* 0x000000341d037810 */ /* 0x000fc80007ffe0ff */
[----:B------:R-:W-:Y:S02]  /*2a4d0*/  ISETP.LT.AND P5, PT, R3, c[0x0][0x17c], !P0 ;  /* 0x00005f0003007a0c */ /* 0x000fe400047a1270 */
[----:B------:R-:W-:Y:S02]  /*2a4e0*/  IADD3 R3, R29, 0x35, RZ ;  /* 0x000000351d037810 */ /* 0x000fe40007ffe0ff */
[----:B------:R-:W-:Y:S01]  /*2a4f0*/  PRMT R14, R7, 0x7632, R14 ;  /* 0x00007632070e7816 */ /* 0x000fe2000000000e */
[----:B------:R-:W-:-:S05]  /*2a500*/  IMAD.SHL.U32 R22, R18, 0x1000, RZ ;  /* 0x0000100012167824 */ /* 0x000fca00078e00ff */
[----:B------:R-:W-:-:S05]  /*2a510*/  LOP3.LUT R22, R22, 0x6000, RZ, 0xc0, !PT ;  /* 0x0000600016167812 */ /* 0x000fca00078ec0ff */
[----:B------:R-:W-:-:S05]  /*2a520*/  IMAD R22, R16, 0x10, R22 ;  /* 0x0000001010167824 */ /* 0x000fca00078e0216 */
[----:B------:R-:W-:Y:S01]  /*2a530*/  LOP3.LUT R22, R22, 0x20, RZ, 0x3c, !PT ;  /* 0x0000002016167812 */ /* 0x000fe200078e3cff */
[----:B--2---:R0:W-:Y:S01]  /*2a540*/  @P4 STG.E.U16 [R4.64], R27 ;  /* 0x0000001b04004986 */ /* 0x0041e2000c101506 */
[----:B------:R-:W-:-:S03]  /*2a550*/  PRMT R10, R27, 0x7632, R10 ;  /* 0x000076321b0a7816 */ /* 0x000fc6000000000a */
[----:B------:R-:W1:Y:S04]  /*2a560*/  LDS.128 R24, [R20] ;  /* 0x0000000014187984 */ /* 0x000e680000000c00 */
[----:B------:R2:W-:Y:S01]  /*2a570*/  @P3 STG.E.U16 [R8.64], R10 ;  /* 0x0000000a08003986 */ /* 0x0005e2000c101506 */
[----:B0-----:R-:W-:-:S04]  /*2a580*/  LEA R4, P6, R13, R0, 0x1 ;  /* 0x000000000d047211 */ /* 0x001fc800078c08ff */
[----:B------:R-:W-:Y:S02]  /*2a590*/  LEA.HI.X.SX32 R5, R13, R2, 0x1, P6 ;  /* 0x000000020d057211 */ /* 0x000fe400030f0eff */
[C---:B------:R-:W-:Y:S02]  /*2a5a0*/  IADD3 R13, R17.reuse, c[0x0][0x198], RZ ;  /* 0x00006600110d7a10 */ /* 0x040fe40007ffe0ff */
[C---:B--2---:R-:W-:Y:S01]  /*2a5b0*/  LEA R8, P6, R17.reuse, R0, 0x1 ;  /* 0x0000000011087211 */ /* 0x044fe200078c08ff */
[----:B------:R0:W-:Y:S03]  /*2a5c0*/  @P2 STG.E.U16 [R4.64], R7 ;  /* 0x0000000704002986 */ /* 0x0001e6000c101506 */
[----:B------:R-:W-:Y:S02]  /*2a5d0*/  LEA.HI.X.SX32 R9, R17, R2, 0x1, P6 ;  /* 0x0000000211097211 */ /* 0x000fe400030f0eff */
[----:B------:R-:W-:-:S02]  /*2a5e0*/  IADD3 R17, R13, c[0x0][0x198], RZ ;  /* 0x000066000d117a10 */ /* 0x000fc40007ffe0ff */
[----:B------:R-:W-:Y:S02]  /*2a5f0*/  ISETP.LT.AND P4, PT, R3, c[0x0][0x17c], !P0 ;  /* 0x00005f0003007a0c */ /* 0x000fe40004781270 */
[----:B------:R-:W-:Y:S02]  /*2a600*/  IADD3 R3, R29, 0x36, RZ ;  /* 0x000000361d037810 */ /* 0x000fe40007ffe0ff */
[----:B0-----:R-:W-:-:S04]  /*2a610*/  LEA R4, P6, R13, R0, 0x1 ;  /* 0x000000000d047211 */ /* 0x001fc800078c08ff */
[----:B------:R-:W-:Y:S02]  /*2a620*/  LEA.HI.X.SX32 R5, R13, R2, 0x1, P6 ;  /* 0x000000020d057211 */ /* 0x000fe400030f0eff */
[C---:B------:R-:W-:Y:S02]  /*2a630*/  LEA R6, P6, R17.reuse, R0, 0x1 ;  /* 0x0000000011067211 */ /* 0x040fe400078c08ff */
[----:B------:R-:W-:Y:S02]  /*2a640*/  IADD3 R13, R17, c[0x0][0x198], RZ ;  /* 0x00006600110d7a10 */ /* 0x000fe40007ffe0ff */
[----:B------:R-:W-:Y:S02]  /*2a650*/  ISETP.LT.AND P3, PT, R3, c[0x0][0x17c], !P0 ;  /* 0x00005f0003007a0c */ /* 0x000fe40004761270 */
[----:B------:R-:W-:Y:S01]  /*2a660*/  IADD3 R3, R29, 0x37, RZ ;  /* 0x000000371d037810 */ /* 0x000fe20007ffe0ff */
[----:B------:R0:W-:Y:S01]  /*2a670*/  @P1 STG.E.U16 [R8.64], R14 ;  /* 0x0000000e08001986 */ /* 0x0001e2000c101506 */
[----:B------:R-:W-:-:S02]  /*2a680*/  LEA.HI.X.SX32 R7, R17, R2, 0x1, P6 ;  /* 0x0000000211077211 */ /* 0x000fc400030f0eff */
[----:B------:R-:W-:Y:S01]  /*2a690*/  LEA R12, P6, R13, R0, 0x1 ;  /* 0x000000000d0c7211 */ /* 0x000fe200078c08ff */
[----:B------:R2:W-:Y:S01]  /*2a6a0*/  @P5 STG.E.U16 [R4.64], R15 ;  /* 0x0000000f04005986 */ /* 0x0005e2000c101506 */
[----:B------:R-:W-:Y:S02]  /*2a6b0*/  ISETP.LT.AND P2, PT, R3, c[0x0][0x17c], !P0 ;  /* 0x00005f0003007a0c */ /* 0x000fe40004741270 */
[----:B------:R-:W-:Y:S02]  /*2a6c0*/  IADD3 R3, R29, 0x38, RZ ;  /* 0x000000381d037810 */ /* 0x000fe40007ffe0ff */
[C---:B0-----:R-:W-:Y:S02]  /*2a6d0*/  IADD3 R9, R13.reuse, c[0x0][0x198], RZ ;  /* 0x000066000d097a10 */ /* 0x041fe40007ffe0ff */
[----:B------:R-:W-:Y:S02]  /*2a6e0*/  LEA.HI.X.SX32 R13, R13, R2, 0x1, P6 ;  /* 0x000000020d0d7211 */ /* 0x000fe400030f0eff */
[----:B--2---:R-:W-:-:S02]  /*2a6f0*/  PRMT R5, R15, 0x7632, R5 ;  /* 0x000076320f057816 */ /* 0x004fc40000000005 */
[C---:B------:R-:W-:Y:S02]  /*2a700*/  LEA R4, P6, R9.reuse, R0, 0x1 ;  /* 0x0000000009047211 */ /* 0x040fe400078c08ff */
[----:B------:R-:W-:Y:S01]  /*2a710*/  IADD3 R15, R9, c[0x0][0x198], RZ ;  /* 0x00006600090f7a10 */ /* 0x000fe20007ffe0ff */
[----:B------:R0:W-:Y:S01]  /*2a720*/  @P4 STG.E.U16 [R6.64], R5 ;  /* 0x0000000506004986 */ /* 0x0001e2000c101506 */
[----:B------:R-:W-:Y:S02]  /*2a730*/  ISETP.LT.AND P1, PT, R3, c[0x0][0x17c], !P0 ;  /* 0x00005f0003007a0c */ /* 0x000fe40004721270 */
[----:B------:R-:W-:-:S04]  /*2a740*/  IADD3 R3, R29, 0x39, RZ ;  /* 0x000000391d037810 */ /* 0x000fc80007ffe0ff */
[----:B------:R-:W-:Y:S02]  /*2a750*/  ISETP.LT.AND P5, PT, R3, c[0x0][0x17c], !P0 ;  /* 0x00005f0003007a0c */ /* 0x000fe400047a1270 */
[----:B0-----:R-:W-:Y:S02]  /*2a760*/  LEA.HI.X.SX32 R5, R9, R2, 0x1, P6 ;  /* 0x0000000209057211 */ /* 0x001fe400030f0eff */
[C---:B------:R-:W-:Y:S02]  /*2a770*/  LEA R8, P6, R15.reuse, R0, 0x1 ;  /* 0x000000000f087211 */ /* 0x040fe400078c08ff */
[C---:B------:R-:W-:Y:S02]  /*2a780*/  IADD3 R7, R15.reuse, c[0x0][0x198], RZ ;  /* 0x000066000f077a10 */ /* 0x040fe40007ffe0ff */
[----:B------:R-:W-:Y:S02]  /*2a790*/  LEA.HI.X.SX32 R9, R15, R2, 0x1, P6 ;  /* 0x000000020f097211 */ /* 0x000fe400030f0eff */
[----:B------:R-:W-:Y:S01]  /*2a7a0*/  LEA R14, P6, R7, R0, 0x1 ;  /* 0x00000000070e7211 */ /* 0x000fe200078c08ff */
[----:B------:R0:W-:Y:S01]  /*2a7b0*/  @P3 STG.E.U16 [R12.64], R19 ;  /* 0x000000130c003986 */ /* 0x0001e2000c101506 */
[----:B------:R-:W-:-:S02]  /*2a7c0*/  PRMT R10, R19, 0x7632, R10 ;  /* 0x00007632130a7816 */ /* 0x000fc4000000000a */
[----:B------:R-:W-:-:S03]  /*2a7d0*/  LEA.HI.X.SX32 R15, R7, R2, 0x1, P6 ;  /* 0x00000002070f7211 */ /* 0x000fc600030f0eff */
[----:B------:R-:W-:Y:S01]  /*2a7e0*/  @P2 STG.E.U16 [R4.64], R10 ;  /* 0x0000000a04002986 */ /* 0x000fe2000c101506 */
[----:B0-----:R-:W-:-:S03]  /*2a7f0*/  IADD3 R13, R7, c[0x0][0x198], RZ ;  /* 0x00006600070d7a10 */ /* 0x001fc60007ffe0ff */
[----:B------:R-:W2:Y:S01]  /*2a800*/  LDL.LU R19, [R1+0xbc] ;  /* 0x0000bc0001137983 */ /* 0x000ea20000300800 */
[----:B---3--:R-:W-:-:S03]  /*2a810*/  PRMT R7, R23, 0x7632, R7 ;  /* 0x0000763217077816 */ /* 0x008fc60000000007 */
[----:B------:R-:W-:Y:S04]  /*2a820*/  @P1 STG.E.U16 [R8.64], R23 ;  /* 0x0000001708001986 */ /* 0x000fe8000c101506 */
[----:B-1----:R-:W-:Y:S04]  /*2a830*/  STL [R1+0x14], R25 ;  /* 0x0000141901007387 */ /* 0x002fe80000100800 */
[----:B------:R0:W-:Y:S04]  /*2a840*/  @P5 STG.E.U16 [R14.64], R7 ;  /* 0x000000070e005986 */ /* 0x0001e8000c101506 */
[----:B------:R-:W-:Y:S04]  /*2a850*/  STL.64 [R1+0x18], R26 ;  /* 0x0000181a01007387 */ /* 0x000fe80000100a00 */
[----:B------:R-:W-:Y:S01]  /*2a860*/  STL [R1+0xa7c], R22 ;  /* 0x000a7c1601007387 */ /* 0x000fe20000100800 */
[----:B0-----:R-:W-:-:S03]  /*2a870*/  IMAD.MOV.U32 R14, RZ, RZ, R24 ;  /* 0x000000ffff0e7224 */ /* 0x001fc600078e0018 */
[----:B------:R-:W-:Y:S04]  /*2a880*/  STL [R1+0xa78], R21 ;  /* 0x000a781501007387 */ /* 0x000fe80000100800 */
[----:B------:R-:W0:Y:S04]  /*2a890*/  LDS.128 R24, [R22] ;  /* 0x0000000016187984 */ /* 0x000e280000000c00 */
[----:B------:R-:W1:Y:S04]  /*2a8a0*/  LDS.128 R20, [R20+0x1000] ;  /* 0x0010000014147984 */ /* 0x000e680000000c00 */
[----:B0-----:R-:W-:Y:S04]  /*2a8b0*/  STL.64 [R1+0xa70], R26 ;  /* 0x000a701a01007387 */ /* 0x001fe80000100a00 */
[----:B-1----:R-:W-:Y:S04]  /*2a8c0*/  STL [R1+0x4], R21 ;  /* 0x0000041501007387 */ /* 0x002fe80000100800 */
[----:B------:R0:W-:Y:S04]  /*2a8d0*/  STL.64 [R1+0x8], R22 ;  /* 0x0000081601007387 */ /* 0x0001e80000100a00 */
[----:B0-----:R-:W3:Y:S04]  /*2a8e0*/  LDL.LU R22, [R1+0xa7c] ;  /* 0x000a7c0001167983 */ /* 0x001ee80000300800 */
[----:B------:R-:W5:Y:S01]  /*2a8f0*/  LDL.LU R21, [R1+0xa78] ;  /* 0x000a780001157983 */ /* 0x000f620000300800 */
[----:B------:R-:W-:-:S04]  /*2a900*/  IADD3 R3, R29, 0x3a, RZ ;  /* 0x0000003a1d037810 */ /* 0x000fc80007ffe0ff */
[----:B------:R-:W-:Y:S02]  /*2a910*/  ISETP.LT.AND P4, PT, R3, c[0x0][0x17c], !P0 ;  /* 0x00005f0003007a0c */ /* 0x000fe40004781270 */
[----:B------:R-:W-:Y:S02]  /*2a920*/  IADD3 R3, R29, 0x3b, RZ ;  /* 0x0000003b1d037810 */ /* 0x000fe40007ffe0ff */
[----:B------:R-:W-:Y:S02]  /*2a930*/  LEA R12, P6, R13, R0, 0x1 ;  /* 0x000000000d0c7211 */ /* 0x000fe400078c08ff */
[----:B------:R-:W-:Y:S02]  /*2a940*/  ISETP.LT.AND P3, PT, R3, c[0x0][0x17c], !P0 ;  /* 0x00005f0003007a0c */ /* 0x000fe40004761270 */
[----:B------:R-:W-:Y:S02]  /*2a950*/  IADD3 R5, R13, c[0x0][0x198], RZ ;  /* 0x000066000d057a10 */ /* 0x000fe40007ffe0ff */
[----:B------:R-:W-:-:S02]  /*2a960*/  IADD3 R3, R29, 0x3c, RZ ;  /* 0x0000003c1d037810 */ /* 0x000fc40007ffe0ff */
[----:B------:R-:W-:Y:S02]  /*2a970*/  LEA.HI.X.SX32 R13, R13, R2, 0x1, P6 ;  /* 0x000000020d0d7211 */ /* 0x000fe400030f0eff */
[----:B------:R-:W-:Y:S02]  /*2a980*/  LEA R6, P6, R5, R0, 0x1 ;  /* 0x0000000005067211 */ /* 0x000fe400078c08ff */
[----:B------:R-:W-:Y:S02]  /*2a990*/  ISETP.LT.AND P2, PT, R3, c[0x0][0x17c], !P0 ;  /* 0x00005f0003007a0c */ /* 0x000fe40004741270 */
[C---:B------:R-:W-:Y:S02]  /*2a9a0*/  IADD3 R17, R5.reuse, c[0x0][0x198], RZ ;  /* 0x0000660005117a10 */ /* 0x040fe40007ffe0ff */
[----:B------:R-:W-:Y:S02]  /*2a9b0*/  LEA.HI.X.SX32 R7, R5, R2, 0x1, P6 ;  /* 0x0000000205077211 */ /* 0x000fe400030f0eff */
[----:B------:R-:W-:-:S02]  /*2a9c0*/  LEA R8, P6, R17, R0, 0x1 ;  /* 0x0000000011087211 */ /* 0x000fc400078c08ff */
[----:B------:R-:W-:Y:S02]  /*2a9d0*/  IADD3 R3, R29, 0x3d, RZ ;  /* 0x0000003d1d037810 */ /* 0x000fe40007ffe0ff */
[----:B------:R-:W-:Y:S02]  /*2a9e0*/  PRMT R5, R11, 0x7632, R5 ;  /* 0x000076320b057816 */ /* 0x000fe40000000005 */
[----:B------:R-:W-:Y:S01]  /*2a9f0*/  LEA.HI.X.SX32 R9, R17, R2, 0x1, P6 ;  /* 0x0000000211097211 */ /* 0x000fe200030f0eff */
[----:B------:R-:W-:Y:S01]  /*2aa00*/  @P4 STG.E.U16 [R12.64], R11 ;  /* 0x0000000b0c004986 */ /* 0x000fe2000c101506 */
[----:B------:R-:W-:Y:S02]  /*2aa10*/  ISETP.LT.AND P1, PT, R3, c[0x0][0x17c], !P0 ;  /* 0x00005f0003007a0c */ /* 0x000fe40004721270 */
[----:B------:R-:W-:Y:S01]  /*2aa20*/  IADD3 R3, R29, 0x3e, RZ ;  /* 0x0000003e1d037810 */ /* 0x000fe20007ffe0ff */
[----:B------:R-:W-:Y:S01]  /*2aa30*/  @P3 STG.E.U16 [R6.64], R5 ;  /* 0x0000000506003986 */ /* 0x000fe2000c101506 */
[----:B------:R-:W-:-:S03]  /*2aa40*/  IADD3 R17, R17, c[0x0][0x198], RZ ;  /* 0x0000660011117a10 */ /* 0x000fc60007ffe0ff */
[----:B----4-:R0:W-:Y:S01]  /*2aa50*/  @P2 STG.E.U16 [R8.64], R28 ;  /* 0x0000001c08002986 */ /* 0x0101e2000c101506 */
[----:B------:R-:W-:Y:S02]  /*2aa60*/  ISETP.LT.AND P5, PT, R3, c[0x0][0x17c], !P0 ;  /* 0x00005f0003007a0c */ /* 0x000fe400047a1270 */
[----:B------:R-:W-:Y:S02]  /*2aa70*/  IADD3 R3, R29, 0x3f, RZ ;  /* 0x0000003f1d037810 */ /* 0x000fe40007ffe0ff */
[----:B------:R-:W-:Y:S02]  /*2aa80*/  LEA R4, P6, R17, R0, 0x1 ;  /* 0x0000000011047211 */ /* 0x000fe400078c08ff */
[----:B0-----:R-:W-:Y:S01]  /*2aa90*/  PRMT R9, R28, 0x7632, R9 ;  /* 0x000076321c097816 */ /* 0x001fe20000000009 */
[----:B------:R-:W-:Y:S01]  /*2aaa0*/  IMAD.SHL.U32 R28, R18, 0x1000, RZ ;  /* 0x00001000121c7824 */ /* 0x000fe200078e00ff */
[----:B------:R-:W-:Y:S02]  /*2aab0*/  ISETP.LT.AND P4, PT, R3, c[0x0][0x17c], !P0 ;  /* 0x00005f0003007a0c */ /* 0x000fe40004781270 */
[----:B------:R-:W-:-:S02]  /*2aac0*/  IADD3 R3, R29, 0x40, RZ ;  /* 0x000000401d037810 */ /* 0x000fc40007ffe0ff */
[----:B------:R-:W-:Y:S02]  /*2aad0*/  LOP3.LUT R28, R28, 0x6000, RZ, 0xc0, !PT ;  /* 0x000060001c1c7812 */ /* 0x000fe400078ec0ff */
[C---:B------:R-:W-:Y:S02]  /*2aae0*/  IADD3 R11, R17.reuse, c[0x0][0x198], RZ ;  /* 0x00006600110b7a10 */ /* 0x040fe40007ffe0ff */
[----:B------:R-:W-:Y:S01]  /*2aaf0*/  LEA.HI.X.SX32 R5, R17, R2, 0x1, P6 ;  /* 0x0000000211057211 */ /* 0x000fe200030f0eff */
[----:B------:R-:W-:Y:S01]  /*2ab00*/  IMAD R28, R16, 0x10, R28 ;  /* 0x00000010101c7824 */ /* 0x000fe200078e021c */
[----:B------:R-:W-:Y:S02]  /*2ab10*/  ISETP.LT.AND P3, PT, R3, c[0x0][0x17c], !P0 ;  /* 0x00005f0003007a0c */ /* 0x000fe40004761270 */
[----:B------:R-:W-:Y:S02]  /*2ab20*/  LEA R6, P6, R11, R0, 0x1 ;  /* 0x000000000b067211 */ /* 0x000fe400078c08ff */
[----:B------:R-:W-:-:S02]  /*2ab30*/  IADD3 R3, R29, 0x41, RZ ;  /* 0x000000411d037810 */ /* 0x000fc40007ffe0ff */
[----:B------:R-:W-:Y:S02]  /*2ab40*/  LEA.HI.X.SX32 R7, R11, R2, 0x1, P6 ;  /* 0x000000020b077211 */ /* 0x000fe400030f0eff */
[----:B------:R-:W-:Y:S02]  /*2ab50*/  ISETP.LT.AND P2, PT, R3, c[0x0][0x17c], !P0 ;  /* 0x00005f0003007a0c */ /* 0x000fe40004741270 */
[----:B------:R-:W-:Y:S02]  /*2ab60*/  IADD3 R13, R11, c[0x0][0x198], RZ ;  /* 0x000066000b0d7a10 */ /* 0x000fe40007ffe0ff */
[----:B------:R-:W-:Y:S02]  /*2ab70*/  LOP3.LUT R28, R28, 0x40, RZ, 0x3c, !PT ;  /* 0x000000401c1c7812 */ /* 0x000fe400078e3cff */
[----:B------:R-:W-:Y:S01]  /*2ab80*/  IADD3 R3, R29, 0x42, RZ ;  /* 0x000000421d037810 */ /* 0x000fe20007ffe0ff */
[----:B------:R0:W-:Y:S01]  /*2ab90*/  @P1 STG.E.U16 [R4.64], R9 ;  /* 0x0000000904001986 */ /* 0x0001e2000c101506 */
[----:B------:R-:W-:Y:S01]  /*2aba0*/  IMAD.SHL.U32 R27, R18, 0x1000, RZ ;  /* 0x00001000121b7824 */ /* 0x000fe200078e00ff */
[----:B------:R-:W-:-:S02]  /*2abb0*/  LEA R8, P6, R13, R0, 0x1 ;  /* 0x000000000d087211 */ /* 0x000fc400078c08ff */
[----:B------:R-:W-:Y:S02]  /*2abc0*/  ISETP.LT.AND P1, PT, R3, c[0x0][0x17c], !P0 ;  /* 0x00005f0003007a0c */ /* 0x000fe40004721270 */
[----:B------:R-:W-:Y:S02]  /*2abd0*/  IADD3 R3, R29, 0x43, RZ ;  /* 0x000000431d037810 */ /* 0x000fe40007ffe0ff */
[----:B------:R-:W-:Y:S02]  /*2abe0*/  IADD3 R15, R13, c[0x0][0x198], RZ ;  /* 0x000066000d0f7a10 */ /* 0x000fe40007ffe0ff */
[----:B------:R-:W-:Y:S02]  /*2abf0*/  LOP3.LUT R27, R27, 0x6000, RZ, 0xc0, !PT ;  /* 0x000060001b1b7812 */ /* 0x000fe400078ec0ff */
[----:B0-----:R-:W-:Y:S02]  /*2ac00*/  LEA.HI.X.SX32 R9, R13, R2, 0x1, P6 ;  /* 0x000000020d097211 */ /* 0x001fe400030f0eff */
[----:B------:R-:W-:Y:S01]  /*2ac10*/  LEA R10, P6, R15, R0, 0x1 ;  /* 0x000000000f0a7211 */ /* 0x000fe200078c08ff */
[----:B------:R-:W-:-:S03]  /*2ac20*/  IMAD R27, R16, 0x10, R27 ;  /* 0x00000010101b7824 */ /* 0x000fc600078e021b */
[C---:B------:R-:W-:Y:S02]  /*2ac30*/  LEA.HI.X.SX32 R11, R15.reuse, R2, 0x1, P6 ;  /* 0x000000020f0b7211 */ /* 0x040fe400030f0eff */
[----:B------:R-:W-:Y:S02]  /*2ac40*/  IADD3 R15, R15, c[0x0][0x198], RZ ;  /* 0x000066000f0f7a10 */ /* 0x000fe40007ffe0ff */
[----:B------:R-:W-:Y:S02]  /*2ac50*/  LOP3.LUT R27, R27, 0x60, RZ, 0x3c, !PT ;  /* 0x000000601b1b7812 */ /* 0x000fe400078e3cff */
[----:B------:R-:W-:Y:S02]  /*2ac60*/  LEA R12, P6, R15, R0, 0x1 ;  /* 0x000000000f0c7211 */ /* 0x000fe400078c08ff */
[----:B------:R-:W-:Y:S02]  /*2ac70*/  PRMT R17, R14, 0x7632, R17 ;  /* 0x000076320e117816 */ /* 0x000fe40000000011 */
[C---:B------:R-:W-:Y:S01]  /*2ac80*/  IADD3 R18, R29.reuse, 0x46, RZ ;  /* 0x000000461d127810 */ /* 0x040fe20007ffe0ff */
[----:B------:R-:W-:Y:S01]  /*2ac90*/  IMAD.MOV.U32 R26, RZ, RZ, R20 ;  /* 0x000000ffff1a7224 */ /* 0x000fe200078e0014 */
[----:B------:R-:W-:Y:S01]  /*2aca0*/  IADD3 R20, R29, 0x4a, RZ ;  /* 0x0000004a1d147810 */ /* 0x000fe20007ffe0ff */
[----:B--2---:R-:W-:Y:S04]  /*2acb0*/  @P5 STG.E.U16 [R6.64], R19 ;  /* 0x0000001306005986 */ /* 0x004fe8000c101506 */
[----:B------:R-:W0:Y:S01]  /*2acc0*/  LDS.128 R4, [R28] ;  /* 0x000000001c047984 */ /* 0x000e220000000c00 */
[----:B------:R-:W-:-:S02]  /*2acd0*/  PRMT R13, R19, 0x7632, R13 ;  /* 0x00007632130d7816 */ /* 0x000fc4000000000d */
[----:B------:R-:W-:Y:S02]  /*2ace0*/  ISETP.LT.AND P5, PT, R3, c[0x0][0x17c], !P0 ;  /* 0x00005f0003007a0c */ /* 0x000fe400047a1270 */
[----:B------:R-:W-:Y:S01]  /*2acf0*/  IADD3 R3, R29, 0x44, RZ ;  /* 0x000000441d037810 */ /* 0x000fe20007ffe0ff */
[----:B------:R1:W-:Y:S03]  /*2ad00*/  @P4 STG.E.U16 [R8.64], R13 ;  /* 0x0000000d08004986 */ /* 0x0003e6000c101506 */
[----:B------:R-:W-:Y:S02]  /*2ad10*/  ISETP.LT.AND P4, PT, R3, c[0x0][0x17c], !P0 ;  /* 0x00005f0003007a0c */ /* 0x000fe40004781270 */
[----:B------:R-:W-:Y:S01]  /*2ad20*/  IADD3 R3, R29, 0x45, RZ ;  /* 0x000000451d037810 */ /* 0x000fe20007ffe0ff */
[----:B------:R2:W-:Y:S03]  /*2ad30*/  @P3 STG.E.U16 [R10.64], R14 ;  /* 0x0000000e0a003986 */ /* 0x0005e6000c101506 */
[----:B------:R-:W-:Y:S01]  /*2ad40*/  ISETP.LT.AND P3, PT, R3, c[0x0][0x17c], !P0 ;  /* 0x00005f0003007a0c */ /* 0x000fe20004761270 */
[----:B------:R-:W4:Y:S01]  /*2ad50*/  LDS.128 R8, [R27] ;  /* 0x000000001b087984 */ /* 0x000f220000000c00 */
[----:B------:R-:W-:-:S02]  /*2ad60*/  IADD3 R3, R15, c[0x0][0x198], RZ ;  /* 0x000066000f037a10 */ /* 0x000fc40007ffe0ff */
[----:B-1----:R-:W-:Y:S02]  /*2ad70*/  LEA.HI.X.SX32 R13, R15, R2, 0x1, P6 ;  /* 0x000000020f0d7211 */ /* 0x002fe400030f0eff */
[C---:B------:R-:W-:Y:S02]  /*2ad80*/  IADD3 R16, R3.reuse, c[0x0][0x198], RZ ;  /* 0x0000660003107a10 */ /* 0x040fe40007ffe0ff */
[C---:B--2---:R-:W-:Y:S01]  /*2ad90*/  LEA R14, P6, R3.reuse, R0, 0x1 ;  /* 0x00000000030e7211 */ /* 0x044fe200078c08ff */
[----:B------:R1:W-:Y:S03]  /*2ada0*/  @P2 STG.E.U16 [R12.64], R17 ;  /* 0x000000110c002986 */ /* 0x0003e6000c101506 */
[----:B------:R-:W-:Y:S02]  /*2adb0*/  LEA.HI.X.SX32 R15, R3, R2, 0x1, P6 ;  /* 0x00000002030f7211 */ /* 0x000fe400030f0eff */
[----:B------:R-:W-:-:S03]  /*2adc0*/  IADD3 R3, R16, c[0x0][0x198], RZ ;  /* 0x0000660010037a10 */ /* 0x000fc60007ffe0ff */
[----:B------:R2:W-:Y:S01]  /*2add0*/  @P1 STG.E.U16 [R14.64], R24 ;  /* 0x000000180e001986 */ /* 0x0005e2000c101506 */
[----:B-1----:R-:W-:-:S04]  /*2ade0*/  LEA R12, P6, R16, R0, 0x1 ;  /* 0x00000000100c7211 */ /* 0x002fc800078c08ff */
[----:B------:R-:W-:Y:S02]  /*2adf0*/  LEA.HI.X.SX32 R13, R16, R2, 0x1, P6 ;  /* 0x00000002100d7211 */ /* 0x000fe400030f0eff */
[----:B--2---:R-:W-:Y:S02]  /*2ae00*/  PRMT R24, R24, 0x7632, R24 ;  /* 0x0000763218187816 */ /* 0x004fe40000000018 */
[C---:B------:R-:W-:Y:S02]  /*2ae10*/  LEA R14, P6, R3.reuse, R0, 0x1 ;  /* 0x00000000030e7211 */ /* 0x040fe400078c08ff */
[----:B------:R-:W-:Y:S01]  /*2ae20*/  ISETP.LT.AND P2, PT, R18, c[0x0][0x17c], !P0 ;  /* 0x00005f0012007a0c */ /* 0x000fe20004741270 */
[----:B------:R1:W-:Y:S01]  /*2ae30*/  @P5 STG.E.U16 [R12.64], R24 ;  /* 0x000000180c005986 */ /* 0x0003e2000c101506 */
[----:B------:R-:W-:Y:S02]  /*2ae40*/  LEA.HI.X.SX32 R15, R3, R2, 0x1, P6 ;  /* 0x00000002030f7211 */ /* 0x000fe400030f0eff */
[----:B------:R-:W-:-:S02]  /*2ae50*/  IADD3 R18, R29, 0x47, RZ ;  /* 0x000000471d127810 */ /* 0x000fc40007ffe0ff */
[----:B------:R-:W-:Y:S01]  /*2ae60*/  IADD3 R16, R29, 0x48, RZ ;  /* 0x000000481d107810 */ /* 0x000fe20007ffe0ff */
[----:B0-----:R0:W-:Y:S01]  /*2ae70*/  @P4 STG.E.U16 [R14.64], R4 ;  /* 0x000000040e004986 */ /* 0x0011e2000c101506 */
[----:B------:R-:W-:Y:S02]  /*2ae80*/  ISETP.LT.AND P1, PT, R18, c[0x0][0x17c], !P0 ;  /* 0x00005f0012007a0c */ /* 0x000fe40004721270 */
[----:B-1----:R-:W-:Y:S02]  /*2ae90*/  IADD3 R12, R3, c[0x0][0x198], RZ ;  /* 0x00006600030c7a10 */ /* 0x002fe40007ffe0ff */
[----:B------:R-:W-:Y:S02]  /*2aea0*/  IADD3 R3, R29, 0x49, RZ ;  /* 0x000000491d037810 */ /* 0x000fe40007ffe0ff */
[----:B------:R-:W-:Y:S02]  /*2aeb0*/  LEA R18, P6, R12, R0, 0x1 ;  /* 0x000000000c127211 */ /* 0x000fe400078c08ff */
[----:B------:R-:W-:-:S02]  /*2aec0*/  ISETP.LT.AND P4, PT, R3, c[0x0][0x17c], !P0 ;  /* 0x00005f0003007a0c */ /* 0x000fc40004781270 */
[----:B------:R-:W-:Y:S02]  /*2aed0*/  IADD3 R3, R12, c[0x0][0x198], RZ ;  /* 0x000066000c037a10 */ /* 0x000fe40007ffe0ff */
[----:B------:R-:W-:Y:S02]  /*2aee0*/  ISETP.LT.AND P5, PT, R16, c[0x0][0x17c], !P0 ;  /* 0x00005f0010007a0c */ /* 0x000fe400047a1270 */
[----:B------:R-:W-:Y:S02]  /*2aef0*/  LEA.HI.X.SX32 R19, R12, R2, 0x1, P6 ;  /* 0x000000020c137211 */ /* 0x000fe400030f0eff */
[----:B------:R-:W-:-:S04]  /*2af00*/  LEA R16, P6, R3, R0, 0x1 ;  /* 0x0000000003107211 */ /* 0x000fc800078c08ff */
[C---:B------:R-:W-:Y:S01]  /*2af10*/  LEA.HI.X.SX32 R17, R3.reuse, R2, 0x1, P6 ;  /* 0x0000000203117211 */ /* 0x040fe200030f0eff */
[----:B---3--:R1:W-:Y:S01]  /*2af20*/  LDS.128 R12, [R22+0x1000] ;  /* 0x00100000160c7984 */ /* 0x0083e20000000c00 */
[----:B-----5:R-:W-:Y:S02]  /*2af30*/  PRMT R21, R4, 0x7632, R21 ;  /* 0x0000763204157816 */ /* 0x020fe40000000015 */
[----:B0-----:R-:W-:-:S04]  /*2af40*/  IADD3 R4, R3, c[0x0][0x198], RZ ;  /* 0x0000660003047a10 */ /* 0x001fc80007ffe0ff */
[C---:B-1----:R-:W-:Y:S02]  /*2af50*/  LEA R22, P6, R4.reuse, R0, 0x1 ;  /* 0x0000000004167211 */ /* 0x042fe400078c08ff */
[----:B------:R-:W-:Y:S01]  /*2af60*/  IADD3 R3, R4, c[0x0][0x198], RZ ;  /* 0x0000660004037a10 */ /* 0x000fe20007ffe0ff */
[----:B------:R0:W-:Y:S01]  /*2af70*/  @P3 STG.E.U16 [R18.64], R21 ;  /* 0x0000001512003986 */ /* 0x0001e2000c101506 */
[----:B------:R-:W-:Y:S02]  /*2af80*/  ISETP.LT.AND P3, PT, R20, c[0x0][0x17c], !P0 ;  /* 0x00005f0014007a0c */ /* 0x000fe40004761270 */
[----:B------:R-:W-:Y:S02]  /*2af90*/  LEA.HI.X.SX32 R23, R4, R2, 0x1, P6 ;  /* 0x0000000204177211 */ /* 0x000fe400030f0eff */
[C---:B------:R-:W-:Y:S01]  /*2afa0*/  LEA R20, P6, R3.reuse, R0, 0x1 ;  /* 0x0000000003147211 */ /* 0x040fe200078c08ff */
[----:B----4-:R1:W-:Y:S03]  /*2afb0*/  @P2 STG.E.U16 [R16.64], R8 ;  /* 0x0000000810002986 */ /* 0x0103e6000c101506 */
[----:B0-----:R-:W-:-:S02]  /*2afc0*/  LEA.HI.X.SX32 R21, R3, R2, 0x1, P6 ;  /* 0x0000000203157211 */ /* 0x001fc400030f0eff */
[----:B-1----:R-:W-:-:S05]  /*2afd0*/  PRMT R8, R8, 0x7632, R8 ;  /* 0x0000763208087816 */ /* 0x002fca0000000008 */
[----:B------:R0:W-:Y:S04]  /*2afe0*/  @P1 STG.E.U16 [R22.64], R8 ;  /* 0x0000000816001986 */ /* 0x0001e8000c101506 */
[----:B------:R-:W-:Y:S04]  /*2aff0*/  @P5 STG.E.U16 [R20.64], R26 ;  /* 0x0000001a14005986 */ /* 0x000fe8000c101506 */
[----:B------:R-:W1:Y:S01]  /*2b000*/  LDS.128 R20, [R27+0x1000] ;  /* 0x001000001b147984 */ /* 0x000e620000000c00 */
[C---:B------:R-:W-:Y:S02]  /*2b010*/  IADD3 R4, R29.reuse, 0x4c, RZ ;  /* 0x0000004c1d047810 */ /* 0x040fe40007ffe0ff */
[----:B------:R-:W-:-:S02]  /*2b020*/  IADD3 R18, R29, 0x4b, RZ ;  /* 0x0000004b1d127810 */ /* 0x000fc40007ffe0ff */
[----:B0-----:R-:W-:Y:S02]  /*2b030*/  IADD3 R8, R29, 0x4d, RZ ;  /* 0x0000004d1d087810 */ /* 0x001fe40007ffe0ff */
[----:B------:R-:W-:Y:S02]  /*2b040*/  ISETP.LT.AND P1, PT, R4, c[0x0][0x17c], !P0 ;  /* 0x00005f0004007a0c */ /* 0x000fe40004721270 */
[----:B------:R-:W-:Y:S02]  /*2b050*/  IADD3 R4, R3, c[0x0][0x198], RZ ;  /* 0x0000660003047a10 */ /* 0x000fe40007ffe0ff */
[----:B------:R-:W-:Y:S01]  /*2b060*/  ISETP.LT.AND P2, PT, R18, c[0x0][0x17c], !P0 ;  /* 0x00005f0012007a0c */ /* 0x000fe20004741270 */
[----:B-1----:R0:W-:Y:S01]  /*2b070*/  STL [R1+0xa68], R23 ;  /* 0x000a681701007387 */ /* 0x0021e20000100800 */
[----:B------:R-:W-:-:S03]  /*2b080*/  ISETP.LT.AND P5, PT, R8, c[0x0][0x17c], !P0 ;  /* 0x00005f0008007a0c */ /* 0x000fc600047a1270 */
[----:B------:R1:W2:Y:S04]  /*2b090*/  LDS.128 R16, [R28+0x1000] ;  /* 0x001000001c107984 */ /* 0x0002a80000000c00 */
[----:B0-----:R-:W3:Y:S01]  /*2b0a0*/  LDL.LU R23, [R1+0x434] ;  /* 0x0004340001177983 */ /* 0x001ee20000300800 */
[----:B------:R-:W-:Y:S01]  /*2b0b0*/  IMAD.MOV.U32 R8, RZ, RZ, R26 ;  /* 0x000000ffff087224 */ /* 0x000fe200078e001a */
[----:B-1----:R-:W-:-:S04]  /*2b0c0*/  LEA R28, P6, R4, R0, 0x1 ;  /* 0x00000000041c7211 */ /* 0x002fc800078c08ff */
[----:B------:R-:W-:Y:S02]  /*2b0d0*/  LEA.HI.X.SX32 R29, R4, R2, 0x1, P6 ;  /* 0x00000002041d7211 */ /* 0x000fe400030f0eff */
[----:B------:R-:W-:-:S05]  /*2b0e0*/  PRMT R24, R8, 0x7632, R24 ;  /* 0x0000763208187816 */ /* 0x000fca0000000018 */
[----:B------:R0:W-:Y:S04]  /*2b0f0*/  @P4 STG.E.U16 [R28.64], R24 ;  /* 0x000000181c004986 */ /* 0x0001e8000c101506 */
[----:B0-----:R-:W4:Y:S01]  /*2b100*/  LDL.LU R24, [R1+0x14] ;  /* 0x0000140001187983 */ /* 0x001f220000300800 */
[----:B------:R-:W-:-:S04]  /*2b110*/  IADD3 R3, R4, c[0x0][0x198], RZ ;  /* 0x0000660004037a10 */ /* 0x000fc80007ffe0ff */
[C---:B------:R-:W-:Y:S02]  /*2b120*/  LEA R26, P6, R3.reuse, R0, 0x1 ;  /* 0x00000000031a7211 */ /* 0x040fe400078c08ff */
[C---:B------:R-:W-:Y:S02]  /*2b130*/  IADD3 R8, R3.reuse, c[0x0][0x198], RZ ;  /* 0x0000660003087a10 */ /* 0x040fe40007ffe0ff */
[----:B------:R-:W-:Y:S02]  /*2b140*/  LEA.HI.X.SX32 R27, R3, R2, 0x1, P6 ;  /* 0x00000002031b7211 */ /* 0x000fe400030f0eff */
[----:B------:R-:W-:-:S03]  /*2b150*/  LEA R28, P6, R8, R0, 0x1 ;  /* 0x00000000081c7211 */ /* 0x000fc600078c08ff */
[----:B------:R0:W-:Y:S01]  /*2b160*/  @P3 STG.E.U16 [R26.64], R12 ;  /* 0x0000000c1a003986 */ /* 0x0001e2000c101506 */
[----:B------:R-:W-:Y:S02]  /*2b170*/  LEA.HI.X.SX32 R29, R8, R2, 0x1, P6 ;  /* 0x00000002081d7211 */ /* 0x000fe400030f0eff */
[----:B0-----:R-:W-:-:S05]  /*2b180*/  PRMT R12, R12, 0x7632, R12 ;  /* 0x000076320c0c7816 */ /* 0x001fca000000000c */
[----:B------:R0:W-:Y:S01]  /*2b190*/  @P2 STG.E.U16 [R28.64], R12 ;  /* 0x0000000c1c002986 */ /* 0x0001e2000c101506 */
[C---:B---3--:R-:W-:Y:S02]  /*2b1a0*/  IADD3 R4, R23.reuse, 0x4e, RZ ;  /* 0x0000004e17047810 */ /* 0x048fe40007ffe0ff */
[----:B------:R-:W-:Y:S02]  /*2b1b0*/  IADD3 R3, R23, 0x4f, RZ ;  /* 0x0000004f17037810 */ /* 0x000fe40007ffe0ff */
[----:B------:R-:W-:Y:S02]  /*2b1c0*/  ISETP.LT.AND P4, PT, R4, c[0x0][0x17c], !P0 ;  /* 0x00005f0004007a0c */ /* 0x000fe40004781270 */
[----:B------:R-:W-:Y:S02]  /*2b1d0*/  IADD3 R4, R8, c[0x0][0x198], RZ ;  /* 0x0000660008047a10 */ /* 0x000fe40007ffe0ff */
[----:B------:R-:W-:Y:S02]  /*2b1e0*/  ISETP.LT.AND P3, PT, R3, c[0x0][0x17c], !P0 ;  /* 0x00005f0003007a0c */ /* 0x000fe40004761270 */
[----:B------:R-:W-:-:S02]  /*2b1f0*/  LEA R26, P6, R4, R0, 0x1 ;  /* 0x00000000041a7211 */ /* 0x000fc400078c08ff */
[C---:B------:R-:W-:Y:S02]  /*2b200*/  IADD3 R3, R4.reuse, c[0x0][0x198], RZ ;  /* 0x0000660004037a10 */ /* 0x040fe40007ffe0ff */
[----:B------:R-:W-:Y:S02]  /*2b210*/  LEA.HI.X.SX32 R27, R4, R2, 0x1, P6 ;  /* 0x00000002041b7211 */ /* 0x000fe400030f0eff */
[C---:B0-----:R-:W-:Y:S02]  /*2b220*/  LEA R28, P6, R3.reuse, R0, 0x1 ;  /* 0x00000000031c7211 */ /* 0x041fe400078c08ff */
[C---:B------:R-:W-:Y:S01]  /*2b230*/  IADD3 R4, R3.reuse, c[0x0][0x198], RZ ;  /* 0x0000660003047a10 */ /* 0x040fe20007ffe0ff */
[----:B--2---:R0:W-:Y:S01]  /*2b240*/  @P1 STG.E.U16 [R26.64], R16 ;  /* 0x000000101a001986 */ /* 0x0041e2000c101506 */
[----:B------:R-:W-:Y:S02]  /*2b250*/  LEA.HI.X.SX32 R29, R3, R2, 0x1, P6 ;  /* 0x00000002031d7211 */ /* 0x000fe400030f0eff */
[----:B------:R-:W-:-:S02]  /*2b260*/  IADD3 R3, R4, c[0x0][0x198], RZ ;  /* 0x0000660004037a10 */ /* 0x000fc40007ffe0ff */
[----:B------:R-:W-:Y:S02]  /*2b270*/  IADD3 R8, R23, 0x50, RZ ;  /* 0x0000005017087810 */ /* 0x000fe40007ffe0ff */
[----:B0-----:R-:W-:Y:S02]  /*2b280*/  LEA R26, P6, R4, R0, 0x1 ;  /* 0x00000000041a7211 */ /* 0x001fe400078c08ff */
[----:B------:R-:W-:Y:S02]  /*2b290*/  PRMT R16, R16, 0x7632, R16 ;  /* 0x0000763210107816 */ /* 0x000fe40000000010 */
[----:B------:R-:W-:-:S03]  /*2b2a0*/  LEA.HI.X.SX32 R27, R4, R2, 0x1, P6 ;  /* 0x00000002041b7211 */ /* 0x000fc600030f0eff */
[----:B------:R0:W-:Y:S01]  /*2b2b0*/  @P5 STG.E.U16 [R28.64], R16 ;  /* 0x000000101c005986 */ /* 0x0001e2000c101506 */
[----:B------:R-:W-:Y:S02]  /*2b2c0*/  ISETP.LT.AND P2, PT, R8, c[0x0][0x17c], !P0 ;  /* 0x00005f0008007a0c */ /* 0x000fe40004741270 */
[----:B------:R-:W-:Y:S01]  /*2b2d0*/  IADD3 R4, R3, c[0x0][0x198], RZ ;  /* 0x0000660003047a10 */ /* 0x000fe20007ffe0ff */
[----:B------:R1:W-:Y:S01]  /*2b2e0*/  @P4 STG.E.U16 [R26.64], R20 ;  /* 0x000000141a004986 */ /* 0x0003e2000c101506 */
[----:B------:R-:W-:Y:S02]  /*2b2f0*/  IADD3 R8, R23, 0x51, RZ ;  /* 0x0000005117087810 */ /* 0x000fe40007ffe0ff */
[C---:B0-----:R-:W-:Y:S02]  /*2b300*/  LEA R28, P6, R3.reuse, R0, 0x1 ;  /* 0x00000000031c7211 */ /* 0x041fe400078c08ff */
[----:B------:R-:W-:Y:S02]  /*2b310*/  ISETP.LT.AND P1, PT, R8, c[0x0][0x17c], !P0 ;  /* 0x00005f0008007a0c */ /* 0x000fe40004721270 */
[----:B------:R-:W-:-:S02]  /*2b320*/  LEA.HI.X.SX32 R29, R3, R2, 0x1, P6 ;  /* 0x00000002031d7211 */ /* 0x000fc400030f0eff */
[----:B-1----:R-:W-:Y:S02]  /*2b330*/  PRMT R20, R20, 0x7632, R20 ;  /* 0x0000763214147816 */ /* 0x002fe40000000014 */
[C---:B------:R-:W-:Y:S02]  /*2b340*/  LEA R26, P6, R4.reuse, R0, 0x1 ;  /* 0x00000000041a7211 */ /* 0x040fe400078c08ff */
[C---:B------:R-:W-:Y:S02]  /*2b350*/  IADD3 R3, R4.reuse, c[0x0][0x198], RZ ;  /* 0x0000660004037a10 */ /* 0x040fe40007ffe0ff */
[----:B------:R-:W-:Y:S01]  /*2b360*/  IADD3 R8, R23, 0x52, RZ ;  /* 0x0000005217087810 */ /* 0x000fe20007ffe0ff */
[----:B------:R0:W-:Y:S01]  /*2b370*/  @P3 STG.E.U16 [R28.64], R20 ;  /* 0x000000141c003986 */ /* 0x0001e2000c101506 */
[----:B------:R-:W-:Y:S02]  /*2b380*/  LEA.HI.X.SX32 R27, R4, R2, 0x1, P6 ;  /* 0x00000002041b7211 */ /* 0x000fe400030f0eff */
[----:B------:R-:W-:-:S02]  /*2b390*/  ISETP.LT.AND P5, PT, R8, c[0x0][0x17c], !P0 ;  /* 0x00005f0008007a0c */ /* 0x000fc400047a1270 */
[C---:B------:R-:W-:Y:S01]  /*2b3a0*/  IADD3 R4, R3.reuse, c[0x0][0x198], RZ ;  /* 0x0000660003047a10 */ /* 0x040fe20007ffe0ff */
[----:B----4-:R1:W-:Y:S01]  /*2b3b0*/  @P2 STG.E.U16 [R26.64], R24 ;  /* 0x000000181a002986 */ /* 0x0103e2000c101506 */
[----:B0-----:R-:W-:-:S04]  /*2b3c0*/  LEA R28, P6, R3, R0, 0x1 ;  /* 0x00000000031c7211 */ /* 0x001fc800078c08ff */
[----:B------:R-:W-:Y:S02]  /*2b3d0*/  LEA.HI.X.SX32 R29, R3, R2, 0x1, P6 ;  /* 0x00000002031d7211 */ /* 0x000fe400030f0eff */
[----:B-1----:R-:W-:Y:S02]  /*2b3e0*/  LEA R26, P6, R4, R0, 0x1 ;  /* 0x00000000041a7211 */ /* 0x002fe400078c08ff */
[----:B------:R-:W-:Y:S02]  /*2b3f0*/  PRMT R12, R24, 0x7632, R12 ;  /* 0x00007632180c7816 */ /* 0x000fe4000000000c */
[----:B------:R-:W-:-:S03]  /*2b400*/  LEA.HI.X.SX32 R27, R4, R2, 0x1, P6 ;  /* 0x00000002041b7211 */ /* 0x000fc600030f0eff */
[----:B------:R-:W-:Y:S04]  /*2b410*/  @P1 STG.E.U16 [R28.64], R12 ;  /* 0x0000000c1c001986 */ /* 0x000fe8000c101506 */
[----:B------:R0:W-:Y:S04]  /*2b420*/  @P5 STG.E.U16 [R26.64], R25 ;  /* 0x000000191a005986 */ /* 0x0001e8000c101506 */
[----:B0-----:R-:W2:Y:S04]  /*2b430*/  LDL.LU.64 R26, [R1+0xa70] ;  /* 0x000a7000011a7983 */ /* 0x001ea80000300a00 */
[----:B------:R-:W3:Y:S01]  /*2b440*/  LDL.LU R20, [R1+0x4] ;  /* 0x0000040001147983 */ /* 0x000ee20000300800 */
[----:B------:R-:W-:-:S02]  /*2b450*/  IADD3 R8, R23, 0x53, RZ ;  /* 0x0000005317087810 */ /* 0x000fc40007ffe0ff */
[----:B------:R-:W-:Y:S02]  /*2b460*/  IADD3 R3, R4, c[0x0][0x198], RZ ;  /* 0x0000660004037a10 */ /* 0x000fe40007ffe0ff */
[----:B------:R-:W-:Y:S02]  /*2b470*/  ISETP.LT.AND P4, PT, R8, c[0x0][0x17c], !P0 ;  /* 0x00005f0008007a0c */ /* 0x000fe40004781270 */
[----:B------:R-:W-:Y:S02]  /*2b480*/  IADD3 R8, R23, 0x54, RZ ;  /* 0x0000005417087810 */ /* 0x000fe40007ffe0ff */
[C---:B------:R-:W-:Y:S02]  /*2b490*/  LEA R28, P6, R3.reuse, R0, 0x1 ;  /* 0x00000000031c7211 */ /* 0x040fe400078c08ff */
[----:B------:R-:W-:Y:S02]  /*2b4a0*/  ISETP.LT.AND P3, PT, R8, c[0x0][0x17c], !P0 ;  /* 0x00005f0008007a0c */ /* 0x000fe40004761270 */
[----:B------:R-:W-:-:S02]  /*2b4b0*/  IADD3 R4, R3, c[0x0][0x198], RZ ;  /* 0x0000660003047a10 */ /* 0x000fc40007ffe0ff */
[----:B------:R-:W-:Y:S02]  /*2b4c0*/  IADD3 R8, R23, 0x55, RZ ;  /* 0x0000005517087810 */ /* 0x000fe40007ffe0ff */
[----:B------:R-:W-:Y:S02]  /*2b4d0*/  LEA.HI.X.SX32 R29, R3, R2, 0x1, P6 ;  /* 0x00000002031d7211 */ /* 0x000fe400030f0eff */
[----:B------:R-:W-:Y:S02]  /*2b4e0*/  PRMT R25, R25, 0x7632, R25 ;  /* 0x0000763219197816 */ /* 0x000fe40000000019 */
[----:B------:R-:W-:Y:S02]  /*2b4f0*/  LEA R24, P6, R4, R0, 0x1 ;  /* 0x0000000004187211 */ /* 0x000fe400078c08ff */
[----:B------:R-:W-:Y:S02]  /*2b500*/  ISETP.LT.AND P2, PT, R8, c[0x0][0x17c], !P0 ;  /* 0x00005f0008007a0c */ /* 0x000fe40004741270 */
[----:B------:R-:W-:Y:S01]  /*2b510*/  IADD3 R3, R4, c[0x0][0x198], RZ ;  /* 0x0000660004037a10 */ /* 0x000fe20007ffe0ff */
[----:B------:R0:W-:Y:S01]  /*2b520*/  @P4 STG.E.U16 [R28.64], R25 ;  /* 0x000000191c004986 */ /* 0x0001e2000c101506 */
[----:B------:R-:W-:-:S02]  /*2b530*/  PRMT R16, R5, 0x7632, R16 ;  /* 0x0000763205107816 */ /* 0x000fc40000000010 */
[----:B0-----:R-:W-:Y:S02]  /*2b540*/  LEA.HI.X.SX32 R25, R4, R2, 0x1, P6 ;  /* 0x0000000204197211 */ /* 0x001fe400030f0eff */
[----:B------:R-:W-:-:S04]  /*2b550*/  LEA R28, P6, R3, R0, 0x1 ;  /* 0x00000000031c7211 */ /* 0x000fc800078c08ff */
[----:B------:R-:W-:Y:S01]  /*2b560*/  LEA.HI.X.SX32 R29, R3, R2, 0x1, P6 ;  /* 0x00000002031d7211 */ /* 0x000fe200030f0eff */
[----:B------:R-:W-:Y:S04]  /*2b570*/  @P3 STG.E.U16 [R24.64], R5 ;  /* 0x0000000518003986 */ /* 0x000fe8000c101506 */
[----:B------:R0:W-:Y:S04]  /*2b580*/  @P2 STG.E.U16 [R28.64], R16 ;  /* 0x000000101c002986 */ /* 0x0001e8000c101506 */
[----:B0-----:R-:W4:Y:S01]  /*2b590*/  LDL.LU R29, [R1+0x18] ;  /* 0x00001800011d7983 */ /* 0x001f220000300800 */
[----:B------:R-:W-:-:S04]  /*2b5a0*/  IADD3 R8, R23, 0x56, RZ ;  /* 0x0000005617087810 */ /* 0x000fc80007ffe0ff */
[----:B------:R-:W-:Y:S02]  /*2b5b0*/  ISETP.LT.AND P1, PT, R8, c[0x0][0x17c], !P0 ;  /* 0x00005f0008007a0c */ /* 0x000fe40004721270 */
[----:B------:R-:W-:-:S04]  /*2b5c0*/  IADD3 R8, R23, 0x57, RZ ;  /* 0x0000005717087810 */ /* 0x000fc80007ffe0ff */
[----:B------:R-:W-:Y:S02]  /*2b5d0*/  ISETP.LT.AND P5, PT, R8, c[0x0][0x17c], !P0 ;  /* 0x00005f0008007a0c */ /* 0x000fe400047a1270 */
[C---:B------:R-:W-:Y:S02]  /*2b5e0*/  IADD3 R8, R23.reuse, 0x58, RZ ;  /* 0x0000005817087810 */ /* 0x040fe40007ffe0ff */
[----:B------:R-:W-:Y:S02]  /*2b5f0*/  IADD3 R4, R23, 0x59, RZ ;  /* 0x0000005917047810 */ /* 0x000fe40007ffe0ff */
[----:B------:R-:W-:Y:S02]  /*2b600*/  ISETP.LT.AND P4, PT, R8, c[0x0][0x17c], !P0 ;  /* 0x00005f0008007a0c */ /* 0x000fe40004781270 */
[----:B------:R-:W-:Y:S02]  /*2b610*/  IADD3 R8, R3, c[0x0][0x198], RZ ;  /* 0x0000660003087a10 */ /* 0x000fe40007ffe0ff */
[----:B------:R-:W-:-:S02]  /*2b620*/  ISETP.LT.AND P3, PT, R4, c[0x0][0x17c], !P0 ;  /* 0x00005f0004007a0c */ /* 0x000fc40004761270 */
[C---:B------:R-:W-:Y:S02]  /*2b630*/  LEA R4, P6, R8.reuse, R0, 0x1 ;  /* 0x0000000008047211 */ /* 0x040fe400078c08ff */
[C---:B------:R-:W-:Y:S02]  /*2b640*/  IADD3 R3, R8.reuse, c[0x0][0x198], RZ ;  /* 0x0000660008037a10 */ /* 0x040fe40007ffe0ff */
[----:B------:R-:W-:Y:S02]  /*2b650*/  LEA.HI.X.SX32 R5, R8, R2, 0x1, P6 ;  /* 0x0000000208057211 */ /* 0x000fe400030f0eff */
[----:B------:R-:W-:-:S03]  /*2b660*/  LEA R24, P6, R3, R0, 0x1 ;  /* 0x0000000003187211 */ /* 0x000fc600078c08ff */
[----:B------:R0:W-:Y:S01]  /*2b670*/  @P1 STG.E.U16 [R4.64], R9 ;  /* 0x0000000904001986 */ /* 0x0001e2000c101506 */
[----:B------:R-:W-:Y:S02]  /*2b680*/  LEA.HI.X.SX32 R25, R3, R2, 0x1, P6 ;  /* 0x0000000203197211 */ /* 0x000fe400030f0eff */
[C---:B------:R-:W-:Y:S02]  /*2b690*/  IADD3 R12, R23.reuse, 0x5a, RZ ;  /* 0x0000005a170c7810 */ /* 0x040fe40007ffe0ff */
[----:B0-----:R-:W-:Y:S02]  /*2b6a0*/  IADD3 R4, R23, 0x5b, RZ ;  /* 0x0000005b17047810 */ /* 0x001fe40007ffe0ff */
[----:B------:R-:W-:Y:S02]  /*2b6b0*/  IADD3 R5, R3, c[0x0][0x198], RZ ;  /* 0x0000660003057a10 */ /* 0x000fe40007ffe0ff */
[----:B------:R-:W-:Y:S02]  /*2b6c0*/  PRMT R9, R9, 0x7632, R9 ;  /* 0x0000763209097816 */ /* 0x000fe40000000009 */
[----:B------:R-:W-:-:S02]  /*2b6d0*/  ISETP.LT.AND P1, PT, R4, c[0x0][0x17c], !P0 ;  /* 0x00005f0004007a0c */ /* 0x000fc40004721270 */
[----:B------:R-:W-:Y:S02]  /*2b6e0*/  LEA R4, P6, R5, R0, 0x1 ;  /* 0x0000000005047211 */ /* 0x000fe400078c08ff */
[----:B------:R-:W-:Y:S02]  /*2b6f0*/  IADD3 R3, R23, 0x5c, RZ ;  /* 0x0000005c17037810 */ /* 0x000fe40007ffe0ff */
[C---:B------:R-:W-:Y:S01]  /*2b700*/  IADD3 R8, R5.reuse, c[0x0][0x198], RZ ;  /* 0x0000660005087a10 */ /* 0x040fe20007ffe0ff */
[----:B------:R0:W-:Y:S01]  /*2b710*/  @P5 STG.E.U16 [R24.64], R9 ;  /* 0x0000000918005986 */ /* 0x0001e2000c101506 */
[----:B------:R-:W-:Y:S02]  /*2b720*/  LEA.HI.X.SX32 R5, R5, R2, 0x1, P6 ;  /* 0x0000000205057211 */ /* 0x000fe400030f0eff */
[----:B------:R-:W-:Y:S02]  /*2b730*/  ISETP.LT.AND P5, PT, R3, c[0x0][0x17c], !P0 ;  /* 0x00005f0003007a0c */ /* 0x000fe400047a1270 */
[----:B------:R-:W-:-:S02]  /*2b740*/  ISETP.LT.AND P2, PT, R12, c[0x0][0x17c], !P0 ;  /* 0x00005f000c007a0c */ /* 0x000fc40004741270 */
[C---:B------:R-:W-:Y:S02]  /*2b750*/  IADD3 R3, R8.reuse, c[0x0][0x198], RZ ;  /* 0x0000660008037a10 */ /* 0x040fe40007ffe0ff */
[C---:B0-----:R-:W-:Y:S02]  /*2b760*/  LEA R24, P6, R8.reuse, R0, 0x1 ;  /* 0x0000000008187211 */ /* 0x041fe400078c08ff */
[----:B------:R-:W-:Y:S02]  /*2b770*/  IADD3 R9, R23, 0x5d, RZ ;  /* 0x0000005d17097810 */ /* 0x000fe40007ffe0ff */
[----:B------:R-:W-:Y:S02]  /*2b780*/  LEA.HI.X.SX32 R25, R8, R2, 0x1, P6 ;  /* 0x0000000208197211 */ /* 0x000fe400030f0eff */
[----:B------:R-:W-:Y:S02]  /*2b790*/  LEA R8, P6, R3, R0, 0x1 ;  /* 0x0000000003087211 */ /* 0x000fe400078c08ff */
[----:B------:R-:W-:-:S02]  /*2b7a0*/  IADD3 R16, R23, 0x5f, RZ ;  /* 0x0000005f17107810 */ /* 0x000fc40007ffe0ff */
[----:B---3--:R-:W-:Y:S01]  /*2b7b0*/  PRMT R12, R20, 0x7632, R12 ;  /* 0x00007632140c7816 */ /* 0x008fe2000000000c */
[----:B------:R0:W-:Y:S01]  /*2b7c0*/  @P4 STG.E.U16 [R4.64], R20 ;  /* 0x0000001404004986 */ /* 0x0001e2000c101506 */
[----:B------:R-:W-:Y:S02]  /*2b7d0*/  ISETP.LT.AND P4, PT, R9, c[0x0][0x17c], !P0 ;  /* 0x00005f0009007a0c */ /* 0x000fe40004781270 */
[----:B------:R-:W-:Y:S01]  /*2b7e0*/  LEA.HI.X.SX32 R9, R3, R2, 0x1, P6 ;  /* 0x0000000203097211 */ /* 0x000fe200030f0eff */
[----:B------:R1:W-:Y:S01]  /*2b7f0*/  @P3 STG.E.U16 [R24.64], R12 ;  /* 0x0000000c18003986 */ /* 0x0003e2000c101506 */
[----:B0-----:R-:W-:Y:S02]  /*2b800*/  IADD3 R4, R23, 0x5e, RZ ;  /* 0x0000005e17047810 */ /* 0x001fe40007ffe0ff */
[----:B------:R-:W-:Y:S02]  /*2b810*/  IADD3 R5, R3, c[0x0][0x198], RZ ;  /* 0x0000660003057a10 */ /* 0x000fe40007ffe0ff */
[----:B------:R-:W-:-:S02]  /*2b820*/  ISETP.LT.AND P3, PT, R4, c[0x0][0x17c], !P0 ;  /* 0x00005f0004007a0c */ /* 0x000fc40004761270 */
[C---:B------:R-:W-:Y:S01]  /*2b830*/  LEA R4, P6, R5.reuse, R0, 0x1 ;  /* 0x0000000005047211 */ /* 0x040fe200078c08ff */
[----:B------:R0:W-:Y:S01]  /*2b840*/  @P2 STG.E.U16 [R8.64], R13 ;  /* 0x0000000d08002986 */ /* 0x0001e2000c101506 */
[C---:B------:R-:W-:Y:S02]  /*2b850*/  IADD3 R3, R5.reuse, c[0x0][0x198], RZ ;  /* 0x0000660005037a10 */ /* 0x040fe40007ffe0ff */
[----:B------:R-:W-:Y:S02]  /*2b860*/  LEA.HI.X.SX32 R5, R5, R2, 0x1, P6 ;  /* 0x0000000205057211 */ /* 0x000fe400030f0eff */
[----:B-1----:R-:W-:Y:S02]  /*2b870*/  IADD3 R25, R3, c[0x0][0x198], RZ ;  /* 0x0000660003197a10 */ /* 0x002fe40007ffe0ff */
[----:B0-----:R-:W-:Y:S02]  /*2b880*/  PRMT R9, R13, 0x7632, R9 ;  /* 0x000076320d097816 */ /* 0x001fe40000000009 */
[----:B------:R-:W-:-:S03]  /*2b890*/  LEA R8, P6, R3, R0, 0x1 ;  /* 0x0000000003087211 */ /* 0x000fc600078c08ff */
[----:B------:R0:W-:Y:S01]  /*2b8a0*/  @P1 STG.E.U16 [R4.64], R9 ;  /* 0x0000000904001986 */ /* 0x0001e2000c101506 */
[----:B------:R-:W-:Y:S02]  /*2b8b0*/  IADD3 R12, R23, 0x61, RZ ;  /* 0x00000061170c7810 */ /* 0x000fe40007ffe0ff */
[----:B------:R-:W-:Y:S02]  /*2b8c0*/  PRMT R24, R17, 0x7632, R24 ;  /* 0x0000763211187816 */ /* 0x000fe40000000018 */
[----:B------:R-:W-:Y:S02]  /*2b8d0*/  ISETP.LT.AND P2, PT, R16, c[0x0][0x17c], !P0 ;  /* 0x00005f0010007a0c */ /* 0x000fe40004741270 */
[----:B0-----:R-:W-:Y:S02]  /*2b8e0*/  LEA.HI.X.SX32 R9, R3, R2, 0x1, P6 ;  /* 0x0000000203097211 */ /* 0x001fe400030f0eff */
[C---:B------:R-:W-:Y:S02]  /*2b8f0*/  LEA R4, P6, R25.reuse, R0, 0x1 ;  /* 0x0000000019047211 */ /* 0x040fe400078c08ff */
[C---:B------:R-:W-:Y:S01]  /*2b900*/  IADD3 R3, R25.reuse, c[0x0][0x198], RZ ;  /* 0x0000660019037a10 */ /* 0x040fe20007ffe0ff */
[----:B------:R0:W-:Y:S01]  /*2b910*/  @P5 STG.E.U16 [R8.64], R17 ;  /* 0x0000001108005986 */ /* 0x0001e2000c101506 */
[----:B------:R-:W-:-:S02]  /*2b920*/  LEA.HI.X.SX32 R5, R25, R2, 0x1, P6 ;  /* 0x0000000219057211 */ /* 0x000fc400030f0eff */
[----:B------:R-:W-:Y:S02]  /*2b930*/  ISETP.LT.AND P5, PT, R12, c[0x0][0x17c], !P0 ;  /* 0x00005f000c007a0c */ /* 0x000fe400047a1270 */
[C---:B------:R-:W-:Y:S02]  /*2b940*/  IADD3 R16, R23.reuse, 0x60, RZ ;  /* 0x0000006017107810 */ /* 0x040fe40007ffe0ff */
[----:B------:R-:W-:Y:S02]  /*2b950*/  IADD3 R12, R23, 0x62, RZ ;  /* 0x00000062170c7810 */ /* 0x000fe40007ffe0ff */
[C---:B------:R-:W-:Y:S02]  /*2b960*/  IADD3 R13, R3.reuse, c[0x0][0x198], RZ ;  /* 0x00006600030d7a10 */ /* 0x040fe40007ffe0ff */
[----:B0-----:R-:W-:Y:S01]  /*2b970*/  LEA R8, P6, R3, R0, 0x1 ;  /* 0x0000000003087211 */ /* 0x001fe200078c08ff */
[----:B------:R-:W-:Y:S01]  /*2b980*/  @P4 STG.E.U16 [R4.64], R24 ;  /* 0x0000001804004986 */ /* 0x000fe2000c101506 */
[----:B------:R-:W-:-:S02]  /*2b990*/  ISETP.LT.AND P1, PT, R16, c[0x0][0x17c], !P0 ;  /* 0x00005f0010007a0c */ /* 0x000fc40004721270 */
[----:B------:R-:W-:Y:S02]  /*2b9a0*/  LEA.HI.X.SX32 R9, R3, R2, 0x1, P6 ;  /* 0x0000000203097211 */ /* 0x000fe400030f0eff */
[----:B------:R-:W-:Y:S02]  /*2b9b0*/  ISETP.LT.AND P4, PT, R12, c[0x0][0x17c], !P0 ;  /* 0x00005f000c007a0c */ /* 0x000fe40004781270 */
[----:B------:R-:W-:Y:S02]  /*2b9c0*/  LEA R12, P6, R13, R0, 0x1 ;  /* 0x000000000d0c7211 */ /* 0x000fe400078c08ff */
[----:B------:R-:W-:Y:S02]  /*2b9d0*/  IADD3 R16, R23, 0x63, RZ ;  /* 0x0000006317107810 */ /* 0x000fe40007ffe0ff */
[C---:B------:R-:W-:Y:S01]  /*2b9e0*/  IADD3 R3, R13.reuse, c[0x0][0x198], RZ ;  /* 0x000066000d037a10 */ /* 0x040fe20007ffe0ff */
[----:B------:R0:W-:Y:S01]  /*2b9f0*/  @P3 STG.E.U16 [R8.64], R21 ;  /* 0x0000001508003986 */ /* 0x0001e2000c101506 */
[----:B------:R-:W-:-:S02]  /*2ba00*/  LEA.HI.X.SX32 R13, R13, R2, 0x1, P6 ;  /* 0x000000020d0d7211 */ /* 0x000fc400030f0eff */
[----:B------:R-:W-:Y:S02]  /*2ba10*/  ISETP.LT.AND P3, PT, R16, c[0x0][0x17c], !P0 ;  /* 0x00005f0010007a0c */ /* 0x000fe40004761270 */
[----:B------:R-:W-:Y:S02]  /*2ba20*/  LEA R16, P6, R3, R0, 0x1 ;  /* 0x0000000003107211 */ /* 0x000fe400078c08ff */
[----:B------:R-:W-:Y:S02]  /*2ba30*/  IADD3 R20, R23, 0x64, RZ ;  /* 0x0000006417147810 */ /* 0x000fe40007ffe0ff */
[----:B------:R-:W-:Y:S02]  /*2ba40*/  LEA.HI.X.SX32 R17, R3, R2, 0x1, P6 ;  /* 0x0000000203117211 */ /* 0x000fe400030f0eff */
[----:B0-----:R-:W-:-:S05]  /*2ba50*/  PRMT R9, R21, 0x7632, R9 ;  /* 0x0000763215097816 */ /* 0x001fca0000000009 */
[----:B------:R-:W-:Y:S01]  /*2ba60*/  @P2 STG.E.U16 [R12.64], R9 ;  /* 0x000000090c002986 */ /* 0x000fe2000c101506 */
[----:B------:R-:W-:Y:S02]  /*2ba70*/  ISETP.LT.AND P2, PT, R20, c[0x0][0x17c], !P0 ;  /* 0x00005f0014007a0c */ /* 0x000fe40004741270 */
[----:B----4-:R-:W-:Y:S01]  /*2ba80*/  PRMT R20, R29, 0x7632, R20 ;  /* 0x000076321d147816 */ /* 0x010fe20000000014 */
[----:B------:R0:W-:Y:S04]  /*2ba90*/  @P1 STG.E.U16 [R16.64], R29 ;  /* 0x0000001d10001986 */ /* 0x0001e8000c101506 */
[----:B0-----:R-:W3:Y:S01]  /*2baa0*/  LDL.LU R29, [R1+0x8] ;  /* 0x00000800011d7983 */ /* 0x001ee20000300800 */
[----:B------:R-:W-:Y:S02]  /*2bab0*/  IADD3 R25, R3, c[0x0][0x198], RZ ;  /* 0x0000660003197a10 */ /* 0x000fe40007ffe0ff */
[----:B------:R-:W-:-:S02]  /*2bac0*/  IADD3 R5, R23, 0x65, RZ ;  /* 0x0000006517057810 */ /* 0x000fc40007ffe0ff */
[C---:B------:R-:W-:Y:S02]  /*2bad0*/  LEA R4, P6, R25.reuse, R0, 0x1 ;  /* 0x0000000019047211 */ /* 0x040fe400078c08ff */
[----:B------:R-:W-:Y:S02]  /*2bae0*/  IADD3 R3, R25, c[0x0][0x198], RZ ;  /* 0x0000660019037a10 */ /* 0x000fe40007ffe0ff */
[----:B------:R-:W-:Y:S02]  /*2baf0*/  ISETP.LT.AND P1, PT, R5, c[0x0][0x17c], !P0 ;  /* 0x00005f0005007a0c */ /* 0x000fe40004721270 */
[----:B------:R-:W-:Y:S02]  /*2bb00*/  LEA.HI.X.SX32 R5, R25, R2, 0x1, P6 ;  /* 0x0000000219057211 */ /* 0x000fe400030f0eff */
[----:B------:R-:W-:Y:S02]  /*2bb10*/  LEA R8, P6, R3, R0, 0x1 ;  /* 0x0000000003087211 */ /* 0x000fe400078c08ff */
[----:B------:R-:W-:-:S02]  /*2bb20*/  IADD3 R12, R23, 0x66, RZ ;  /* 0x00000066170c7810 */ /* 0x000fc40007ffe0ff */
[C---:B------:R-:W-:Y:S01]  /*2bb30*/  IADD3 R13, R3.reuse, c[0x0][0x198], RZ ;  /* 0x00006600030d7a10 */ /* 0x040fe20007ffe0ff */
[----:B------:R0:W-:Y:S01]  /*2bb40*/  @P5 STG.E.U16 [R4.64], R20 ;  /* 0x0000001404005986 */ /* 0x0001e2000c101506 */
[----:B------:R-:W-:Y:S02]  /*2bb50*/  LEA.HI.X.SX32 R9, R3, R2, 0x1, P6 ;  /* 0x0000000203097211 */ /* 0x000fe400030f0eff */
[----:B------:R-:W-:Y:S02]  /*2bb60*/  ISETP.LT.AND P5, PT, R12, c[0x0][0x17c], !P0 ;  /* 0x00005f000c007a0c */ /* 0x000fe400047a1270 */
[C---:B------:R-:W-:Y:S02]  /*2bb70*/  LEA R12, P6, R13.reuse, R0, 0x1 ;  /* 0x000000000d0c7211 */ /* 0x040fe400078c08ff */
[C---:B------:R-:W-:Y:S02]  /*2bb80*/  IADD3 R17, R13.reuse, c[0x0][0x198], RZ ;  /* 0x000066000d117a10 */ /* 0x040fe40007ffe0ff */
[----:B------:R-:W-:-:S02]  /*2bb90*/  LEA.HI.X.SX32 R13, R13, R2, 0x1, P6 ;  /* 0x000000020d0d7211 */ /* 0x000fc400030f0eff */
[C---:B------:R-:W-:Y:S02]  /*2bba0*/  LEA R16, P6, R17.reuse, R0, 0x1 ;  /* 0x0000000011107211 */ /* 0x040fe400078c08ff */
[C---:B0-----:R-:W-:Y:S02]  /*2bbb0*/  IADD3 R5, R17.reuse, c[0x0][0x198], RZ ;  /* 0x0000660011057a10 */ /* 0x041fe40007ffe0ff */
[----:B--2---:R-:W-:Y:S01]  /*2bbc0*/  PRMT R21, R26, 0x7632, R21 ;  /* 0x000076321a157816 */ /* 0x004fe20000000015 */
[----:B------:R0:W-:Y:S01]  /*2bbd0*/  @P4 STG.E.U16 [R8.64], R26 ;  /* 0x0000001a08004986 */ /* 0x0001e2000c101506 */
[----:B------:R-:W-:Y:S02]  /*2bbe0*/  LEA.HI.X.SX32 R17, R17, R2, 0x1, P6 ;  /* 0x0000000211117211 */ /* 0x000fe400030f0eff */
[----:B------:R-:W-:Y:S01]  /*2bbf0*/  LEA R20, P6, R5, R0, 0x1 ;  /* 0x0000000005147211 */ /* 0x000fe200078c08ff */
[----:B------:R1:W-:Y:S01]  /*2bc00*/  @P3 STG.E.U16 [R12.64], R21 ;  /* 0x000000150c003986 */ /* 0x0003e2000c101506 */
[----:B------:R-:W-:-:S02]  /*2bc10*/  IADD3 R3, R23, 0x67, RZ ;  /* 0x0000006717037810 */ /* 0x000fc40007ffe0ff */
[----:B0-----:R-:W-:Y:S02]  /*2bc20*/  IADD3 R9, R5, c[0x0][0x198], RZ ;  /* 0x0000660005097a10 */ /* 0x001fe40007ffe0ff */
[----:B------:R-:W-:Y:S02]  /*2bc30*/  ISETP.LT.AND P4, PT, R3, c[0x0][0x17c], !P0 ;  /* 0x00005f0003007a0c */ /* 0x000fe40004781270 */
[----:B-1----:R-:W-:Y:S02]  /*2bc40*/  LEA.HI.X.SX32 R21, R5, R2, 0x1, P6 ;  /* 0x0000000205157211 */ /* 0x002fe400030f0eff */
[C---:B------:R-:W-:Y:S02]  /*2bc50*/  LEA R8, P6, R9.reuse, R0, 0x1 ;  /* 0x0000000009087211 */ /* 0x040fe400078c08ff */
[----:B------:R-:W-:Y:S02]  /*2bc60*/  IADD3 R5, R9, c[0x0][0x198], RZ ;  /* 0x0000660009057a10 */ /* 0x000fe40007ffe0ff */
[----:B------:R-:W-:-:S02]  /*2bc70*/  IADD3 R3, R23, 0x68, RZ ;  /* 0x0000006817037810 */ /* 0x000fc40007ffe0ff */
[----:B------:R-:W-:Y:S02]  /*2bc80*/  LEA.HI.X.SX32 R9, R9, R2, 0x1, P6 ;  /* 0x0000000209097211 */ /* 0x000fe400030f0eff */
[----:B------:R-:W-:Y:S02]  /*2bc90*/  LEA R4, P6, R5, R0, 0x1 ;  /* 0x0000000005047211 */ /* 0x000fe400078c08ff */
[----:B------:R-:W-:Y:S02]  /*2bca0*/  ISETP.LT.AND P3, PT, R3, c[0x0][0x17c], !P0 ;  /* 0x00005f0003007a0c */ /* 0x000fe40004761270 */
[C---:B------:R-:W-:Y:S01]  /*2bcb0*/  IADD3 R13, R5.reuse, c[0x0][0x198], RZ ;  /* 0x00006600050d7a10 */ /* 0x040fe20007ffe0ff */
[----:B------:R0:W-:Y:S01]  /*2bcc0*/  @P2 STG.E.U16 [R16.64], R6 ;  /* 0x0000000610002986 */ /* 0x0001e2000c101506 */
[----:B------:R-:W-:Y:S02]  /*2bcd0*/  LEA.HI.X.SX32 R5, R5, R2, 0x1, P6 ;  /* 0x0000000205057211 */ /* 0x000fe400030f0eff */
[----:B------:R-:W-:-:S02]  /*2bce0*/  PRMT R12, R6, 0x7632, R12 ;  /* 0x00007632060c7816 */ /* 0x000fc4000000000c */
[C---:B0-----:R-:W-:Y:S02]  /*2bcf0*/  LEA R16, P6, R13.reuse, R0, 0x1 ;  /* 0x000000000d107211 */ /* 0x041fe400078c08ff */
[----:B------:R-:W-:Y:S02]  /*2bd00*/  PRMT R6, R10, 0x7632, R6 ;  /* 0x000076320a067816 */ /* 0x000fe40000000006 */
[----:B------:R-:W-:Y:S01]  /*2bd10*/  LEA.HI.X.SX32 R17, R13, R2, 0x1, P6 ;  /* 0x000000020d117211 */ /* 0x000fe200030f0eff */
[----:B------:R-:W-:Y:S04]  /*2bd20*/  @P1 STG.E.U16 [R20.64], R12 ;  /* 0x0000000c14001986 */ /* 0x000fe8000c101506 */
[----:B------:R-:W-:Y:S04]  /*2bd30*/  @P5 STG.E.U16 [R8.64], R10 ;  /* 0x0000000a08005986 */ /* 0x000fe8000c101506 */
[----:B------:R0:W-:Y:S04]  /*2bd40*/  @P4 STG.E.U16 [R4.64], R6 ;  /* 0x0000000604004986 */ /* 0x0001e8000c101506 */
[----:B---3--:R1:W-:Y:S01]  /*2bd50*/  @P3 STG.E.U16 [R16.64], R29 ;  /* 0x0000001d10003986 */ /* 0x0083e2000c101506 */
[----:B0-----:R-:W-:-:S03]  /*2bd60*/  PRMT R6, R29, 0x7632, R6 ;  /* 0x000076321d067816 */ /* 0x001fc60000000006 */
[----:B-1----:R-:W2:Y:S01]  /*2bd70*/  LDL.LU R29, [R1+0x1c] ;  /* 0x00001c00011d7983 */ /* 0x002ea20000300800 */
[----:B------:R-:W-:Y:S02]  /*2bd80*/  IADD3 R3, R23, 0x69, RZ ;  /* 0x0000006917037810 */ /* 0x000fe40007ffe0ff */
[----:B------:R-:W-:Y:S02]  /*2bd90*/  IADD3 R21, R13, c[0x0][0x198], RZ ;  /* 0x000066000d157a10 */ /* 0x000fe40007ffe0ff */
[----:B------:R-:W-:Y:S02]  /*2bda0*/  ISETP.LT.AND P2, PT, R3, c[0x0][0x17c], !P0 ;  /* 0x00005f0003007a0c */ /* 0x000fe40004741270 */
[----:B------:R-:W-:Y:S02]  /*2bdb0*/  IADD3 R3, R23, 0x6a, RZ ;  /* 0x0000006a17037810 */ /* 0x000fe40007ffe0ff */
[----:B------:R-:W-:Y:S02]  /*2bdc0*/  LEA R12, P6, R21, R0, 0x1 ;  /* 0x00000000150c7211 */ /* 0x000fe400078c08ff */
[----:B------:R-:W-:-:S02]  /*2bdd0*/  ISETP.LT.AND P1, PT, R3, c[0x0][0x17c], !P0 ;  /* 0x00005f0003007a0c */ /* 0x000fc40004721270 */
[----:B------:R-:W-:Y:S02]  /*2bde0*/  IADD3 R9, R21, c[0x0][0x198], RZ ;  /* 0x0000660015097a10 */ /* 0x000fe40007ffe0ff */
[----:B------:R-:W-:Y:S02]  /*2bdf0*/  IADD3 R3, R23, 0x6b, RZ ;  /* 0x0000006b17037810 */ /* 0x000fe40007ffe0ff */
[----:B------:R-:W-:Y:S02]  /*2be00*/  LEA.HI.X.SX32 R13, R21, R2, 0x1, P6 ;  /* 0x00000002150d7211 */ /* 0x000fe400030f0eff */
[----:B------:R-:W-:Y:S02]  /*2be10*/  LEA R8, P6, R9, R0, 0x1 ;  /* 0x0000000009087211 */ /* 0x000fe400078c08ff */
[----:B------:R-:W-:Y:S02]  /*2be20*/  ISETP.LT.AND P5, PT, R3, c[0x0][0x17c], !P0 ;  /* 0x00005f0003007a0c */ /* 0x000fe400047a1270 */
[----:B------:R-:W-:-:S02]  /*2be30*/  IADD3 R5, R9, c[0x0][0x198], RZ ;  /* 0x0000660009057a10 */ /* 0x000fc40007ffe0ff */
[----:B------:R-:W-:Y:S02]  /*2be40*/  IADD3 R3, R23, 0x6c, RZ ;  /* 0x0000006c17037810 */ /* 0x000fe40007ffe0ff */
[----:B------:R-:W-:Y:S02]  /*2be50*/  LEA.HI.X.SX32 R9, R9, R2, 0x1, P6 ;  /* 0x0000000209097211 */ /* 0x000fe400030f0eff */
[----:B------:R-:W-:Y:S02]  /*2be60*/  LEA R4, P6, R5, R0, 0x1 ;  /* 0x0000000005047211 */ /* 0x000fe400078c08ff */
[----:B------:R-:W-:Y:S02]  /*2be70*/  ISETP.LT.AND P4, PT, R3, c[0x0][0x17c], !P0 ;  /* 0x00005f0003007a0c */ /* 0x000fe40004781270 */
[----:B------:R-:W-:Y:S02]  /*2be80*/  IADD3 R17, R5, c[0x0][0x198], RZ ;  /* 0x0000660005117a10 */ /* 0x000fe40007ffe0ff */
[----:B------:R-:W-:Y:S01]  /*2be90*/  IADD3 R3, R23, 0x6d, RZ ;  /* 0x0000006d17037810 */ /* 0x000fe20007ffe0ff */
[----:B------:R0:W-:Y:S01]  /*2bea0*/  @P2 STG.E.U16 [R12.64], R6 ;  /* 0x000000060c002986 */ /* 0x0001e2000c101506 */
[----:B------:R-:W-:-:S02]  /*2beb0*/  LEA.HI.X.SX32 R5, R5, R2, 0x1, P6 ;  /* 0x0000000205057211 */ /* 0x000fc400030f0eff */
[----:B------:R-:W-:Y:S02]  /*2bec0*/  LEA R16, P6, R17, R0, 0x1 ;  /* 0x0000000011107211 */ /* 0x000fe400078c08ff */
[----:B------:R-:W-:Y:S02]  /*2bed0*/  ISETP.LT.AND P3, PT, R3, c[0x0][0x17c], !P0 ;  /* 0x00005f0003007a0c */ /* 0x000fe40004761270 */
[----:B------:R-:W-:Y:S01]  /*2bee0*/  IADD3 R3, R23, 0x6e, RZ ;  /* 0x0000006e17037810 */ /* 0x000fe20007ffe0ff */
[----:B------:R1:W-:Y:S01]  /*2bef0*/  @P1 STG.E.U16 [R8.64], R14 ;  /* 0x0000000e08001986 */ /* 0x0003e2000c101506 */
[C---:B0-----:R-:W-:Y:S02]  /*2bf00*/  IADD3 R13, R17.reuse, c[0x0][0x198], RZ ;  /* 0x00006600110d7a10 */ /* 0x041fe40007ffe0ff */
[----:B------:R-:W-:Y:S02]  /*2bf10*/  LEA.HI.X.SX32 R17, R17, R2, 0x1, P6 ;  /* 0x0000000211117211 */ /* 0x000fe400030f0eff */
[----:B------:R-:W-:-:S02]  /*2bf20*/  PRMT R10, R14, 0x7632, R10 ;  /* 0x000076320e0a7816 */ /* 0x000fc4000000000a */
[----:B------:R-:W-:Y:S02]  /*2bf30*/  LEA R12, P6, R13, R0, 0x1 ;  /* 0x000000000d0c7211 */ /* 0x000fe400078c08ff */
[----:B------:R-:W-:Y:S02]  /*2bf40*/  ISETP.LT.AND P2, PT, R3, c[0x0][0x17c], !P0 ;  /* 0x00005f0003007a0c */ /* 0x000fe40004741270 */
[----:B-1----:R-:W-:Y:S02]  /*2bf50*/  IADD3 R9, R13, c[0x0][0x198], RZ ;  /* 0x000066000d097a10 */ /* 0x002fe40007ffe0ff */
[----:B------:R-:W-:Y:S01]  /*2bf60*/  IADD3 R3, R23, 0x6f, RZ ;  /* 0x0000006f17037810 */ /* 0x000fe20007ffe0ff */
[----:B------:R0:W-:Y:S01]  /*2bf70*/  @P5 STG.E.U16 [R4.64], R10 ;  /* 0x0000000a04005986 */ /* 0x0001e2000c101506 */
[----:B------:R-:W-:Y:S02]  /*2bf80*/  LEA.HI.X.SX32 R13, R13, R2, 0x1, P6 ;  /* 0x000000020d0d7211 */ /* 0x000fe400030f0eff */
[----:B------:R-:W-:-:S02]  /*2bf90*/  LEA R8, P6, R9, R0, 0x1 ;  /* 0x0000000009087211 */ /* 0x000fc400078c08ff */
[----:B------:R-:W-:Y:S02]  /*2bfa0*/  ISETP.LT.AND P1, PT, R3, c[0x0][0x17c], !P0 ;  /* 0x00005f0003007a0c */ /* 0x000fe40004721270 */
[----:B------:R-:W-:Y:S01]  /*2bfb0*/  IADD3 R3, R23, 0x70, RZ ;  /* 0x0000007017037810 */ /* 0x000fe20007ffe0ff */
[----:B------:R1:W-:Y:S01]  /*2bfc0*/  @P4 STG.E.U16 [R16.64], R18 ;  /* 0x0000001210004986 */ /* 0x0003e2000c101506 */
[C---:B0-----:R-:W-:Y:S02]  /*2bfd0*/  IADD3 R5, R9.reuse, c[0x0][0x198], RZ ;  /* 0x0000660009057a10 */ /* 0x041fe40007ffe0ff */
[----:B------:R-:W-:Y:S02]  /*2bfe0*/  LEA.HI.X.SX32 R9, R9, R2, 0x1, P6 ;  /* 0x0000000209097211 */ /* 0x000fe400030f0eff */
[----:B------:R-:W-:Y:S02]  /*2bff0*/  LEA R4, P6, R5, R0, 0x1 ;  /* 0x0000000005047211 */ /* 0x000fe400078c08ff */
[----:B------:R-:W-:-:S02]  /*2c000*/  ISETP.LT.AND P5, PT, R3, c[0x0][0x17c], !P0 ;  /* 0x00005f0003007a0c */ /* 0x000fc400047a1270 */
[----:B------:R-:W-:Y:S02]  /*2c010*/  PRMT R6, R18, 0x7632, R6 ;  /* 0x0000763212067816 */ /* 0x000fe40000000006 */
[C---:B-1----:R-:W-:Y:S02]  /*2c020*/  IADD3 R17, R5.reuse, c[0x0][0x198], RZ ;  /* 0x0000660005117a10 */ /* 0x042fe40007ffe0ff */
[----:B------:R-:W-:Y:S01]  /*2c030*/  LEA.HI.X.SX32 R5, R5, R2, 0x1, P6 ;  /* 0x0000000205057211 */ /* 0x000fe200030f0eff */
[----:B------:R0:W-:Y:S01]  /*2c040*/  @P3 STG.E.U16 [R12.64], R6 ;  /* 0x000000060c003986 */ /* 0x0001e2000c101506 */
[----:B------:R-:W-:-:S03]  /*2c050*/  LEA R16, P6, R17, R0, 0x1 ;  /* 0x0000000011107211 */ /* 0x000fc600078c08ff */
[----:B------:R1:W-:Y:S01]  /*2c060*/  @P2 STG.E.U16 [R8.64], R22 ;  /* 0x0000001608002986 */ /* 0x0003e2000c101506 */
[C---:B0-----:R-:W-:Y:S02]  /*2c070*/  IADD3 R13, R17.reuse, c[0x0][0x198], RZ ;  /* 0x00006600110d7a10 */ /* 0x041fe40007ffe0ff */
[----:B------:R-:W-:Y:S02]  /*2c080*/  LEA.HI.X.SX32 R17, R17, R2, 0x1, P6 ;  /* 0x0000000211117211 */ /* 0x000fe400030f0eff */
[----:B-1----:R-:W-:-:S05]  /*2c090*/  PRMT R9, R22, 0x7632, R9 ;  /* 0x0000763216097816 */ /* 0x002fca0000000009 */
[----:B------:R-:W-:Y:S01]  /*2c0a0*/  @P1 STG.E.U16 [R4.64], R9 ;  /* 0x0000000904001986 */ /* 0x000fe2000c101506 */
[----:B--2---:R-:W-:-:S03]  /*2c0b0*/  PRMT R6, R29, 0x7632, R6 ;  /* 0x000076321d067816 */ /* 0x004fc60000000006 */
[----:B------:R0:W-:Y:S04]  /*2c0c0*/  @P5 STG.E.U16 [R16.64], R29 ;  /* 0x0000001d10005986 */ /* 0x0001e8000c101506 */
[----:B0-----:R-:W2:Y:S01]  /*2c0d0*/  LDL.LU R29, [R1+0xc] ;  /* 0x00000c00011d7983 */ /* 0x001ea20000300800 */
[----:B------:R-:W-:-:S04]  /*2c0e0*/  IADD3 R3, R23, 0x71, RZ ;  /* 0x0000007117037810 */ /* 0x000fc80007ffe0ff */
[----:B------:R-:W-:Y:S02]  /*2c0f0*/  ISETP.LT.AND P4, PT, R3, c[0x0][0x17c], !P0 ;  /* 0x00005f0003007a0c */ /* 0x000fe40004781270 */
[----:B------:R-:W-:-:S04]  /*2c100*/  IADD3 R3, R23, 0x72, RZ ;  /* 0x0000007217037810 */ /* 0x000fc80007ffe0ff */
[----:B------:R-:W-:Y:S02]  /*2c110*/  ISETP.LT.AND P3, PT, R3, c[0x0][0x17c], !P0 ;  /* 0x00005f0003007a0c */ /* 0x000fe40004761270 */
[----:B------:R-:W-:Y:S02]  /*2c120*/  IADD3 R3, R23, 0x73, RZ ;  /* 0x0000007317037810 */ /* 0x000fe40007ffe0ff */
[----:B------:R-:W-:Y:S02]  /*2c130*/  LEA R8, P6, R13, R0, 0x1 ;  /* 0x000000000d087211 */ /* 0x000fe400078c08ff */
[----:B------:R-:W-:Y:S02]  /*2c140*/  ISETP.LT.AND P2, PT, R3, c[0x0][0x17c], !P0 ;  /* 0x00005f0003007a0c */ /* 0x000fe40004741270 */
[----:B------:R-:W-:Y:S02]  /*2c150*/  IADD3 R3, R23, 0x74, RZ ;  /* 0x0000007417037810 */ /* 0x000fe40007ffe0ff */
[----:B------:R-:W-:-:S02]  /*2c160*/  IADD3 R21, R13, c[0x0][0x198], RZ ;  /* 0x000066000d157a10 */ /* 0x000fc40007ffe0ff */
[----:B------:R-:W-:Y:S02]  /*2c170*/  LEA.HI.X.SX32 R9, R13, R2, 0x1, P6 ;  /* 0x000000020d097211 */ /* 0x000fe400030f0eff */
[----:B------:R-:W-:Y:S02]  /*2c180*/  ISETP.LT.AND P1, PT, R3, c[0x0][0x17c], !P0 ;  /* 0x00005f0003007a0c */ /* 0x000fe40004721270 */
[----:B------:R-:W-:Y:S02]  /*2c190*/  LEA R12, P6, R21, R0, 0x1 ;  /* 0x00000000150c7211 */ /* 0x000fe400078c08ff */
[----:B------:R-:W-:Y:S02]  /*2c1a0*/  IADD3 R3, R23, 0x75, RZ ;  /* 0x0000007517037810 */ /* 0x000fe40007ffe0ff */
[C---:B------:R-:W-:Y:S02]  /*2c1b0*/  IADD3 R5, R21.reuse, c[0x0][0x198], RZ ;  /* 0x0000660015057a10 */ /* 0x040fe40007ffe0ff */
[----:B------:R-:W-:-:S02]  /*2c1c0*/  LEA.HI.X.SX32 R13, R21, R2, 0x1, P6 ;  /* 0x00000002150d7211 */ /* 0x000fc400030f0eff */
[----:B------:R-:W-:Y:S02]  /*2c1d0*/  ISETP.LT.AND P5, PT, R3, c[0x0][0x17c], !P0 ;  /* 0x00005f0003007a0c */ /* 0x000fe400047a1270 */
[----:B------:R-:W-:Y:S02]  /*2c1e0*/  LEA R4, P6, R5, R0, 0x1 ;  /* 0x0000000005047211 */ /* 0x000fe400078c08ff */
[----:B------:R-:W-:Y:S01]  /*2c1f0*/  IADD3 R3, R23, 0x76, RZ ;  /* 0x0000007617037810 */ /* 0x000fe20007ffe0ff */
[----:B------:R0:W-:Y:S01]  /*2c200*/  @P4 STG.E.U16 [R8.64], R6 ;  /* 0x0000000608004986 */ /* 0x0001e2000c101506 */
[C---:B------:R-:W-:Y:S02]  /*2c210*/  IADD3 R17, R5.reuse, c[0x0][0x198], RZ ;  /* 0x0000660005117a10 */ /* 0x040fe40007ffe0ff */
[----:B------:R-:W-:Y:S02]  /*2c220*/  LEA.HI.X.SX32 R5, R5, R2, 0x1, P6 ;  /* 0x0000000205057211 */ /* 0x000fe400030f0eff */
[----:B------:R-:W-:-:S02]  /*2c230*/  ISETP.LT.AND P4, PT, R3, c[0x0][0x17c], !P0 ;  /* 0x00005f0003007a0c */ /* 0x000fc40004781270 */
[----:B------:R-:W-:Y:S01]  /*2c240*/  IADD3 R3, R23, 0x77, RZ ;  /* 0x0000007717037810 */ /* 0x000fe20007ffe0ff */
[----:B------:R1:W-:Y:S01]  /*2c250*/  @P3 STG.E.U16 [R12.64], R27 ;  /* 0x0000001b0c003986 */ /* 0x0003e2000c101506 */
[----:B------:R-:W-:Y:S02]  /*2c260*/  IADD3 R21, R17, c[0x0][0x198], RZ ;  /* 0x0000660011157a10 */ /* 0x000fe40007ffe0ff */
[----:B0-----:R-:W-:Y:S02]  /*2c270*/  PRMT R9, R27, 0x7632, R9 ;  /* 0x000076321b097816 */ /* 0x001fe40000000009 */
[----:B------:R-:W-:Y:S02]  /*2c280*/  LEA R8, P6, R17, R0, 0x1 ;  /* 0x0000000011087211 */ /* 0x000fe400078c08ff */
[----:B------:R-:W-:Y:S01]  /*2c290*/  ISETP.LT.AND P3, PT, R3, c[0x0][0x17c], !P0 ;  /* 0x00005f0003007a0c */ /* 0x000fe20004761270 */
[----:B------:R0:W-:Y:S01]  /*2c2a0*/  @P2 STG.E.U16 [R4.64], R9 ;  /* 0x0000000904002986 */ /* 0x0001e2000c101506 */
[----:B------:R-:W-:-:S02]  /*2c2b0*/  IADD3 R3, R23, 0x78, RZ ;  /* 0x0000007817037810 */ /* 0x000fc40007ffe0ff */
[----:B-1----:R-:W-:Y:S02]  /*2c2c0*/  IADD3 R13, R21, c[0x0][0x198], RZ ;  /* 0x00006600150d7a10 */ /* 0x002fe40007ffe0ff */
[----:B------:R-:W-:Y:S02]  /*2c2d0*/  ISETP.LT.AND P2, PT, R3, c[0x0][0x17c], !P0 ;  /* 0x00005f0003007a0c */ /* 0x000fe40004741270 */
[----:B0-----:R-:W-:Y:S02]  /*2c2e0*/  LEA.HI.X.SX32 R9, R17, R2, 0x1, P6 ;  /* 0x0000000211097211 */ /* 0x001fe400030f0eff */
[----:B------:R-:W-:Y:S02]  /*2c2f0*/  LEA R16, P6, R21, R0, 0x1 ;  /* 0x0000000015107211 */ /* 0x000fe400078c08ff */
[----:B------:R-:W-:Y:S02]  /*2c300*/  PRMT R5, R7, 0x7632, R5 ;  /* 0x0000763207057816 */ /* 0x000fe40000000005 */
[----:B------:R-:W-:-:S02]  /*2c310*/  LEA.HI.X.SX32 R17, R21, R2, 0x1, P6 ;  /* 0x0000000215117211 */ /* 0x000fc400030f0eff */
[----:B------:R-:W-:Y:S02]  /*2c320*/  IADD3 R3, R23, 0x79, RZ ;  /* 0x0000007917037810 */ /* 0x000fe40007ffe0ff */
[C---:B------:R-:W-:Y:S01]  /*2c330*/  LEA R4, P6, R13.reuse, R0, 0x1 ;  /* 0x000000000d047211 */ /* 0x040fe200078c08ff */
[----:B------:R0:W-:Y:S01]  /*2c340*/  @P1 STG.E.U16 [R8.64], R7 ;  /* 0x0000000708001986 */ /* 0x0001e2000c101506 */
[----:B------:R-:W-:Y:S02]  /*2c350*/  IADD3 R21, R13, c[0x0][0x198], RZ ;  /* 0x000066000d157a10 */ /* 0x000fe40007ffe0ff */
[----:B------:R-:W-:Y:S01]  /*2c360*/  ISETP.LT.AND P1, PT, R3, c[0x0][0x17c], !P0 ;  /* 0x00005f0003007a0c */ /* 0x000fe20004721270 */
[----:B------:R1:W-:Y:S01]  /*2c370*/  @P5 STG.E.U16 [R16.64], R5 ;  /* 0x0000000510005986 */ /* 0x0003e2000c101506 */
[----:B------:R-:W-:-:S04]  /*2c380*/  IADD3 R3, R23, 0x7a, RZ ;  /* 0x0000007a17037810 */ /* 0x000fc80007ffe0ff */
[----:B------:R-:W-:Y:S02]  /*2c390*/  ISETP.LT.AND P5, PT, R3, c[0x0][0x17c], !P0 ;  /* 0x00005f0003007a0c */ /* 0x000fe400047a1270 */
[----:B0-----:R-:W-:Y:S02]  /*2c3a0*/  IADD3 R7, R21, c[0x0][0x198], RZ ;  /* 0x0000660015077a10 */ /* 0x001fe40007ffe0ff */
[----:B-1----:R-:W-:Y:S02]  /*2c3b0*/  LEA.HI.X.SX32 R5, R13, R2, 0x1, P6 ;  /* 0x000000020d057211 */ /* 0x002fe400030f0eff */
[----:B------:R-:W-:Y:S02]  /*2c3c0*/  LEA R12, P6, R21, R0, 0x1 ;  /* 0x00000000150c7211 */ /* 0x000fe400078c08ff */
[----:B------:R-:W-:Y:S02]  /*2c3d0*/  IADD3 R3, R23, 0x7b, RZ ;  /* 0x0000007b17037810 */ /* 0x000fe40007ffe0ff */
[----:B------:R-:W-:-:S02]  /*2c3e0*/  LEA.HI.X.SX32 R13, R21, R2, 0x1, P6 ;  /* 0x00000002150d7211 */ /* 0x000fc400030f0eff */
[C---:B------:R-:W-:Y:S01]  /*2c3f0*/  LEA R6, P6, R7.reuse, R0, 0x1 ;  /* 0x0000000007067211 */ /* 0x040fe200078c08ff */
[----:B------:R0:W-:Y:S01]  /*2c400*/  @P4 STG.E.U16 [R4.64], R11 ;  /* 0x0000000b04004986 */ /* 0x0001e2000c101506 */
[----:B------:R-:W-:Y:S02]  /*2c410*/  IADD3 R9, R7, c[0x0][0x198], RZ ;  /* 0x0000660007097a10 */ /* 0x000fe40007ffe0ff */
[----:B------:R-:W-:Y:S02]  /*2c420*/  PRMT R10, R11, 0x7632, R10 ;  /* 0x000076320b0a7816 */ /* 0x000fe4000000000a */
[----:B------:R-:W-:Y:S02]  /*2c430*/  ISETP.LT.AND P4, PT, R3, c[0x0][0x17c], !P0 ;  /* 0x00005f0003007a0c */ /* 0x000fe40004781270 */
[----:B------:R-:W-:Y:S02]  /*2c440*/  IADD3 R3, R23, 0x7c, RZ ;  /* 0x0000007c17037810 */ /* 0x000fe40007ffe0ff */
[----:B------:R-:W-:-:S02]  /*2c450*/  LEA.HI.X.SX32 R7, R7, R2, 0x1, P6 ;  /* 0x0000000207077211 */ /* 0x000fc400030f0eff */
[C---:B------:R-:W-:Y:S01]  /*2c460*/  LEA R16, P6, R9.reuse, R0, 0x1 ;  /* 0x0000000009107211 */ /* 0x040fe200078c08ff */
[----:B------:R1:W-:Y:S01]  /*2c470*/  @P3 STG.E.U16 [R12.64], R10 ;  /* 0x0000000a0c003986 */ /* 0x0003e2000c101506 */
[----:B------:R-:W-:Y:S02]  /*2c480*/  IADD3 R21, R9, c[0x0][0x198], RZ ;  /* 0x0000660009157a10 */ /* 0x000fe40007ffe0ff */
[----:B------:R-:W-:Y:S02]  /*2c490*/  ISETP.LT.AND P3, PT, R3, c[0x0][0x17c], !P0 ;  /* 0x00005f0003007a0c */ /* 0x000fe40004761270 */
[----:B------:R-:W-:Y:S02]  /*2c4a0*/  IADD3 R3, R23, 0x7d, RZ ;  /* 0x0000007d17037810 */ /* 0x000fe40007ffe0ff */
[----:B------:R-:W-:Y:S02]  /*2c4b0*/  LEA.HI.X.SX32 R17, R9, R2, 0x1, P6 ;  /* 0x0000000209117211 */ /* 0x000fe400030f0eff */
[----:B------:R-:W-:-:S02]  /*2c4c0*/  IADD3 R9, R21, c[0x0][0x198], RZ ;  /* 0x0000660015097a10 */ /* 0x000fc40007ffe0ff */
[----:B0-----:R-:W-:Y:S02]  /*2c4d0*/  LEA R4, P6, R21, R0, 0x1 ;  /* 0x0000000015047211 */ /* 0x001fe400078c08ff */
[----:B------:R-:W-:Y:S02]  /*2c4e0*/  IADD3 R14, R23, 0x7e, RZ ;  /* 0x0000007e170e7810 */ /* 0x000fe40007ffe0ff */
[----:B--2---:R-:W-:Y:S01]  /*2c4f0*/  PRMT R5, R29, 0x7632, R5 ;  /* 0x000076321d057816 */ /* 0x004fe20000000005 */
[----:B------:R-:W-:Y:S01]  /*2c500*/  @P2 STG.E.U16 [R6.64], R29 ;  /* 0x0000001d06002986 */ /* 0x000fe2000c101506 */
[----:B------:R-:W-:Y:S02]  /*2c510*/  ISETP.LT.AND P2, PT, R3, c[0x0][0x17c], !P0 ;  /* 0x00005f0003007a0c */ /* 0x000fe40004741270 */
[----:B------:R-:W-:Y:S01]  /*2c520*/  IADD3 R3, R9, c[0x0][0x198], RZ ;  /* 0x0000660009037a10 */ /* 0x000fe20007ffe0ff */
[----:B------:R0:W-:Y:S03]  /*2c530*/  @P1 STG.E.U16 [R16.64], R5 ;  /* 0x0000000510001986 */ /* 0x0001e6000c101506 */
[----:B-1----:R-:W-:-:S02]  /*2c540*/  IADD3 R13, R3, c[0x0][0x198], RZ ;  /* 0x00006600030d7a10 */ /* 0x002fc40007ffe0ff */
[----:B0-----:R-:W-:Y:S02]  /*2c550*/  LEA.HI.X.SX32 R5, R21, R2, 0x1, P6 ;  /* 0x0000000215057211 */ /* 0x001fe400030f0eff */
[----:B------:R-:W-:-:S04]  /*2c560*/  LEA R10, P6, R3, R0, 0x1 ;  /* 0x00000000030a7211 */ /* 0x000fc800078c08ff */
[----:B------:R-:W-:Y:S02]  /*2c570*/  LEA.HI.X.SX32 R11, R3, R2, 0x1, P6 ;  /* 0x00000002030b7211 */ /* 0x000fe400030f0eff */
[----:B------:R-:W-:Y:S02]  /*2c580*/  IADD3 R3, R23, 0x7f, RZ ;  /* 0x0000007f17037810 */ /* 0x000fe40007ffe0ff */
[----:B------:R-:W2:Y:S01]  /*2c590*/  LDL.LU R23, [R1+0xa68] ;  /* 0x000a680001177983 */ /* 0x000ea20000300800 */
[----:B------:R-:W-:Y:S02]  /*2c5a0*/  LEA R8, P1, R9, R0, 0x1 ;  /* 0x0000000009087211 */ /* 0x000fe400078208ff */
[----:B------:R-:W-:Y:S02]  /*2c5b0*/  IADD3 R21, R13, c[0x0][0x198], RZ ;  /* 0x000066000d157a10 */ /* 0x000fe40007ffe0ff */
[----:B------:R-:W-:Y:S02]  /*2c5c0*/  LEA.HI.X.SX32 R9, R9, R2, 0x1, P1 ;  /* 0x0000000209097211 */ /* 0x000fe400008f0eff */
[----:B------:R-:W-:-:S02]  /*2c5d0*/  LEA R6, P6, R13, R0, 0x1 ;  /* 0x000000000d067211 */ /* 0x000fc400078c08ff */
[----:B------:R-:W-:Y:S02]  /*2c5e0*/  LEA R12, P1, R21, R0, 0x1 ;  /* 0x00000000150c7211 */ /* 0x000fe400078208ff */
[-C--:B------:R-:W-:Y:S02]  /*2c5f0*/  LEA.HI.X.SX32 R7, R13, R2.reuse, 0x1, P6 ;  /* 0x000000020d077211 */ /* 0x080fe400030f0eff */
[C---:B------:R-:W-:Y:S02]  /*2c600*/  LEA.HI.X.SX32 R13, R21.reuse, R2, 0x1, P1 ;  /* 0x00000002150d7211 */ /* 0x040fe400008f0eff */
[----:B------:R-:W-:Y:S02]  /*2c610*/  IADD3 R25, R21, c[0x0][0x198], RZ ;  /* 0x0000660015197a10 */ /* 0x000fe40007ffe0ff */
[----:B------:R-:W-:Y:S02]  /*2c620*/  ISETP.LT.AND P1, PT, R14, c[0x0][0x17c], !P0 ;  /* 0x00005f000e007a0c */ /* 0x000fe40004721270 */
[----:B------:R-:W-:-:S02]  /*2c630*/  ISETP.LT.AND P0, PT, R3, c[0x0][0x17c], !P0 ;  /* 0x00005f0003007a0c */ /* 0x000fc40004701270 */
[----:B------:R-:W-:Y:S02]  /*2c640*/  LEA R16, P6, R25, R0, 0x1 ;  /* 0x0000000019107211 */ /* 0x000fe400078c08ff */
[----:B------:R-:W-:Y:S02]  /*2c650*/  PRMT R0, R15, 0x7632, R0 ;  /* 0x000076320f007816 */ /* 0x000fe40000000000 */
[----:B------:R-:W-:Y:S01]  /*2c660*/  PRMT R3, R19, 0x7632, R3 ;  /* 0x0000763213037816 */ /* 0x000fe20000000003 */
[----:B------:R0:W-:Y:S04]  /*2c670*/  @P5 STG.E.U16 [R4.64], R15 ;  /* 0x0000000f04005986 */ /* 0x0001e8000c101506 */
[----:B------:R0:W-:Y:S04]  /*2c680*/  @P4 STG.E.U16 [R8.64], R0 ;  /* 0x0000000008004986 */ /* 0x0001e8000c101506 */
[----:B------:R0:W-:Y:S04]  /*2c690*/  @P3 STG.E.U16 [R10.64], R19 ;  /* 0x000000130a003986 */ /* 0x0001e8000c101506 */
[----:B------:R0:W-:Y:S01]  /*2c6a0*/  @P2 STG.E.U16 [R6.64], R3 ;  /* 0x0000000306002986 */ /* 0x0001e2000c101506 */
[----:B------:R-:W-:-:S03]  /*2c6b0*/  LEA.HI.X.SX32 R17, R25, R2, 0x1, P6 ;  /* 0x0000000219117211 */ /* 0x000fc600030f0eff */
[----:B--2---:R0:W-:Y:S01]  /*2c6c0*/  @P1 STG.E.U16 [R12.64], R23 ;  /* 0x000000170c001986 */ /* 0x0041e2000c101506 */
[----:B------:R-:W-:Y:S05]  /*2c6d0*/  @!P0 EXIT ;  /* 0x000000000000894d */ /* 0x000fea0003800000 */
[----:B0-----:R-:W-:-:S05]  /*2c6e0*/  PRMT R8, R23, 0x7632, R8 ;  /* 0x0000763217087816 */ /* 0x001fca0000000008 */
[----:B------:R-:W-:Y:S01]  /*2c6f0*/  STG.E.U16 [R16.64], R8 ;  /* 0x0000000810007986 */ /* 0x000fe2000c101506 */
[----:B------:R-:W-:Y:S05]  /*2c700*/  EXIT ;  /* 0x000000000000794d */ /* 0x000fea0003800000 */
.L_x_3:
[----:B------:R-:W-:-:S00]  /*2c710*/  BRA `(.L_x_3) ;  /* 0xfffffff000007947 */ /* 0x000fc0000383ffff */
[----:B------:R-:W-:-:S00]  /*2c720*/  NOP ;  /* 0x0000000000007918 */ /* 0x000fc00000000000 */
        /* <DEDUP_REMOVED lines=13> */
.L_x_4:


//--------------------- .nv.shared.matmul_kernel  --------------------------
	.section	.nv.shared.matmul_kernel,"aw",@nobits
	.sectionflags	@""
	.align	16
